// auto-generated by cutlass_sweep.conv — config: {"arch": "sm_100", "cluster_m": 1, "cluster_n": 1, "conv_kind": "dgrad", "dtype": "tf32", "ndim": 3, "tile_k": 64, "tile_m": 128, "tile_n": 128}
#include "cutlass/cutlass.h"
#include "cute/tensor.hpp"
#include "cutlass/kernel_hardware_info.hpp"
#include "cutlass/conv/convolution.h"
#include "cutlass/conv/dispatch_policy.hpp"
#include "cutlass/conv/collective/collective_builder.hpp"
#include "cutlass/conv/kernel/conv_universal.hpp"
#include "cutlass/conv/device/conv_universal_adapter.hpp"
#include "cutlass/epilogue/collective/collective_builder.hpp"

using namespace cute;
using Elem = cutlass::tfloat32_t;
using Acc  = float;
using LayoutAB = cutlass::layout::TensorNDHWC;
using LayoutC  = cutlass::layout::TensorNDHWC;
constexpr auto ConvOp = cutlass::conv::Operator::kDgrad;
using TileShape    = Shape<_128, _128, Shape<_64>>;
using ClusterShape = Shape<_1, _1, _1>;

using CollectiveEpilogue = typename cutlass::epilogue::collective::CollectiveBuilder<
    cutlass::arch::Sm100, cutlass::arch::OpClassTensorOp,
    TileShape, ClusterShape,
    cutlass::epilogue::collective::EpilogueTileAuto,
    Acc, Acc,
    Elem, LayoutC, 128 / cutlass::sizeof_bits<Elem>::value,
    Elem, LayoutC, 128 / cutlass::sizeof_bits<Elem>::value,
    cutlass::epilogue::collective::EpilogueScheduleAuto
  >::CollectiveOp;

using CollectiveMainloop = typename cutlass::conv::collective::CollectiveBuilder<
    cutlass::arch::Sm100, cutlass::arch::OpClassTensorOp, ConvOp,
    Elem, LayoutAB, 128 / cutlass::sizeof_bits<Elem>::value,
    Elem, LayoutAB, 128 / cutlass::sizeof_bits<Elem>::value,
    Acc,
    TileShape, ClusterShape,
    cutlass::conv::collective::StageCountAutoCarveout<
        static_cast<int>(sizeof(typename CollectiveEpilogue::SharedStorage))>,
    cutlass::conv::collective::KernelScheduleAuto
  >::CollectiveOp;

using ProblemShape = cutlass::conv::ConvProblemShape<
    ConvOp, CollectiveMainloop::DispatchPolicy::NumSpatialDimensions>;
using ConvKernel = cutlass::conv::kernel::ConvUniversal<
    ProblemShape, CollectiveMainloop, CollectiveEpilogue>;
using Conv = cutlass::conv::device::ConvUniversalAdapter<ConvKernel>;

auto* _anchor = &cutlass::device_kernel<ConvKernel>;


// ===== COMPILED SASS (sm_100a) =====

	.target	sm_100a

	.elftype	@"ET_EXEC"


//--------------------- .note.nv.tkinfo           --------------------------
	.section	.note.nv.tkinfo,"",@"SHT_NOTE"
	.sectionflags	@"SHF_NOTE_NV_TKINFO"
	.tkinfo
        /*0018*/ 	.word	0x00000002
        /*0030*/ 	.string	""
        /*0030*/ 	.string	"ptxas"
        /*0030*/ 	.string	"Cuda compilation tools, release 13.0, V13.0.88"
        /*0030*/ 	.string	"Build cuda_13.0.r13.0/compiler.36424714_0"
        /*0030*/ 	.string	"-arch sm_100a -m 64 "



//--------------------- .note.nv.cuinfo           --------------------------
	.section	.note.nv.cuinfo,"",@"SHT_NOTE"
	.sectionflags	@"SHF_NOTE_NV_CUINFO"
        /*0018*/ 	.short	0x0002
        /*001a*/ 	.short	0x0064
        /*001c*/ 	.short	0x0082
	.zero		2


//--------------------- .nv.info                  --------------------------
	.section	.nv.info,"",@"SHT_CUDA_INFO"
	.align	4


	//----- nvinfo : EIATTR_REGCOUNT
	.align		4
        /*0000*/ 	.byte	0x04, 0x2f
        /*0002*/ 	.short	(.L_19 - .L_18)
	.align		4
.L_18:
        /*0004*/ 	.word	index@(_ZN7cutlass13device_kernelINS_4conv6kernel13ConvUniversalINS1_16ConvProblemShapeILNS1_8OperatorE1ELi3EEENS1_10collective14CollectiveConvINS1_47MainloopSm100TmaUmmaWarpSpecializedImplicitGemmILS5_1ELi3ELi3ELi1ELi2EN4cute5tupleIJNSA_1CILi1EEESD_SD_EEEEENSB_IJNSC_ILi128EEESG_NSB_IJNSC_ILi64EEEEEEEEENS_10tfloat32_tESK_NSA_8TiledMMAINSA_8MMA_AtomIJNSA_17SM100_MMA_TF32_SSISK_SK_fLi128ELi128ELNSA_4UMMA5MajorE0ELSP_1ELNSO_7ScaleInE0ELSQ_0EEEEEENSA_6LayoutISE_NSB_IJNSC_ILi0EEESU_SU_EEEEENSB_IJNSA_10UnderscoreESX_SX_EEEEENS7_6detail27Sm100ImplicitGemmTileTraitsINSA_20SM90_TMA_LOAD_IM2COLENSA_14ComposedLayoutINSA_7SwizzleILi3ELi4ELi3EEENSA_18smem_ptr_flag_bitsILi32EEENST_INSB_IJNSC_ILi8EEENSC_ILi32EEEEEENSB_IJS19_SD_EEEEEEEvEENS11_INSA_13SM90_TMA_LOADENS13_INS14_ILi2ELi5ELi2EEES17_NST_INSB_IJS19_NSC_ILi4EEEEEENSB_IJSD_S19_EEEEEEEvEEEENS_8epilogue10collective18CollectiveEpilogueINS1O_23Sm100TmaWarpSpecializedILi4ELi2ELi16ELb1ELb0EEEJSJ_NSB_IJNST_ISG_SD_EENST_INSC_ILi16EEESD_EEEEESK_NSB_IJNSB_IJllllEEESD_SU_EEESK_S1Y_NS1O_6fusion15FusionCallbacksIS1S_NS1Z_17LinearCombinationISK_fSK_fLNS_15FloatRoundStyleE2EEESJ_S1W_JEEENSA_5SM1004TMEM4LOAD26SM100_TMEM_LOAD_32dp32b16xES12_NS13_INS14_ILi2ELi4ELi3EEES17_NST_INSB_IJS18_S1U_EEENSB_IJS1U_SD_EEEEEEENSA_39AutoVectorizingCopyWithAssumedAlignmentILi128EEENSA_21SM90_TMA_STORE_IM2COLES2D_S2F_S2F_EEEvvEEEEvNT_6ParamsE)
        /*0008*/ 	.word	0x00000080


	//----- nvinfo : EIATTR_FRAME_SIZE
	.align		4
.L_19:
        /*000c*/ 	.byte	0x04, 0x11
        /*000e*/ 	.short	(.L_21 - .L_20)
	.align		4
.L_20:
        /*0010*/ 	.word	index@($__internal_2_$__cuda_sm10x_tcgen05_guardrail_trap_unallocated_columns_being_dealloced)
        /*0014*/ 	.word	0x00000008


	//----- nvinfo : EIATTR_FRAME_SIZE
	.align		4
.L_21:
        /*0018*/ 	.byte	0x04, 0x11
        /*001a*/ 	.short	(.L_23 - .L_22)
	.align		4
.L_22:
        /*001c*/ 	.word	index@($__internal_1_$__cuda_sm10x_tcgen05_guardrail_trap_phase_invalid_during_alloc)
        /*0020*/ 	.word	0x00000008


	//----- nvinfo : EIATTR_FRAME_SIZE
	.align		4
.L_23:
        /*0024*/ 	.byte	0x04, 0x11
        /*0026*/ 	.short	(.L_25 - .L_24)
	.align		4
.L_24:
        /*0028*/ 	.word	index@($__internal_0_$__cuda_sm10x_tcgen05_guardrail_trap_col_being_dealloced_not_returned_by_alloc)
        /*002c*/ 	.word	0x00000008


	//----- nvinfo : EIATTR_FRAME_SIZE
	.align		4
.L_25:
        /*0030*/ 	.byte	0x04, 0x11
        /*0032*/ 	.short	(.L_27 - .L_26)
	.align		4
.L_26:
        /*0034*/ 	.word	index@(_ZN7cutlass13device_kernelINS_4conv6kernel13ConvUniversalINS1_16ConvProblemShapeILNS1_8OperatorE1ELi3EEENS1_10collective14CollectiveConvINS1_47MainloopSm100TmaUmmaWarpSpecializedImplicitGemmILS5_1ELi3ELi3ELi1ELi2EN4cute5tupleIJNSA_1CILi1EEESD_SD_EEEEENSB_IJNSC_ILi128EEESG_NSB_IJNSC_ILi64EEEEEEEEENS_10tfloat32_tESK_NSA_8TiledMMAINSA_8MMA_AtomIJNSA_17SM100_MMA_TF32_SSISK_SK_fLi128ELi128ELNSA_4UMMA5MajorE0ELSP_1ELNSO_7ScaleInE0ELSQ_0EEEEEENSA_6LayoutISE_NSB_IJNSC_ILi0EEESU_SU_EEEEENSB_IJNSA_10UnderscoreESX_SX_EEEEENS7_6detail27Sm100ImplicitGemmTileTraitsINSA_20SM90_TMA_LOAD_IM2COLENSA_14ComposedLayoutINSA_7SwizzleILi3ELi4ELi3EEENSA_18smem_ptr_flag_bitsILi32EEENST_INSB_IJNSC_ILi8EEENSC_ILi32EEEEEENSB_IJS19_SD_EEEEEEEvEENS11_INSA_13SM90_TMA_LOADENS13_INS14_ILi2ELi5ELi2EEES17_NST_INSB_IJS19_NSC_ILi4EEEEEENSB_IJSD_S19_EEEEEEEvEEEENS_8epilogue10collective18CollectiveEpilogueINS1O_23Sm100TmaWarpSpecializedILi4ELi2ELi16ELb1ELb0EEEJSJ_NSB_IJNST_ISG_SD_EENST_INSC_ILi16EEESD_EEEEESK_NSB_IJNSB_IJllllEEESD_SU_EEESK_S1Y_NS1O_6fusion15FusionCallbacksIS1S_NS1Z_17LinearCombinationISK_fSK_fLNS_15FloatRoundStyleE2EEESJ_S1W_JEEENSA_5SM1004TMEM4LOAD26SM100_TMEM_LOAD_32dp32b16xES12_NS13_INS14_ILi2ELi4ELi3EEES17_NST_INSB_IJS18_S1U_EEENSB_IJS1U_SD_EEEEEEENSA_39AutoVectorizingCopyWithAssumedAlignmentILi128EEENSA_21SM90_TMA_STORE_IM2COLES2D_S2F_S2F_EEEvvEEEEvNT_6ParamsE)
        /*0038*/ 	.word	0x00000008


	//----- nvinfo : EIATTR_MIN_STACK_SIZE
	.align		4
.L_27:
        /*003c*/ 	.byte	0x04, 0x12
        /*003e*/ 	.short	(.L_29 - .L_28)
	.align		4
.L_28:
        /*0040*/ 	.word	index@(_ZN7cutlass13device_kernelINS_4conv6kernel13ConvUniversalINS1_16ConvProblemShapeILNS1_8OperatorE1ELi3EEENS1_10collective14CollectiveConvINS1_47MainloopSm100TmaUmmaWarpSpecializedImplicitGemmILS5_1ELi3ELi3ELi1ELi2EN4cute5tupleIJNSA_1CILi1EEESD_SD_EEEEENSB_IJNSC_ILi128EEESG_NSB_IJNSC_ILi64EEEEEEEEENS_10tfloat32_tESK_NSA_8TiledMMAINSA_8MMA_AtomIJNSA_17SM100_MMA_TF32_SSISK_SK_fLi128ELi128ELNSA_4UMMA5MajorE0ELSP_1ELNSO_7ScaleInE0ELSQ_0EEEEEENSA_6LayoutISE_NSB_IJNSC_ILi0EEESU_SU_EEEEENSB_IJNSA_10UnderscoreESX_SX_EEEEENS7_6detail27Sm100ImplicitGemmTileTraitsINSA_20SM90_TMA_LOAD_IM2COLENSA_14ComposedLayoutINSA_7SwizzleILi3ELi4ELi3EEENSA_18smem_ptr_flag_bitsILi32EEENST_INSB_IJNSC_ILi8EEENSC_ILi32EEEEEENSB_IJS19_SD_EEEEEEEvEENS11_INSA_13SM90_TMA_LOADENS13_INS14_ILi2ELi5ELi2EEES17_NST_INSB_IJS19_NSC_ILi4EEEEEENSB_IJSD_S19_EEEEEEEvEEEENS_8epilogue10collective18CollectiveEpilogueINS1O_23Sm100TmaWarpSpecializedILi4ELi2ELi16ELb1ELb0EEEJSJ_NSB_IJNST_ISG_SD_EENST_INSC_ILi16EEESD_EEEEESK_NSB_IJNSB_IJllllEEESD_SU_EEESK_S1Y_NS1O_6fusion15FusionCallbacksIS1S_NS1Z_17LinearCombinationISK_fSK_fLNS_15FloatRoundStyleE2EEESJ_S1W_JEEENSA_5SM1004TMEM4LOAD26SM100_TMEM_LOAD_32dp32b16xES12_NS13_INS14_ILi2ELi4ELi3EEES17_NST_INSB_IJS18_S1U_EEENSB_IJS1U_SD_EEEEEEENSA_39AutoVectorizingCopyWithAssumedAlignmentILi128EEENSA_21SM90_TMA_STORE_IM2COLES2D_S2F_S2F_EEEvvEEEEvNT_6ParamsE)
        /*0044*/ 	.word	0x00000008
.L_29:


//--------------------- .nv.compat                --------------------------
	.section	.nv.compat,"",@"SHT_CUDA_COMPAT_INFO"
	.align	4
        /*0000*/ 	.byte	0x02, 0x09, 0x01, 0x00, 0x02, 0x02, 0x02, 0x00, 0x02, 0x05, 0x05, 0x00, 0x03, 0x07, 0x01, 0x01
        /*0010*/ 	.byte	0x02, 0x03, 0x01, 0x00, 0x02, 0x06, 0x01, 0x00, 0x04, 0x0b, 0x08, 0x00, 0x09, 0x00, 0x00, 0x00
        /*0020*/ 	.byte	0x00, 0x00, 0x00, 0x00


//--------------------- .nv.info._ZN7cutlass13device_kernelINS_4conv6kernel13ConvUniversalINS1_16ConvProblemShapeILNS1_8OperatorE1ELi3EEENS1_10collective14CollectiveConvINS1_47MainloopSm100TmaUmmaWarpSpecializedImplicitGemmILS5_1ELi3ELi3ELi1ELi2EN4cute5tupleIJNSA_1CILi1EEESD_SD_EEEEENSB_IJNSC_ILi128EEESG_NSB_IJNSC_ILi64EEEEEEEEENS_10tfloat32_tESK_NSA_8TiledMMAINSA_8MMA_AtomIJNSA_17SM100_MMA_TF32_SSISK_SK_fLi128ELi128ELNSA_4UMMA5MajorE0ELSP_1ELNSO_7ScaleInE0ELSQ_0EEEEEENSA_6LayoutISE_NSB_IJNSC_ILi0EEESU_SU_EEEEENSB_IJNSA_10UnderscoreESX_SX_EEEEENS7_6detail27Sm100ImplicitGemmTileTraitsINSA_20SM90_TMA_LOAD_IM2COLENSA_14ComposedLayoutINSA_7SwizzleILi3ELi4ELi3EEENSA_18smem_ptr_flag_bitsILi32EEENST_INSB_IJNSC_ILi8EEENSC_ILi32EEEEEENSB_IJS19_SD_EEEEEEEvEENS11_INSA_13SM90_TMA_LOADENS13_INS14_ILi2ELi5ELi2EEES17_NST_INSB_IJS19_NSC_ILi4EEEEEENSB_IJSD_S19_EEEEEEEvEEEENS_8epilogue10collective18CollectiveEpilogueINS1O_23Sm100TmaWarpSpecializedILi4ELi2ELi16ELb1ELb0EEEJSJ_NSB_IJNST_ISG_SD_EENST_INSC_ILi16EEESD_EEEEESK_NSB_IJNSB_IJllllEEESD_SU_EEESK_S1Y_NS1O_6fusion15FusionCallbacksIS1S_NS1Z_17LinearCombinationISK_fSK_fLNS_15FloatRoundStyleE2EEESJ_S1W_JEEENSA_5SM1004TMEM4LOAD26SM100_TMEM_LOAD_32dp32b16xES12_NS13_INS14_ILi2ELi4ELi3EEES17_NST_INSB_IJS18_S1U_EEENSB_IJS1U_SD_EEEEEEENSA_39AutoVectorizingCopyWithAssumedAlignmentILi128EEENSA_21SM90_TMA_STORE_IM2COLES2D_S2F_S2F_EEEvvEEEEvNT_6ParamsE --------------------------
	.section	.nv.info._ZN7cutlass13device_kernelINS_4conv6kernel13ConvUniversalINS1_16ConvProblemShapeILNS1_8OperatorE1ELi3EEENS1_10collective14CollectiveConvINS1_47MainloopSm100TmaUmmaWarpSpecializedImplicitGemmILS5_1ELi3ELi3ELi1ELi2EN4cute5tupleIJNSA_1CILi1EEESD_SD_EEEEENSB_IJNSC_ILi128EEESG_NSB_IJNSC_ILi64EEEEEEEEENS_10tfloat32_tESK_NSA_8TiledMMAINSA_8MMA_AtomIJNSA_17SM100_MMA_TF32_SSISK_SK_fLi128ELi128ELNSA_4UMMA5MajorE0ELSP_1ELNSO_7ScaleInE0ELSQ_0EEEEEENSA_6LayoutISE_NSB_IJNSC_ILi0EEESU_SU_EEEEENSB_IJNSA_10UnderscoreESX_SX_EEEEENS7_6detail27Sm100ImplicitGemmTileTraitsINSA_20SM90_TMA_LOAD_IM2COLENSA_14ComposedLayoutINSA_7SwizzleILi3ELi4ELi3EEENSA_18smem_ptr_flag_bitsILi32EEENST_INSB_IJNSC_ILi8EEENSC_ILi32EEEEEENSB_IJS19_SD_EEEEEEEvEENS11_INSA_13SM90_TMA_LOADENS13_INS14_ILi2ELi5ELi2EEES17_NST_INSB_IJS19_NSC_ILi4EEEEEENSB_IJSD_S19_EEEEEEEvEEEENS_8epilogue10collective18CollectiveEpilogueINS1O_23Sm100TmaWarpSpecializedILi4ELi2ELi16ELb1ELb0EEEJSJ_NSB_IJNST_ISG_SD_EENST_INSC_ILi16EEESD_EEEEESK_NSB_IJNSB_IJllllEEESD_SU_EEESK_S1Y_NS1O_6fusion15FusionCallbacksIS1S_NS1Z_17LinearCombinationISK_fSK_fLNS_15FloatRoundStyleE2EEESJ_S1W_JEEENSA_5SM1004TMEM4LOAD26SM100_TMEM_LOAD_32dp32b16xES12_NS13_INS14_ILi2ELi4ELi3EEES17_NST_INSB_IJS18_S1U_EEENSB_IJS1U_SD_EEEEEEENSA_39AutoVectorizingCopyWithAssumedAlignmentILi128EEENSA_21SM90_TMA_STORE_IM2COLES2D_S2F_S2F_EEEvvEEEEvNT_6ParamsE,"",@"SHT_CUDA_INFO"
	.sectionflags	@""
	.align	4


	//----- nvinfo : EIATTR_CUDA_API_VERSION
	.align		4
        /*0000*/ 	.byte	0x04, 0x37
        /*0002*/ 	.short	(.L_31 - .L_30)
.L_30:
        /*0004*/ 	.word	0x00000082


	//----- nvinfo : EIATTR_KPARAM_INFO
	.align		4
.L_31:
        /*0008*/ 	.byte	0x04, 0x17
        /*000a*/ 	.short	(.L_33 - .L_32)
.L_32:
        /*000c*/ 	.word	0x00000000
        /*0010*/ 	.short	0x0000
        /*0012*/ 	.short	0x0000
        /*0014*/ 	.byte	0x00, 0xf0, 0x01, 0x24


	//----- nvinfo : EIATTR_AT_ENTRY_FRAGMENTS
	.align		4
.L_33:
        /*0018*/ 	.byte	0x04, 0x4f
        /*001a*/ 	.short	(.L_35 - .L_34)


	//   ....[0]....
.L_34:
        /*001c*/ 	.word	0x00000006


	//----- nvinfo : EIATTR_RESERVED_SMEM_USED
	.align		4
.L_35:
        /*0020*/ 	.byte	0x01, 0x41
	.zero		2


	//----- nvinfo : EIATTR_SPARSE_MMA_MASK
	.align		4
        /*0024*/ 	.byte	0x03, 0x50
        /*0026*/ 	.short	0x0000


	//----- nvinfo : EIATTR_TCGEN05_1CTA_USED
	.align		4
        /*0028*/ 	.byte	0x01, 0x51
	.zero		2


	//----- nvinfo : EIATTR_MAXREG_COUNT
	.align		4
        /*002c*/ 	.byte	0x03, 0x1b
        /*002e*/ 	.short	0x00ff


	//----- nvinfo : EIATTR_NUM_BARRIERS
	.align		4
        /*0030*/ 	.byte	0x02, 0x4c
        /*0032*/ 	.byte	0x07
	.zero		1


	//----- nvinfo : EIATTR_EXTERNS
	.align		4
        /*0034*/ 	.byte	0x04, 0x0f
        /*0036*/ 	.short	(.L_37 - .L_36)


	//   ....[0]....
	.align		4
.L_36:
        /*0038*/ 	.word	index@(__assertfail)


	//----- nvinfo : EIATTR_MERCURY_ISA_VERSION
	.align		4
.L_37:
        /*003c*/ 	.byte	0x03, 0x5f
        /*003e*/ 	.short	0x0101


	//----- nvinfo : EIATTR_INT_WARP_WIDE_INSTR_OFFSETS
	.align		4
        /*0040*/ 	.byte	0x04, 0x31
        /*0042*/ 	.short	(.L_39 - .L_38)


	//   ....[0]....
.L_38:
        /*0044*/ 	.word	0x0000a040


	//   ....[1]....
        /*0048*/ 	.word	0x0000a060


	//   ....[2]....
        /*004c*/ 	.word	0x0000a0a0


	//   ....[3]....
        /*0050*/ 	.word	0x0000ac00


	//   ....[4]....
        /*0054*/ 	.word	0x0000adb0


	//   ....[5]....
        /*0058*/ 	.word	0x0000ae30


	//   ....[6]....
        /*005c*/ 	.word	0x0000afb0


	//   ....[7]....
        /*0060*/ 	.word	0x0000b030


	//   ....[8]....
        /*0064*/ 	.word	0x0000b1b0


	//   ....[9]....
        /*0068*/ 	.word	0x0000b230


	//   ....[10]....
        /*006c*/ 	.word	0x0000b3c0


	//   ....[11]....
        /*0070*/ 	.word	0x0000b3e0


	//   ....[12]....
        /*0074*/ 	.word	0x0000b570


	//   ....[13]....
        /*0078*/ 	.word	0x0000b620


	//   ....[14]....
        /*007c*/ 	.word	0x0000b730


	//   ....[15]....
        /*0080*/ 	.word	0x0000b7e0


	//   ....[16]....
        /*0084*/ 	.word	0x0000b9b0


	//   ....[17]....
        /*0088*/ 	.word	0x0000bad0


	//----- nvinfo : EIATTR_COOP_GROUP_MASK_REGIDS
	.align		4
.L_39:
        /*008c*/ 	.byte	0x04, 0x29
        /*008e*/ 	.short	(.L_41 - .L_40)


	//   ....[0]....
.L_40:
        /*0090*/ 	.word	0xffffffff


	//   ....[1]....
        /*0094*/ 	.word	0xffffffff


	//   ....[2]....
        /*0098*/ 	.word	0xffffffff


	//   ....[3]....
        /*009c*/ 	.word	0xffffffff


	//   ....[4]....
        /*00a0*/ 	.word	0xffffffff


	//   ....[5]....
        /*00a4*/ 	.word	0xffffffff


	//   ....[6]....
        /*00a8*/ 	.word	0xffffffff


	//   ....[7]....
        /*00ac*/ 	.word	0xffffffff


	//   ....[8]....
        /*00b0*/ 	.word	0xffffffff


	//   ....[9]....
        /*00b4*/ 	.word	0xffffffff


	//   ....[10]....
        /*00b8*/ 	.word	0xffffffff


	//   ....[11]....
        /*00bc*/ 	.word	0xffffffff


	//----- nvinfo : EIATTR_COOP_GROUP_INSTR_OFFSETS
	.align		4
.L_41:
        /*00c0*/ 	.byte	0x04, 0x28
        /*00c2*/ 	.short	(.L_43 - .L_42)


	//   ....[0]....
.L_42:
        /*00c4*/ 	.word	0x000000a0


	//   ....[1]....
        /*00c8*/ 	.word	0x00000550


	//   ....[2]....
        /*00cc*/ 	.word	0x00000690


	//   ....[3]....
        /*00d0*/ 	.word	0x00000840


	//   ....[4]....
        /*00d4*/ 	.word	0x00000970


	//   ....[5]....
        /*00d8*/ 	.word	0x00000b70


	//   ....[6]....
        /*00dc*/ 	.word	0x00008300


	//   ....[7]....
        /*00e0*/ 	.word	0x00008d60


	//   ....[8]....
        /*00e4*/ 	.word	0x00008f70


	//   ....[9]....
        /*00e8*/ 	.word	0x00008fa0


	//   ....[10]....
        /*00ec*/ 	.word	0x00009f30


	//   ....[11]....
        /*00f0*/ 	.word	0x0000a170


	//----- nvinfo : EIATTR_VRC_CTA_INIT_COUNT
	.align		4
.L_43:
        /*00f4*/ 	.byte	0x02, 0x4a
        /*00f6*/ 	.byte	0x80
	.zero		1


	//----- nvinfo : EIATTR_SYSCALL_OFFSETS
	.align		4
        /*00f8*/ 	.byte	0x04, 0x46
        /*00fa*/ 	.short	(.L_45 - .L_44)


	//   ....[0]....
.L_44:
        /*00fc*/ 	.word	0x0000c520


	//   ....[1]....
        /*0100*/ 	.word	0x0000c5e0


	//   ....[2]....
        /*0104*/ 	.word	0x0000ce20


	//   ....[3]....
        /*0108*/ 	.word	0x0000d790


	//   ....[4]....
        /*010c*/ 	.word	0x0000e0f0


	//   ....[5]....
        /*0110*/ 	.word	0x0000eaa0


	//   ....[6]....
        /*0114*/ 	.word	0x0000f450


	//   ....[7]....
        /*0118*/ 	.word	0x0000fe00


	//   ....[8]....
        /*011c*/ 	.word	0x000107b0


	//   ....[9]....
        /*0120*/ 	.word	0x00011110


	//----- nvinfo : EIATTR_MBARRIER_INSTR_OFFSETS
	.align		4
.L_45:
        /*0124*/ 	.byte	0x04, 0x39
        /*0126*/ 	.short	(.L_47 - .L_46)


	//   ....[0]....
.L_46:
        /*0128*/ 	.word	0x00000620
        /*012c*/ 	.word	0x000000ff
        /*0130*/ 	.word	0x00000000
        /*0134*/ 	.short	0x0100
        /*0136*/ 	.byte	0x05
	.zero		1


	//   ....[1]....
        /*0138*/ 	.word	0x00000630
        /*013c*/ 	.word	0x000000ff
        /*0140*/ 	.word	0x00000018
        /*0144*/ 	.short	0x0100
        /*0146*/ 	.byte	0x05
	.zero		1


	//   ....[2]....
        /*0148*/ 	.word	0x00000640
        /*014c*/ 	.word	0x000000ff
        /*0150*/ 	.word	0x00000008
        /*0154*/ 	.short	0x0100
        /*0156*/ 	.byte	0x05
	.zero		1


	//   ....[3]....
        /*0158*/ 	.word	0x00000650
        /*015c*/ 	.word	0x000000ff
        /*0160*/ 	.word	0x00000020
        /*0164*/ 	.short	0x0100
        /*0166*/ 	.byte	0x05
	.zero		1


	//   ....[4]....
        /*0168*/ 	.word	0x00000660
        /*016c*/ 	.word	0x000000ff
        /*0170*/ 	.word	0x00000010
        /*0174*/ 	.short	0x0100
        /*0176*/ 	.byte	0x05
	.zero		1


	//   ....[5]....
        /*0178*/ 	.word	0x00000670
        /*017c*/ 	.word	0x000000ff
        /*0180*/ 	.word	0x00000028
        /*0184*/ 	.short	0x0100
        /*0186*/ 	.byte	0x05
	.zero		1


	//   ....[6]....
        /*0188*/ 	.word	0x000007b0
        /*018c*/ 	.word	0x000000ff
        /*0190*/ 	.word	0x00000030
        /*0194*/ 	.short	0x0100
        /*0196*/ 	.byte	0x05
	.zero		1


	//   ....[7]....
        /*0198*/ 	.word	0x000007c0
        /*019c*/ 	.word	0x000000ff
        /*01a0*/ 	.word	0x00000050
        /*01a4*/ 	.short	0x0100
        /*01a6*/ 	.byte	0x05
	.zero		1


	//   ....[8]....
        /*01a8*/ 	.word	0x000007d0
        /*01ac*/ 	.word	0x000000ff
        /*01b0*/ 	.word	0x00000038
        /*01b4*/ 	.short	0x0100
        /*01b6*/ 	.byte	0x05
	.zero		1


	//   ....[9]....
        /*01b8*/ 	.word	0x000007e0
        /*01bc*/ 	.word	0x000000ff
        /*01c0*/ 	.word	0x00000058
        /*01c4*/ 	.short	0x0100
        /*01c6*/ 	.byte	0x05
	.zero		1


	//   ....[10]....
        /*01c8*/ 	.word	0x000007f0
        /*01cc*/ 	.word	0x000000ff
        /*01d0*/ 	.word	0x00000040
        /*01d4*/ 	.short	0x0100
        /*01d6*/ 	.byte	0x05
	.zero		1


	//   ....[11]....
        /*01d8*/ 	.word	0x00000800
        /*01dc*/ 	.word	0x000000ff
        /*01e0*/ 	.word	0x00000060
        /*01e4*/ 	.short	0x0100
        /*01e6*/ 	.byte	0x05
	.zero		1


	//   ....[12]....
        /*01e8*/ 	.word	0x00000810
        /*01ec*/ 	.word	0x000000ff
        /*01f0*/ 	.word	0x00000048
        /*01f4*/ 	.short	0x0100
        /*01f6*/ 	.byte	0x05
	.zero		1


	//   ....[13]....
        /*01f8*/ 	.word	0x00000820
        /*01fc*/ 	.word	0x000000ff
        /*0200*/ 	.word	0x00000068
        /*0204*/ 	.short	0x0100
        /*0206*/ 	.byte	0x05
	.zero		1


	//   ....[14]....
        /*0208*/ 	.word	0x00000940
        /*020c*/ 	.word	0x000000ff
        /*0210*/ 	.word	0x00000070
        /*0214*/ 	.short	0x0100
        /*0216*/ 	.byte	0x05
	.zero		1


	//   ....[15]....
        /*0218*/ 	.word	0x00000950
        /*021c*/ 	.word	0x000000ff
        /*0220*/ 	.word	0x00000078
        /*0224*/ 	.short	0x0100
        /*0226*/ 	.byte	0x05
	.zero		1


	//   ....[16]....
        /*0228*/ 	.word	0x00000b40
        /*022c*/ 	.word	0x000000ff
        /*0230*/ 	.word	0x00000080
        /*0234*/ 	.short	0x0100
        /*0236*/ 	.byte	0x05
	.zero		1


	//   ....[17]....
        /*0238*/ 	.word	0x00000b50
        /*023c*/ 	.word	0x000000ff
        /*0240*/ 	.word	0x00000088
        /*0244*/ 	.short	0x0100
        /*0246*/ 	.byte	0x05
	.zero		1


	//   ....[18]....
        /*0248*/ 	.word	0x00000dd0
        /*024c*/ 	.word	0x000000ff
        /*0250*/ 	.word	0x00000090
        /*0254*/ 	.short	0x0100
        /*0256*/ 	.byte	0x05
	.zero		1


	//   ....[19]....
        /*0258*/ 	.word	0x00000de0
        /*025c*/ 	.word	0x000000ff
        /*0260*/ 	.word	0x000000a0
        /*0264*/ 	.short	0x0100
        /*0266*/ 	.byte	0x05
	.zero		1


	//   ....[20]....
        /*0268*/ 	.word	0x00000df0
        /*026c*/ 	.word	0x000000ff
        /*0270*/ 	.word	0x00000098
        /*0274*/ 	.short	0x0100
        /*0276*/ 	.byte	0x05
	.zero		1


	//   ....[21]....
        /*0278*/ 	.word	0x00000e00
        /*027c*/ 	.word	0x000000ff
        /*0280*/ 	.word	0x000000a8
        /*0284*/ 	.short	0x0100
        /*0286*/ 	.byte	0x05
	.zero		1


	//   ....[22]....
        /*0288*/ 	.word	0x00001560
        /*028c*/ 	.word	0x00000003
        /*0290*/ 	.word	0x00000018
        /*0294*/ 	.short	0x010a
        /*0296*/ 	.byte	0xff
	.zero		1


	//   ....[23]....
        /*0298*/ 	.word	0x00003310
        /*029c*/ 	.word	0x000000ff
        /*02a0*/ 	.word	0x00000018
        /*02a4*/ 	.short	0x010a
        /*02a6*/ 	.byte	0x04
	.zero		1


	//   ....[24]....
        /*02a8*/ 	.word	0x00003810
        /*02ac*/ 	.word	0x0000005e
        /*02b0*/ 	.word	0x00000018
        /*02b4*/ 	.short	0x010a
        /*02b6*/ 	.byte	0xff
	.zero		1


	//   ....[25]....
        /*02b8*/ 	.word	0x00004c40
        /*02bc*/ 	.word	0x00000004
        /*02c0*/ 	.word	0x00000078
        /*02c4*/ 	.short	0x0101
        /*02c6*/ 	.byte	0xff
	.zero		1


	//   ....[26]....
        /*02c8*/ 	.word	0x00004c50
        /*02cc*/ 	.word	0x00000003
        /*02d0*/ 	.word	0x00000018
        /*02d4*/ 	.short	0x010a
        /*02d6*/ 	.byte	0xff
	.zero		1


	//   ....[27]....
        /*02d8*/ 	.word	0x000069a0
        /*02dc*/ 	.word	0x000000ff
        /*02e0*/ 	.word	0x00000018
        /*02e4*/ 	.short	0x010a
        /*02e6*/ 	.byte	0x04
	.zero		1


	//   ....[28]....
        /*02e8*/ 	.word	0x00006f70
        /*02ec*/ 	.word	0x00000060
        /*02f0*/ 	.word	0x00000018
        /*02f4*/ 	.short	0x010a
        /*02f6*/ 	.byte	0xff
	.zero		1


	//   ....[29]....
        /*02f8*/ 	.word	0x00008310
        /*02fc*/ 	.word	0x00000004
        /*0300*/ 	.word	0x00000080
        /*0304*/ 	.short	0x010a
        /*0306*/ 	.byte	0xff
	.zero		1


	//   ....[30]....
        /*0308*/ 	.word	0x000083f0
        /*030c*/ 	.word	0x00000002
        /*0310*/ 	.word	0x00000000
        /*0314*/ 	.short	0x0101
        /*0316*/ 	.byte	0xff
	.zero		1


	//   ....[31]....
        /*0318*/ 	.word	0x000088e0
        /*031c*/ 	.word	0x00000003
        /*0320*/ 	.word	0x00000000
        /*0324*/ 	.short	0x010a
        /*0326*/ 	.byte	0xff
	.zero		1


	//   ....[32]....
        /*0328*/ 	.word	0x00008950
        /*032c*/ 	.word	0x00000002
        /*0330*/ 	.word	0x00000000
        /*0334*/ 	.short	0x010a
        /*0336*/ 	.byte	0xff
	.zero		1


	//   ....[33]....
        /*0338*/ 	.word	0x000089e0
        /*033c*/ 	.word	0x00000005
        /*0340*/ 	.word	0x00000000
        /*0344*/ 	.short	0x010a
        /*0346*/ 	.byte	0xff
	.zero		1


	//   ....[34]....
        /*0348*/ 	.word	0x00008b30
        /*034c*/ 	.word	0x000000ff
        /*0350*/ 	.word	0x00000088
        /*0354*/ 	.short	0x010a
        /*0356*/ 	.byte	0x06
	.zero		1


	//   ....[35]....
        /*0358*/ 	.word	0x00008bd0
        /*035c*/ 	.word	0x000000ff
        /*0360*/ 	.word	0x00000080
        /*0364*/ 	.short	0x010a
        /*0366*/ 	.byte	0x06
	.zero		1


	//   ....[36]....
        /*0368*/ 	.word	0x00008c70
        /*036c*/ 	.word	0x00000003
        /*0370*/ 	.word	0x00000000
        /*0374*/ 	.short	0x0101
        /*0376*/ 	.byte	0xff
	.zero		1


	//   ....[37]....
        /*0378*/ 	.word	0x00008cb0
        /*037c*/ 	.word	0x000000ff
        /*0380*/ 	.word	0x00000088
        /*0384*/ 	.short	0x0106
        /*0386*/ 	.byte	0x06
	.zero		1


	//   ....[38]....
        /*0388*/ 	.word	0x00008ce0
        /*038c*/ 	.word	0x00000000
        /*0390*/ 	.word	0x00000088
        /*0394*/ 	.short	0x010a
        /*0396*/ 	.byte	0xff
	.zero		1


	//   ....[39]....
        /*0398*/ 	.word	0x000092a0
        /*039c*/ 	.word	0x00000002
        /*03a0*/ 	.word	0x00000080
        /*03a4*/ 	.short	0x010a
        /*03a6*/ 	.byte	0xff
	.zero		1


	//   ....[40]....
        /*03a8*/ 	.word	0x00009360
        /*03ac*/ 	.word	0x00000011
        /*03b0*/ 	.word	0x00000000
        /*03b4*/ 	.short	0x0101
        /*03b6*/ 	.byte	0xff
	.zero		1


	//   ....[41]....
        /*03b8*/ 	.word	0x00009370
        /*03bc*/ 	.word	0x00000003
        /*03c0*/ 	.word	0x000000a0
        /*03c4*/ 	.short	0x010a
        /*03c6*/ 	.byte	0xff
	.zero		1


	//   ....[42]....
        /*03c8*/ 	.word	0x000093f0
        /*03cc*/ 	.word	0x00000005
        /*03d0*/ 	.word	0x00000000
        /*03d4*/ 	.short	0x010a
        /*03d6*/ 	.byte	0xff
	.zero		1


	//   ....[43]....
        /*03d8*/ 	.word	0x000094b0
        /*03dc*/ 	.word	0x00000011
        /*03e0*/ 	.word	0x00000000
        /*03e4*/ 	.short	0x010a
        /*03e6*/ 	.byte	0xff
	.zero		1


	//   ....[44]....
        /*03e8*/ 	.word	0x000095f0
        /*03ec*/ 	.word	0x00000005
        /*03f0*/ 	.word	0x00000000
        /*03f4*/ 	.short	0x010a
        /*03f6*/ 	.byte	0xff
	.zero		1


	//   ....[45]....
        /*03f8*/ 	.word	0x00009e90
        /*03fc*/ 	.word	0x00000002
        /*0400*/ 	.word	0x00000000
        /*0404*/ 	.short	0x010a
        /*0406*/ 	.byte	0xff
	.zero		1


	//   ....[46]....
        /*0408*/ 	.word	0x00009f10
        /*040c*/ 	.word	0x00000009
        /*0410*/ 	.word	0x00000000
        /*0414*/ 	.short	0x010a
        /*0416*/ 	.byte	0xff
	.zero		1


	//   ....[47]....
        /*0418*/ 	.word	0x0000a420
        /*041c*/ 	.word	0x00000012
        /*0420*/ 	.word	0x00000080
        /*0424*/ 	.short	0x010a
        /*0426*/ 	.byte	0xff
	.zero		1


	//   ....[48]....
        /*0428*/ 	.word	0x0000a4e0
        /*042c*/ 	.word	0x00000000
        /*0430*/ 	.word	0x00000000
        /*0434*/ 	.short	0x0101
        /*0436*/ 	.byte	0xff
	.zero		1


	//   ....[49]....
        /*0438*/ 	.word	0x0000a7f0
        /*043c*/ 	.word	0x00000012
        /*0440*/ 	.word	0x00000078
        /*0444*/ 	.short	0x010a
        /*0446*/ 	.byte	0xff
	.zero		1


	//   ....[50]....
        /*0448*/ 	.word	0x0000a9e0
        /*044c*/ 	.word	0x00000012
        /*0450*/ 	.word	0x00000050
        /*0454*/ 	.short	0x010a
        /*0456*/ 	.byte	0xff
	.zero		1


	//   ....[51]....
        /*0458*/ 	.word	0x0000ad40
        /*045c*/ 	.word	0x00000012
        /*0460*/ 	.word	0x00000030
        /*0464*/ 	.short	0x010b
        /*0466*/ 	.byte	0xff
	.zero		1


	//   ....[52]....
        /*0468*/ 	.word	0x0000ad50
        /*046c*/ 	.word	0x0000000b
        /*0470*/ 	.word	0x00000000
        /*0474*/ 	.short	0x0101
        /*0476*/ 	.byte	0xff
	.zero		1


	//   ....[53]....
        /*0478*/ 	.word	0x0000ad60
        /*047c*/ 	.word	0x00000012
        /*0480*/ 	.word	0x00000058
        /*0484*/ 	.short	0x010a
        /*0486*/ 	.byte	0xff
	.zero		1


	//   ....[54]....
        /*0488*/ 	.word	0x0000af40
        /*048c*/ 	.word	0x00000012
        /*0490*/ 	.word	0x00000038
        /*0494*/ 	.short	0x010b
        /*0496*/ 	.byte	0xff
	.zero		1


	//   ....[55]....
        /*0498*/ 	.word	0x0000af50
        /*049c*/ 	.word	0x0000000a
        /*04a0*/ 	.word	0x00000000
        /*04a4*/ 	.short	0x0101
        /*04a6*/ 	.byte	0xff
	.zero		1


	//   ....[56]....
        /*04a8*/ 	.word	0x0000af60
        /*04ac*/ 	.word	0x00000012
        /*04b0*/ 	.word	0x00000060
        /*04b4*/ 	.short	0x010a
        /*04b6*/ 	.byte	0xff
	.zero		1


	//   ....[57]....
        /*04b8*/ 	.word	0x0000b140
        /*04bc*/ 	.word	0x00000012
        /*04c0*/ 	.word	0x00000040
        /*04c4*/ 	.short	0x010b
        /*04c6*/ 	.byte	0xff
	.zero		1


	//   ....[58]....
        /*04c8*/ 	.word	0x0000b150
        /*04cc*/ 	.word	0x00000028
        /*04d0*/ 	.word	0x00000000
        /*04d4*/ 	.short	0x0101
        /*04d6*/ 	.byte	0xff
	.zero		1


	//   ....[59]....
        /*04d8*/ 	.word	0x0000b160
        /*04dc*/ 	.word	0x00000012
        /*04e0*/ 	.word	0x00000068
        /*04e4*/ 	.short	0x010a
        /*04e6*/ 	.byte	0xff
	.zero		1


	//   ....[60]....
        /*04e8*/ 	.word	0x0000b350
        /*04ec*/ 	.word	0x00000012
        /*04f0*/ 	.word	0x00000048
        /*04f4*/ 	.short	0x010b
        /*04f6*/ 	.byte	0xff
	.zero		1


	//   ....[61]....
        /*04f8*/ 	.word	0x0000b360
        /*04fc*/ 	.word	0x00000010
        /*0500*/ 	.word	0x00000000
        /*0504*/ 	.short	0x0101
        /*0506*/ 	.byte	0xff
	.zero		1


	//   ....[62]....
        /*0508*/ 	.word	0x0000b370
        /*050c*/ 	.word	0x00000012
        /*0510*/ 	.word	0x00000050
        /*0514*/ 	.short	0x010a
        /*0516*/ 	.byte	0xff
	.zero		1


	//   ....[63]....
        /*0518*/ 	.word	0x0000b500
        /*051c*/ 	.word	0x00000012
        /*0520*/ 	.word	0x00000030
        /*0524*/ 	.short	0x010b
        /*0526*/ 	.byte	0xff
	.zero		1


	//   ....[64]....
        /*0528*/ 	.word	0x0000b510
        /*052c*/ 	.word	0x0000000b
        /*0530*/ 	.word	0x00000000
        /*0534*/ 	.short	0x0101
        /*0536*/ 	.byte	0xff
	.zero		1


	//   ....[65]....
        /*0538*/ 	.word	0x0000b520
        /*053c*/ 	.word	0x00000012
        /*0540*/ 	.word	0x00000058
        /*0544*/ 	.short	0x010a
        /*0546*/ 	.byte	0xff
	.zero		1


	//   ....[66]....
        /*0548*/ 	.word	0x0000b6d0
        /*054c*/ 	.word	0x00000012
        /*0550*/ 	.word	0x00000038
        /*0554*/ 	.short	0x010b
        /*0556*/ 	.byte	0xff
	.zero		1


	//   ....[67]....
        /*0558*/ 	.word	0x0000b6e0
        /*055c*/ 	.word	0x0000000a
        /*0560*/ 	.word	0x00000000
        /*0564*/ 	.short	0x0101
        /*0566*/ 	.byte	0xff
	.zero		1


	//   ....[68]....
        /*0568*/ 	.word	0x0000b6f0
        /*056c*/ 	.word	0x00000012
        /*0570*/ 	.word	0x00000060
        /*0574*/ 	.short	0x010a
        /*0576*/ 	.byte	0xff
	.zero		1


	//   ....[69]....
        /*0578*/ 	.word	0x0000b890
        /*057c*/ 	.word	0x00000012
        /*0580*/ 	.word	0x00000040
        /*0584*/ 	.short	0x010b
        /*0586*/ 	.byte	0xff
	.zero		1


	//   ....[70]....
        /*0588*/ 	.word	0x0000b910
        /*058c*/ 	.word	0x00000028
        /*0590*/ 	.word	0x00000000
        /*0594*/ 	.short	0x0101
        /*0596*/ 	.byte	0xff
	.zero		1


	//   ....[71]....
        /*0598*/ 	.word	0x0000b940
        /*059c*/ 	.word	0x00000012
        /*05a0*/ 	.word	0x00000068
        /*05a4*/ 	.short	0x010a
        /*05a6*/ 	.byte	0xff
	.zero		1


	//   ....[72]....
        /*05a8*/ 	.word	0x0000bb20
        /*05ac*/ 	.word	0x00000012
        /*05b0*/ 	.word	0x00000048
        /*05b4*/ 	.short	0x010b
        /*05b6*/ 	.byte	0xff
	.zero		1


	//   ....[73]....
        /*05b8*/ 	.word	0x0000bb30
        /*05bc*/ 	.word	0x00000010
        /*05c0*/ 	.word	0x00000000
        /*05c4*/ 	.short	0x0101
        /*05c6*/ 	.byte	0xff
	.zero		1


	//   ....[74]....
        /*05c8*/ 	.word	0x0000bb60
        /*05cc*/ 	.word	0x00000012
        /*05d0*/ 	.word	0x00000050
        /*05d4*/ 	.short	0x010a
        /*05d6*/ 	.byte	0xff
	.zero		1


	//   ....[75]....
        /*05d8*/ 	.word	0x0000bb80
        /*05dc*/ 	.word	0x00000012
        /*05e0*/ 	.word	0x00000058
        /*05e4*/ 	.short	0x010a
        /*05e6*/ 	.byte	0xff
	.zero		1


	//   ....[76]....
        /*05e8*/ 	.word	0x0000bba0
        /*05ec*/ 	.word	0x00000012
        /*05f0*/ 	.word	0x00000060
        /*05f4*/ 	.short	0x010a
        /*05f6*/ 	.byte	0xff
	.zero		1


	//   ....[77]....
        /*05f8*/ 	.word	0x0000bbe0
        /*05fc*/ 	.word	0x00000012
        /*0600*/ 	.word	0x00000068
        /*0604*/ 	.short	0x010a
        /*0606*/ 	.byte	0xff
	.zero		1


	//   ....[78]....
        /*0608*/ 	.word	0x0000bf40
        /*060c*/ 	.word	0x0000005d
        /*0610*/ 	.word	0x00000080
        /*0614*/ 	.short	0x010a
        /*0616*/ 	.byte	0xff
	.zero		1


	//   ....[79]....
        /*0618*/ 	.word	0x0000c040
        /*061c*/ 	.word	0x00000002
        /*0620*/ 	.word	0x00000000
        /*0624*/ 	.short	0x0101
        /*0626*/ 	.byte	0xff
	.zero		1


	//   ....[80]....
        /*0628*/ 	.word	0x0000ca40
        /*062c*/ 	.word	0x0000005d
        /*0630*/ 	.word	0x00000030
        /*0634*/ 	.short	0x010a
        /*0636*/ 	.byte	0xff
	.zero		1


	//   ....[81]....
        /*0638*/ 	.word	0x0000cae0
        /*063c*/ 	.word	0x00000075
        /*0640*/ 	.word	0x00000090
        /*0644*/ 	.short	0x010a
        /*0646*/ 	.byte	0xff
	.zero		1


	//   ....[82]....
        /*0648*/ 	.word	0x0000cc40
        /*064c*/ 	.word	0x0000005d
        /*0650*/ 	.word	0x00000030
        /*0654*/ 	.short	0x010a
        /*0656*/ 	.byte	0xff
	.zero		1


	//   ....[83]....
        /*0658*/ 	.word	0x0000cd30
        /*065c*/ 	.word	0x00000075
        /*0660*/ 	.word	0x00000090
        /*0664*/ 	.short	0x010a
        /*0666*/ 	.byte	0xff
	.zero		1


	//   ....[84]....
        /*0668*/ 	.word	0x0000d4f0
        /*066c*/ 	.word	0x00000000
        /*0670*/ 	.word	0x00000000
        /*0674*/ 	.short	0x0101
        /*0676*/ 	.byte	0xff
	.zero		1


	//   ....[85]....
        /*0678*/ 	.word	0x0000d500
        /*067c*/ 	.word	0x00000079
        /*0680*/ 	.word	0x00000030
        /*0684*/ 	.short	0x010a
        /*0686*/ 	.byte	0xff
	.zero		1


	//   ....[86]....
        /*0688*/ 	.word	0x0000d5e0
        /*068c*/ 	.word	0x00000079
        /*0690*/ 	.word	0x00000030
        /*0694*/ 	.short	0x010a
        /*0696*/ 	.byte	0xff
	.zero		1


	//   ....[87]....
        /*0698*/ 	.word	0x0000de50
        /*069c*/ 	.word	0x0000007c
        /*06a0*/ 	.word	0x00000000
        /*06a4*/ 	.short	0x0101
        /*06a6*/ 	.byte	0xff
	.zero		1


	//   ....[88]....
        /*06a8*/ 	.word	0x0000de70
        /*06ac*/ 	.word	0x00000079
        /*06b0*/ 	.word	0x00000030
        /*06b4*/ 	.short	0x010a
        /*06b6*/ 	.byte	0xff
	.zero		1


	//   ....[89]....
        /*06b8*/ 	.word	0x0000df40
        /*06bc*/ 	.word	0x00000079
        /*06c0*/ 	.word	0x00000030
        /*06c4*/ 	.short	0x010a
        /*06c6*/ 	.byte	0xff
	.zero		1


	//   ....[90]....
        /*06c8*/ 	.word	0x0000e7c0
        /*06cc*/ 	.word	0x0000007c
        /*06d0*/ 	.word	0x00000000
        /*06d4*/ 	.short	0x0101
        /*06d6*/ 	.byte	0xff
	.zero		1


	//   ....[91]....
        /*06d8*/ 	.word	0x0000e7e0
        /*06dc*/ 	.word	0x0000007b
        /*06e0*/ 	.word	0x00000030
        /*06e4*/ 	.short	0x010a
        /*06e6*/ 	.byte	0xff
	.zero		1


	//   ....[92]....
        /*06e8*/ 	.word	0x0000e8b0
        /*06ec*/ 	.word	0x0000007b
        /*06f0*/ 	.word	0x00000030
        /*06f4*/ 	.short	0x010a
        /*06f6*/ 	.byte	0xff
	.zero		1


	//   ....[93]....
        /*06f8*/ 	.word	0x0000f160
        /*06fc*/ 	.word	0x0000007c
        /*0700*/ 	.word	0x00000000
        /*0704*/ 	.short	0x0101
        /*0706*/ 	.byte	0xff
	.zero		1


	//   ....[94]....
        /*0708*/ 	.word	0x0000f180
        /*070c*/ 	.word	0x0000007b
        /*0710*/ 	.word	0x00000030
        /*0714*/ 	.short	0x010a
        /*0716*/ 	.byte	0xff
	.zero		1


	//   ....[95]....
        /*0718*/ 	.word	0x0000f250
        /*071c*/ 	.word	0x0000007b
        /*0720*/ 	.word	0x00000030
        /*0724*/ 	.short	0x010a
        /*0726*/ 	.byte	0xff
	.zero		1


	//   ....[96]....
        /*0728*/ 	.word	0x0000fb10
        /*072c*/ 	.word	0x0000007c
        /*0730*/ 	.word	0x00000000
        /*0734*/ 	.short	0x0101
        /*0736*/ 	.byte	0xff
	.zero		1


	//   ....[97]....
        /*0738*/ 	.word	0x0000fb30
        /*073c*/ 	.word	0x0000007b
        /*0740*/ 	.word	0x00000030
        /*0744*/ 	.short	0x010a
        /*0746*/ 	.byte	0xff
	.zero		1


	//   ....[98]....
        /*0748*/ 	.word	0x0000fc00
        /*074c*/ 	.word	0x0000007b
        /*0750*/ 	.word	0x00000030
        /*0754*/ 	.short	0x010a
        /*0756*/ 	.byte	0xff
	.zero		1


	//   ....[99]....
        /*0758*/ 	.word	0x000104c0
        /*075c*/ 	.word	0x0000007c
        /*0760*/ 	.word	0x00000000
        /*0764*/ 	.short	0x0101
        /*0766*/ 	.byte	0xff
	.zero		1


	//   ....[100]....
        /*0768*/ 	.word	0x000104e0
        /*076c*/ 	.word	0x0000007b
        /*0770*/ 	.word	0x00000030
        /*0774*/ 	.short	0x010a
        /*0776*/ 	.byte	0xff
	.zero		1


	//   ....[101]....
        /*0778*/ 	.word	0x000105b0
        /*077c*/ 	.word	0x0000007b
        /*0780*/ 	.word	0x00000030
        /*0784*/ 	.short	0x010a
        /*0786*/ 	.byte	0xff
	.zero		1


	//   ....[102]....
        /*0788*/ 	.word	0x00010e70
        /*078c*/ 	.word	0x0000007c
        /*0790*/ 	.word	0x00000000
        /*0794*/ 	.short	0x0101
        /*0796*/ 	.byte	0xff
	.zero		1


	//   ....[103]....
        /*0798*/ 	.word	0x00010e90
        /*079c*/ 	.word	0x0000007b
        /*07a0*/ 	.word	0x00000030
        /*07a4*/ 	.short	0x010a
        /*07a6*/ 	.byte	0xff
	.zero		1


	//   ....[104]....
        /*07a8*/ 	.word	0x00010f60
        /*07ac*/ 	.word	0x0000007b
        /*07b0*/ 	.word	0x00000030
        /*07b4*/ 	.short	0x010a
        /*07b6*/ 	.byte	0xff
	.zero		1


	//   ....[105]....
        /*07b8*/ 	.word	0x00011240
        /*07bc*/ 	.word	0x00000030
        /*07c0*/ 	.word	0x00000000
        /*07c4*/ 	.short	0x0101
        /*07c6*/ 	.byte	0xff
	.zero		1


	//   ....[106]....
        /*07c8*/ 	.word	0x00011830
        /*07cc*/ 	.word	0x00000002
        /*07d0*/ 	.word	0x00000000
        /*07d4*/ 	.short	0x0101
        /*07d6*/ 	.byte	0xff
	.zero		1


	//   ....[107]....
        /*07d8*/ 	.word	0x00011a70
        /*07dc*/ 	.word	0x00000000
        /*07e0*/ 	.word	0x00000000
        /*07e4*/ 	.short	0x0101
        /*07e6*/ 	.byte	0xff
	.zero		1


	//   ....[108]....
        /*07e8*/ 	.word	0x00011ac0
        /*07ec*/ 	.word	0x00000000
        /*07f0*/ 	.word	0x00000018
        /*07f4*/ 	.short	0x010a
        /*07f6*/ 	.byte	0xff
	.zero		1


	//   ....[109]....
        /*07f8*/ 	.word	0x00011b40
        /*07fc*/ 	.word	0x00000000
        /*0800*/ 	.word	0x00000018
        /*0804*/ 	.short	0x010a
        /*0806*/ 	.byte	0xff
	.zero		1


	//   ....[110]....
        /*0808*/ 	.word	0x00011b90
        /*080c*/ 	.word	0x00000004
        /*0810*/ 	.word	0x00000080
        /*0814*/ 	.short	0x010a
        /*0816*/ 	.byte	0xff
	.zero		1


	//   ....[111]....
        /*0818*/ 	.word	0x00011be0
        /*081c*/ 	.word	0x00000003
        /*0820*/ 	.word	0x00000000
        /*0824*/ 	.short	0x010a
        /*0826*/ 	.byte	0xff
	.zero		1


	//   ....[112]....
        /*0828*/ 	.word	0x00011c30
        /*082c*/ 	.word	0x00000002
        /*0830*/ 	.word	0x00000000
        /*0834*/ 	.short	0x010a
        /*0836*/ 	.byte	0xff
	.zero		1


	//   ....[113]....
        /*0838*/ 	.word	0x00011c80
        /*083c*/ 	.word	0x00000000
        /*0840*/ 	.word	0x00000088
        /*0844*/ 	.short	0x010a
        /*0846*/ 	.byte	0xff
	.zero		1


	//   ....[114]....
        /*0848*/ 	.word	0x00011cd0
        /*084c*/ 	.word	0x00000000
        /*0850*/ 	.word	0x00000080
        /*0854*/ 	.short	0x010a
        /*0856*/ 	.byte	0xff
	.zero		1


	//   ....[115]....
        /*0858*/ 	.word	0x00011d20
        /*085c*/ 	.word	0x00000002
        /*0860*/ 	.word	0x00000080
        /*0864*/ 	.short	0x010a
        /*0866*/ 	.byte	0xff
	.zero		1


	//   ....[116]....
        /*0868*/ 	.word	0x00011d70
        /*086c*/ 	.word	0x00000003
        /*0870*/ 	.word	0x000000a0
        /*0874*/ 	.short	0x010a
        /*0876*/ 	.byte	0xff
	.zero		1


	//   ....[117]....
        /*0878*/ 	.word	0x00011dc0
        /*087c*/ 	.word	0x00000011
        /*0880*/ 	.word	0x00000000
        /*0884*/ 	.short	0x010a
        /*0886*/ 	.byte	0xff
	.zero		1


	//   ....[118]....
        /*0888*/ 	.word	0x00011e10
        /*088c*/ 	.word	0x00000002
        /*0890*/ 	.word	0x00000000
        /*0894*/ 	.short	0x010a
        /*0896*/ 	.byte	0xff
	.zero		1


	//   ....[119]....
        /*0898*/ 	.word	0x00011e60
        /*089c*/ 	.word	0x00000009
        /*08a0*/ 	.word	0x00000000
        /*08a4*/ 	.short	0x010a
        /*08a6*/ 	.byte	0xff
	.zero		1


	//   ....[120]....
        /*08a8*/ 	.word	0x00011eb0
        /*08ac*/ 	.word	0x00000012
        /*08b0*/ 	.word	0x00000080
        /*08b4*/ 	.short	0x010a
        /*08b6*/ 	.byte	0xff
	.zero		1


	//   ....[121]....
        /*08b8*/ 	.word	0x00011f00
        /*08bc*/ 	.word	0x00000012
        /*08c0*/ 	.word	0x00000078
        /*08c4*/ 	.short	0x010a
        /*08c6*/ 	.byte	0xff
	.zero		1


	//   ....[122]....
        /*08c8*/ 	.word	0x00011f50
        /*08cc*/ 	.word	0x00000012
        /*08d0*/ 	.word	0x00000050
        /*08d4*/ 	.short	0x010a
        /*08d6*/ 	.byte	0xff
	.zero		1


	//   ....[123]....
        /*08d8*/ 	.word	0x00011fa0
        /*08dc*/ 	.word	0x00000012
        /*08e0*/ 	.word	0x00000058
        /*08e4*/ 	.short	0x010a
        /*08e6*/ 	.byte	0xff
	.zero		1


	//   ....[124]....
        /*08e8*/ 	.word	0x00011ff0
        /*08ec*/ 	.word	0x00000012
        /*08f0*/ 	.word	0x00000060
        /*08f4*/ 	.short	0x010a
        /*08f6*/ 	.byte	0xff
	.zero		1


	//   ....[125]....
        /*08f8*/ 	.word	0x00012040
        /*08fc*/ 	.word	0x00000012
        /*0900*/ 	.word	0x00000068
        /*0904*/ 	.short	0x010a
        /*0906*/ 	.byte	0xff
	.zero		1


	//   ....[126]....
        /*0908*/ 	.word	0x00012090
        /*090c*/ 	.word	0x00000012
        /*0910*/ 	.word	0x00000050
        /*0914*/ 	.short	0x010a
        /*0916*/ 	.byte	0xff
	.zero		1


	//   ....[127]....
        /*0918*/ 	.word	0x000120e0
        /*091c*/ 	.word	0x00000012
        /*0920*/ 	.word	0x00000058
        /*0924*/ 	.short	0x010a
        /*0926*/ 	.byte	0xff
	.zero		1


	//   ....[128]....
        /*0928*/ 	.word	0x00012130
        /*092c*/ 	.word	0x00000012
        /*0930*/ 	.word	0x00000060
        /*0934*/ 	.short	0x010a
        /*0936*/ 	.byte	0xff
	.zero		1


	//   ....[129]....
        /*0938*/ 	.word	0x00012180
        /*093c*/ 	.word	0x00000012
        /*0940*/ 	.word	0x00000068
        /*0944*/ 	.short	0x010a
        /*0946*/ 	.byte	0xff
	.zero		1


	//   ....[130]....
        /*0948*/ 	.word	0x000121d0
        /*094c*/ 	.word	0x00000012
        /*0950*/ 	.word	0x00000050
        /*0954*/ 	.short	0x010a
        /*0956*/ 	.byte	0xff
	.zero		1


	//   ....[131]....
        /*0958*/ 	.word	0x00012220
        /*095c*/ 	.word	0x00000012
        /*0960*/ 	.word	0x00000058
        /*0964*/ 	.short	0x010a
        /*0966*/ 	.byte	0xff
	.zero		1


	//   ....[132]....
        /*0968*/ 	.word	0x00012270
        /*096c*/ 	.word	0x00000012
        /*0970*/ 	.word	0x00000060
        /*0974*/ 	.short	0x010a
        /*0976*/ 	.byte	0xff
	.zero		1


	//   ....[133]....
        /*0978*/ 	.word	0x000122c0
        /*097c*/ 	.word	0x0000005d
        /*0980*/ 	.word	0x00000080
        /*0984*/ 	.short	0x010a
        /*0986*/ 	.byte	0xff
	.zero		1


	//   ....[134]....
        /*0988*/ 	.word	0x00012310
        /*098c*/ 	.word	0x0000005d
        /*0990*/ 	.word	0x00000030
        /*0994*/ 	.short	0x010a
        /*0996*/ 	.byte	0xff
	.zero		1


	//   ....[135]....
        /*0998*/ 	.word	0x00012360
        /*099c*/ 	.word	0x00000075
        /*09a0*/ 	.word	0x00000090
        /*09a4*/ 	.short	0x010a
        /*09a6*/ 	.byte	0xff
	.zero		1


	//   ....[136]....
        /*09a8*/ 	.word	0x000123b0
        /*09ac*/ 	.word	0x00000079
        /*09b0*/ 	.word	0x00000030
        /*09b4*/ 	.short	0x010a
        /*09b6*/ 	.byte	0xff
	.zero		1


	//   ....[137]....
        /*09b8*/ 	.word	0x00012400
        /*09bc*/ 	.word	0x00000079
        /*09c0*/ 	.word	0x00000030
        /*09c4*/ 	.short	0x010a
        /*09c6*/ 	.byte	0xff
	.zero		1


	//   ....[138]....
        /*09c8*/ 	.word	0x00012450
        /*09cc*/ 	.word	0x0000007b
        /*09d0*/ 	.word	0x00000030
        /*09d4*/ 	.short	0x010a
        /*09d6*/ 	.byte	0xff
	.zero		1


	//   ....[139]....
        /*09d8*/ 	.word	0x000124a0
        /*09dc*/ 	.word	0x0000007b
        /*09e0*/ 	.word	0x00000030
        /*09e4*/ 	.short	0x010a
        /*09e6*/ 	.byte	0xff
	.zero		1


	//   ....[140]....
        /*09e8*/ 	.word	0x000124f0
        /*09ec*/ 	.word	0x0000007b
        /*09f0*/ 	.word	0x00000030
        /*09f4*/ 	.short	0x010a
        /*09f6*/ 	.byte	0xff
	.zero		1


	//   ....[141]....
        /*09f8*/ 	.word	0x00012540
        /*09fc*/ 	.word	0x0000007b
        /*0a00*/ 	.word	0x00000030
        /*0a04*/ 	.short	0x010a
        /*0a06*/ 	.byte	0xff
	.zero		1


	//   ....[142]....
        /*0a08*/ 	.word	0x00012590
        /*0a0c*/ 	.word	0x0000007b
        /*0a10*/ 	.word	0x00000030
        /*0a14*/ 	.short	0x010a
        /*0a16*/ 	.byte	0xff
	.zero		1


	//----- nvinfo : EIATTR_NUM_MBARRIERS
	.align		4
.L_47:
        /*0a18*/ 	.byte	0x03, 0x38
        /*0a1a*/ 	.short	0x0016


	//----- nvinfo : EIATTR_EXIT_INSTR_OFFSETS
	.align		4
        /*0a1c*/ 	.byte	0x04, 0x1c
        /*0a1e*/ 	.short	(.L_49 - .L_48)


	//   ....[0]....
.L_48:
        /*0a20*/ 	.word	0x00008a10


	//   ....[1]....
        /*0a24*/ 	.word	0x00008cc0


	//   ....[2]....
        /*0a28*/ 	.word	0x00008d10


	//   ....[3]....
        /*0a2c*/ 	.word	0x0000a180


	//   ....[4]....
        /*0a30*/ 	.word	0x0000bc10


	//   ....[5]....
        /*0a34*/ 	.word	0x0000bc40


	//   ....[6]....
        /*0a38*/ 	.word	0x00011960


	//   ....[7]....
        /*0a3c*/ 	.word	0x000119e0


	//   ....[8]....
        /*0a40*/ 	.word	0x00011a10


	//   ....[9]....
        /*0a44*/ 	.word	0x00011a80


	//----- nvinfo : EIATTR_MAX_THREADS
	.align		4
.L_49:
        /*0a48*/ 	.byte	0x04, 0x05
        /*0a4a*/ 	.short	(.L_51 - .L_50)
.L_50:
        /*0a4c*/ 	.word	0x00000100
        /*0a50*/ 	.word	0x00000001
        /*0a54*/ 	.word	0x00000001


	//----- nvinfo : EIATTR_CRS_STACK_SIZE
	.align		4
.L_51:
        /*0a58*/ 	.byte	0x04, 0x1e
        /*0a5a*/ 	.short	(.L_53 - .L_52)
.L_52:
        /*0a5c*/ 	.word	0x00000000


	//----- nvinfo : EIATTR_CBANK_PARAM_SIZE
	.align		4
.L_53:
        /*0a60*/ 	.byte	0x03, 0x19
        /*0a62*/ 	.short	0x0900


	//----- nvinfo : EIATTR_PARAM_CBANK
	.align		4
        /*0a64*/ 	.byte	0x04, 0x0a
        /*0a66*/ 	.short	(.L_55 - .L_54)
	.align		4
.L_54:
        /*0a68*/ 	.word	index@(.nv.constant0._ZN7cutlass13device_kernelINS_4conv6kernel13ConvUniversalINS1_16ConvProblemShapeILNS1_8OperatorE1ELi3EEENS1_10collective14CollectiveConvINS1_47MainloopSm100TmaUmmaWarpSpecializedImplicitGemmILS5_1ELi3ELi3ELi1ELi2EN4cute5tupleIJNSA_1CILi1EEESD_SD_EEEEENSB_IJNSC_ILi128EEESG_NSB_IJNSC_ILi64EEEEEEEEENS_10tfloat32_tESK_NSA_8TiledMMAINSA_8MMA_AtomIJNSA_17SM100_MMA_TF32_SSISK_SK_fLi128ELi128ELNSA_4UMMA5MajorE0ELSP_1ELNSO_7ScaleInE0ELSQ_0EEEEEENSA_6LayoutISE_NSB_IJNSC_ILi0EEESU_SU_EEEEENSB_IJNSA_10UnderscoreESX_SX_EEEEENS7_6detail27Sm100ImplicitGemmTileTraitsINSA_20SM90_TMA_LOAD_IM2COLENSA_14ComposedLayoutINSA_7SwizzleILi3ELi4ELi3EEENSA_18smem_ptr_flag_bitsILi32EEENST_INSB_IJNSC_ILi8EEENSC_ILi32EEEEEENSB_IJS19_SD_EEEEEEEvEENS11_INSA_13SM90_TMA_LOADENS13_INS14_ILi2ELi5ELi2EEES17_NST_INSB_IJS19_NSC_ILi4EEEEEENSB_IJSD_S19_EEEEEEEvEEEENS_8epilogue10collective18CollectiveEpilogueINS1O_23Sm100TmaWarpSpecializedILi4ELi2ELi16ELb1ELb0EEEJSJ_NSB_IJNST_ISG_SD_EENST_INSC_ILi16EEESD_EEEEESK_NSB_IJNSB_IJllllEEESD_SU_EEESK_S1Y_NS1O_6fusion15FusionCallbacksIS1S_NS1Z_17LinearCombinationISK_fSK_fLNS_15FloatRoundStyleE2EEESJ_S1W_JEEENSA_5SM1004TMEM4LOAD26SM100_TMEM_LOAD_32dp32b16xES12_NS13_INS14_ILi2ELi4ELi3EEES17_NST_INSB_IJS18_S1U_EEENSB_IJS1U_SD_EEEEEEENSA_39AutoVectorizingCopyWithAssumedAlignmentILi128EEENSA_21SM90_TMA_STORE_IM2COLES2D_S2F_S2F_EEEvvEEEEvNT_6ParamsE)
        /*0a6c*/ 	.short	0x0380
        /*0a6e*/ 	.short	0x0900


	//----- nvinfo : EIATTR_SW_WAR
	.align		4
.L_55:
        /*0a70*/ 	.byte	0x04, 0x36
        /*0a72*/ 	.short	(.L_57 - .L_56)
.L_56:
        /*0a74*/ 	.word	0x00000008
.L_57:


//--------------------- .nv.callgraph             --------------------------
	.section	.nv.callgraph,"",@"SHT_CUDA_CALLGRAPH"
	.align	4
	.sectionentsize	8
	.align		4
        /*0000*/ 	.word	0x00000000
	.align		4
        /*0004*/ 	.word	0xffffffff
	.align		4
        /*0008*/ 	.word	index@(_ZN7cutlass13device_kernelINS_4conv6kernel13ConvUniversalINS1_16ConvProblemShapeILNS1_8OperatorE1ELi3EEENS1_10collective14CollectiveConvINS1_47MainloopSm100TmaUmmaWarpSpecializedImplicitGemmILS5_1ELi3ELi3ELi1ELi2EN4cute5tupleIJNSA_1CILi1EEESD_SD_EEEEENSB_IJNSC_ILi128EEESG_NSB_IJNSC_ILi64EEEEEEEEENS_10tfloat32_tESK_NSA_8TiledMMAINSA_8MMA_AtomIJNSA_17SM100_MMA_TF32_SSISK_SK_fLi128ELi128ELNSA_4UMMA5MajorE0ELSP_1ELNSO_7ScaleInE0ELSQ_0EEEEEENSA_6LayoutISE_NSB_IJNSC_ILi0EEESU_SU_EEEEENSB_IJNSA_10UnderscoreESX_SX_EEEEENS7_6detail27Sm100ImplicitGemmTileTraitsINSA_20SM90_TMA_LOAD_IM2COLENSA_14ComposedLayoutINSA_7SwizzleILi3ELi4ELi3EEENSA_18smem_ptr_flag_bitsILi32EEENST_INSB_IJNSC_ILi8EEENSC_ILi32EEEEEENSB_IJS19_SD_EEEEEEEvEENS11_INSA_13SM90_TMA_LOADENS13_INS14_ILi2ELi5ELi2EEES17_NST_INSB_IJS19_NSC_ILi4EEEEEENSB_IJSD_S19_EEEEEEEvEEEENS_8epilogue10collective18CollectiveEpilogueINS1O_23Sm100TmaWarpSpecializedILi4ELi2ELi16ELb1ELb0EEEJSJ_NSB_IJNST_ISG_SD_EENST_INSC_ILi16EEESD_EEEEESK_NSB_IJNSB_IJllllEEESD_SU_EEESK_S1Y_NS1O_6fusion15FusionCallbacksIS1S_NS1Z_17LinearCombinationISK_fSK_fLNS_15FloatRoundStyleE2EEESJ_S1W_JEEENSA_5SM1004TMEM4LOAD26SM100_TMEM_LOAD_32dp32b16xES12_NS13_INS14_ILi2ELi4ELi3EEES17_NST_INSB_IJS18_S1U_EEENSB_IJS1U_SD_EEEEEEENSA_39AutoVectorizingCopyWithAssumedAlignmentILi128EEENSA_21SM90_TMA_STORE_IM2COLES2D_S2F_S2F_EEEvvEEEEvNT_6ParamsE)
	.align		4
        /*000c*/ 	.word	index@(__assertfail)
	.align		4
        /*0010*/ 	.word	0x00000000
	.align		4
        /*0014*/ 	.word	0xfffffffe
	.align		4
        /*0018*/ 	.word	0x00000000
	.align		4
        /*001c*/ 	.word	0xfffffffd
	.align		4
        /*0020*/ 	.word	0x00000000
	.align		4
        /*0024*/ 	.word	0xfffffffc


//--------------------- .nv.constant4             --------------------------
	.section	.nv.constant4,"a",@progbits
	.align	8
	.align		8
.nv.constant4:
        /*0000*/ 	.dword	__assertfail
	.align		8
        /*0008*/ 	.dword	__unnamed_1
	.align		8
        /*0010*/ 	.dword	__unnamed_2
	.align		8
        /*0018*/ 	.dword	_ZN39_INTERNAL_972732a7_4_k_cu_c1215b21_41374cuda3std3__45__cpo5beginE
	.align		8
        /*0020*/ 	.dword	_ZN39_INTERNAL_972732a7_4_k_cu_c1215b21_41374cuda3std3__45__cpo3endE
	.align		8
        /*0028*/ 	.dword	_ZN39_INTERNAL_972732a7_4_k_cu_c1215b21_41374cuda3std3__45__cpo6cbeginE
	.align		8
        /*0030*/ 	.dword	_ZN39_INTERNAL_972732a7_4_k_cu_c1215b21_41374cuda3std3__45__cpo4cendE
	.align		8
        /*0038*/ 	.dword	_ZN39_INTERNAL_972732a7_4_k_cu_c1215b21_41374cuda3std3__441_GLOBAL__N__972732a7_4_k_cu_c1215b21_41376ignoreE
	.align		8
        /*0040*/ 	.dword	_ZN39_INTERNAL_972732a7_4_k_cu_c1215b21_41374cuda3std3__419piecewise_constructE
	.align		8
        /*0048*/ 	.dword	_ZN39_INTERNAL_972732a7_4_k_cu_c1215b21_41374cuda3std3__48in_placeE
	.align		8
        /*0050*/ 	.dword	_ZN39_INTERNAL_972732a7_4_k_cu_c1215b21_41374cuda3std6ranges3__45__cpo4swapE
	.align		8
        /*0058*/ 	.dword	_ZN39_INTERNAL_972732a7_4_k_cu_c1215b21_41374cuda3std6ranges3__45__cpo9iter_moveE
	.align		8
        /*0060*/ 	.dword	_ZN39_INTERNAL_972732a7_4_k_cu_c1215b21_41374cute7productE
	.align		8
        /*0068*/ 	.dword	_ZN39_INTERNAL_972732a7_4_k_cu_c1215b21_41374cute1_E
	.align		8
        /*0070*/ 	.dword	$str$27
	.align		8
        /*0078*/ 	.dword	$str$28
	.align		8
        /*0080*/ 	.dword	$str$29
	.align		8
        /*0088*/ 	.dword	$str$30


//--------------------- .text._ZN7cutlass13device_kernelINS_4conv6kernel13ConvUniversalINS1_16ConvProblemShapeILNS1_8OperatorE1ELi3EEENS1_10collective14CollectiveConvINS1_47MainloopSm100TmaUmmaWarpSpecializedImplicitGemmILS5_1ELi3ELi3ELi1ELi2EN4cute5tupleIJNSA_1CILi1EEESD_SD_EEEEENSB_IJNSC_ILi128EEESG_NSB_IJNSC_ILi64EEEEEEEEENS_10tfloat32_tESK_NSA_8TiledMMAINSA_8MMA_AtomIJNSA_17SM100_MMA_TF32_SSISK_SK_fLi128ELi128ELNSA_4UMMA5MajorE0ELSP_1ELNSO_7ScaleInE0ELSQ_0EEEEEENSA_6LayoutISE_NSB_IJNSC_ILi0EEESU_SU_EEEEENSB_IJNSA_10UnderscoreESX_SX_EEEEENS7_6detail27Sm100ImplicitGemmTileTraitsINSA_20SM90_TMA_LOAD_IM2COLENSA_14ComposedLayoutINSA_7SwizzleILi3ELi4ELi3EEENSA_18smem_ptr_flag_bitsILi32EEENST_INSB_IJNSC_ILi8EEENSC_ILi32EEEEEENSB_IJS19_SD_EEEEEEEvEENS11_INSA_13SM90_TMA_LOADENS13_INS14_ILi2ELi5ELi2EEES17_NST_INSB_IJS19_NSC_ILi4EEEEEENSB_IJSD_S19_EEEEEEEvEEEENS_8epilogue10collective18CollectiveEpilogueINS1O_23Sm100TmaWarpSpecializedILi4ELi2ELi16ELb1ELb0EEEJSJ_NSB_IJNST_ISG_SD_EENST_INSC_ILi16EEESD_EEEEESK_NSB_IJNSB_IJllllEEESD_SU_EEESK_S1Y_NS1O_6fusion15FusionCallbacksIS1S_NS1Z_17LinearCombinationISK_fSK_fLNS_15FloatRoundStyleE2EEESJ_S1W_JEEENSA_5SM1004TMEM4LOAD26SM100_TMEM_LOAD_32dp32b16xES12_NS13_INS14_ILi2ELi4ELi3EEES17_NST_INSB_IJS18_S1U_EEENSB_IJS1U_SD_EEEEEEENSA_39AutoVectorizingCopyWithAssumedAlignmentILi128EEENSA_21SM90_TMA_STORE_IM2COLES2D_S2F_S2F_EEEvvEEEEvNT_6ParamsE --------------------------
	.section	.text._ZN7cutlass13device_kernelINS_4conv6kernel13ConvUniversalINS1_16ConvProblemShapeILNS1_8OperatorE1ELi3EEENS1_10collective14CollectiveConvINS1_47MainloopSm100TmaUmmaWarpSpecializedImplicitGemmILS5_1ELi3ELi3ELi1ELi2EN4cute5tupleIJNSA_1CILi1EEESD_SD_EEEEENSB_IJNSC_ILi128EEESG_NSB_IJNSC_ILi64EEEEEEEEENS_10tfloat32_tESK_NSA_8TiledMMAINSA_8MMA_AtomIJNSA_17SM100_MMA_TF32_SSISK_SK_fLi128ELi128ELNSA_4UMMA5MajorE0ELSP_1ELNSO_7ScaleInE0ELSQ_0EEEEEENSA_6LayoutISE_NSB_IJNSC_ILi0EEESU_SU_EEEEENSB_IJNSA_10UnderscoreESX_SX_EEEEENS7_6detail27Sm100ImplicitGemmTileTraitsINSA_20SM90_TMA_LOAD_IM2COLENSA_14ComposedLayoutINSA_7SwizzleILi3ELi4ELi3EEENSA_18smem_ptr_flag_bitsILi32EEENST_INSB_IJNSC_ILi8EEENSC_ILi32EEEEEENSB_IJS19_SD_EEEEEEEvEENS11_INSA_13SM90_TMA_LOADENS13_INS14_ILi2ELi5ELi2EEES17_NST_INSB_IJS19_NSC_ILi4EEEEEENSB_IJSD_S19_EEEEEEEvEEEENS_8epilogue10collective18CollectiveEpilogueINS1O_23Sm100TmaWarpSpecializedILi4ELi2ELi16ELb1ELb0EEEJSJ_NSB_IJNST_ISG_SD_EENST_INSC_ILi16EEESD_EEEEESK_NSB_IJNSB_IJllllEEESD_SU_EEESK_S1Y_NS1O_6fusion15FusionCallbacksIS1S_NS1Z_17LinearCombinationISK_fSK_fLNS_15FloatRoundStyleE2EEESJ_S1W_JEEENSA_5SM1004TMEM4LOAD26SM100_TMEM_LOAD_32dp32b16xES12_NS13_INS14_ILi2ELi4ELi3EEES17_NST_INSB_IJS18_S1U_EEENSB_IJS1U_SD_EEEEEEENSA_39AutoVectorizingCopyWithAssumedAlignmentILi128EEENSA_21SM90_TMA_STORE_IM2COLES2D_S2F_S2F_EEEvvEEEEvNT_6ParamsE,"ax",@progbits
	.align	128
.text._ZN7cutlass13device_kernelINS_4conv6kernel13ConvUniversalINS1_16ConvProblemShapeILNS1_8OperatorE1ELi3EEENS1_10collective14CollectiveConvINS1_47MainloopSm100TmaUmmaWarpSpecializedImplicitGemmILS5_1ELi3ELi3ELi1ELi2EN4cute5tupleIJNSA_1CILi1EEESD_SD_EEEEENSB_IJNSC_ILi128EEESG_NSB_IJNSC_ILi64EEEEEEEEENS_10tfloat32_tESK_NSA_8TiledMMAINSA_8MMA_AtomIJNSA_17SM100_MMA_TF32_SSISK_SK_fLi128ELi128ELNSA_4UMMA5MajorE0ELSP_1ELNSO_7ScaleInE0ELSQ_0EEEEEENSA_6LayoutISE_NSB_IJNSC_ILi0EEESU_SU_EEEEENSB_IJNSA_10UnderscoreESX_SX_EEEEENS7_6detail27Sm100ImplicitGemmTileTraitsINSA_20SM90_TMA_LOAD_IM2COLENSA_14ComposedLayoutINSA_7SwizzleILi3ELi4ELi3EEENSA_18smem_ptr_flag_bitsILi32EEENST_INSB_IJNSC_ILi8EEENSC_ILi32EEEEEENSB_IJS19_SD_EEEEEEEvEENS11_INSA_13SM90_TMA_LOADENS13_INS14_ILi2ELi5ELi2EEES17_NST_INSB_IJS19_NSC_ILi4EEEEEENSB_IJSD_S19_EEEEEEEvEEEENS_8epilogue10collective18CollectiveEpilogueINS1O_23Sm100TmaWarpSpecializedILi4ELi2ELi16ELb1ELb0EEEJSJ_NSB_IJNST_ISG_SD_EENST_INSC_ILi16EEESD_EEEEESK_NSB_IJNSB_IJllllEEESD_SU_EEESK_S1Y_NS1O_6fusion15FusionCallbacksIS1S_NS1Z_17LinearCombinationISK_fSK_fLNS_15FloatRoundStyleE2EEESJ_S1W_JEEENSA_5SM1004TMEM4LOAD26SM100_TMEM_LOAD_32dp32b16xES12_NS13_INS14_ILi2ELi4ELi3EEES17_NST_INSB_IJS18_S1U_EEENSB_IJS1U_SD_EEEEEEENSA_39AutoVectorizingCopyWithAssumedAlignmentILi128EEENSA_21SM90_TMA_STORE_IM2COLES2D_S2F_S2F_EEEvvEEEEvNT_6ParamsE:
        .type           _ZN7cutlass13device_kernelINS_4conv6kernel13ConvUniversalINS1_16ConvProblemShapeILNS1_8OperatorE1ELi3EEENS1_10collective14CollectiveConvINS1_47MainloopSm100TmaUmmaWarpSpecializedImplicitGemmILS5_1ELi3ELi3ELi1ELi2EN4cute5tupleIJNSA_1CILi1EEESD_SD_EEEEENSB_IJNSC_ILi128EEESG_NSB_IJNSC_ILi64EEEEEEEEENS_10tfloat32_tESK_NSA_8TiledMMAINSA_8MMA_AtomIJNSA_17SM100_MMA_TF32_SSISK_SK_fLi128ELi128ELNSA_4UMMA5MajorE0ELSP_1ELNSO_7ScaleInE0ELSQ_0EEEEEENSA_6LayoutISE_NSB_IJNSC_ILi0EEESU_SU_EEEEENSB_IJNSA_10UnderscoreESX_SX_EEEEENS7_6detail27Sm100ImplicitGemmTileTraitsINSA_20SM90_TMA_LOAD_IM2COLENSA_14ComposedLayoutINSA_7SwizzleILi3ELi4ELi3EEENSA_18smem_ptr_flag_bitsILi32EEENST_INSB_IJNSC_ILi8EEENSC_ILi32EEEEEENSB_IJS19_SD_EEEEEEEvEENS11_INSA_13SM90_TMA_LOADENS13_INS14_ILi2ELi5ELi2EEES17_NST_INSB_IJS19_NSC_ILi4EEEEEENSB_IJSD_S19_EEEEEEEvEEEENS_8epilogue10collective18CollectiveEpilogueINS1O_23Sm100TmaWarpSpecializedILi4ELi2ELi16ELb1ELb0EEEJSJ_NSB_IJNST_ISG_SD_EENST_INSC_ILi16EEESD_EEEEESK_NSB_IJNSB_IJllllEEESD_SU_EEESK_S1Y_NS1O_6fusion15FusionCallbacksIS1S_NS1Z_17LinearCombinationISK_fSK_fLNS_15FloatRoundStyleE2EEESJ_S1W_JEEENSA_5SM1004TMEM4LOAD26SM100_TMEM_LOAD_32dp32b16xES12_NS13_INS14_ILi2ELi4ELi3EEES17_NST_INSB_IJS18_S1U_EEENSB_IJS1U_SD_EEEEEEENSA_39AutoVectorizingCopyWithAssumedAlignmentILi128EEENSA_21SM90_TMA_STORE_IM2COLES2D_S2F_S2F_EEEvvEEEEvNT_6ParamsE,@function
        .size           _ZN7cutlass13device_kernelINS_4conv6kernel13ConvUniversalINS1_16ConvProblemShapeILNS1_8OperatorE1ELi3EEENS1_10collective14CollectiveConvINS1_47MainloopSm100TmaUmmaWarpSpecializedImplicitGemmILS5_1ELi3ELi3ELi1ELi2EN4cute5tupleIJNSA_1CILi1EEESD_SD_EEEEENSB_IJNSC_ILi128EEESG_NSB_IJNSC_ILi64EEEEEEEEENS_10tfloat32_tESK_NSA_8TiledMMAINSA_8MMA_AtomIJNSA_17SM100_MMA_TF32_SSISK_SK_fLi128ELi128ELNSA_4UMMA5MajorE0ELSP_1ELNSO_7ScaleInE0ELSQ_0EEEEEENSA_6LayoutISE_NSB_IJNSC_ILi0EEESU_SU_EEEEENSB_IJNSA_10UnderscoreESX_SX_EEEEENS7_6detail27Sm100ImplicitGemmTileTraitsINSA_20SM90_TMA_LOAD_IM2COLENSA_14ComposedLayoutINSA_7SwizzleILi3ELi4ELi3EEENSA_18smem_ptr_flag_bitsILi32EEENST_INSB_IJNSC_ILi8EEENSC_ILi32EEEEEENSB_IJS19_SD_EEEEEEEvEENS11_INSA_13SM90_TMA_LOADENS13_INS14_ILi2ELi5ELi2EEES17_NST_INSB_IJS19_NSC_ILi4EEEEEENSB_IJSD_S19_EEEEEEEvEEEENS_8epilogue10collective18CollectiveEpilogueINS1O_23Sm100TmaWarpSpecializedILi4ELi2ELi16ELb1ELb0EEEJSJ_NSB_IJNST_ISG_SD_EENST_INSC_ILi16EEESD_EEEEESK_NSB_IJNSB_IJllllEEESD_SU_EEESK_S1Y_NS1O_6fusion15FusionCallbacksIS1S_NS1Z_17LinearCombinationISK_fSK_fLNS_15FloatRoundStyleE2EEESJ_S1W_JEEENSA_5SM1004TMEM4LOAD26SM100_TMEM_LOAD_32dp32b16xES12_NS13_INS14_ILi2ELi4ELi3EEES17_NST_INSB_IJS18_S1U_EEENSB_IJS1U_SD_EEEEEEENSA_39AutoVectorizingCopyWithAssumedAlignmentILi128EEENSA_21SM90_TMA_STORE_IM2COLES2D_S2F_S2F_EEEvvEEEEvNT_6ParamsE,(.L_x_183 - _ZN7cutlass13device_kernelINS_4conv6kernel13ConvUniversalINS1_16ConvProblemShapeILNS1_8OperatorE1ELi3EEENS1_10collective14CollectiveConvINS1_47MainloopSm100TmaUmmaWarpSpecializedImplicitGemmILS5_1ELi3ELi3ELi1ELi2EN4cute5tupleIJNSA_1CILi1EEESD_SD_EEEEENSB_IJNSC_ILi128EEESG_NSB_IJNSC_ILi64EEEEEEEEENS_10tfloat32_tESK_NSA_8TiledMMAINSA_8MMA_AtomIJNSA_17SM100_MMA_TF32_SSISK_SK_fLi128ELi128ELNSA_4UMMA5MajorE0ELSP_1ELNSO_7ScaleInE0ELSQ_0EEEEEENSA_6LayoutISE_NSB_IJNSC_ILi0EEESU_SU_EEEEENSB_IJNSA_10UnderscoreESX_SX_EEEEENS7_6detail27Sm100ImplicitGemmTileTraitsINSA_20SM90_TMA_LOAD_IM2COLENSA_14ComposedLayoutINSA_7SwizzleILi3ELi4ELi3EEENSA_18smem_ptr_flag_bitsILi32EEENST_INSB_IJNSC_ILi8EEENSC_ILi32EEEEEENSB_IJS19_SD_EEEEEEEvEENS11_INSA_13SM90_TMA_LOADENS13_INS14_ILi2ELi5ELi2EEES17_NST_INSB_IJS19_NSC_ILi4EEEEEENSB_IJSD_S19_EEEEEEEvEEEENS_8epilogue10collective18CollectiveEpilogueINS1O_23Sm100TmaWarpSpecializedILi4ELi2ELi16ELb1ELb0EEEJSJ_NSB_IJNST_ISG_SD_EENST_INSC_ILi16EEESD_EEEEESK_NSB_IJNSB_IJllllEEESD_SU_EEESK_S1Y_NS1O_6fusion15FusionCallbacksIS1S_NS1Z_17LinearCombinationISK_fSK_fLNS_15FloatRoundStyleE2EEESJ_S1W_JEEENSA_5SM1004TMEM4LOAD26SM100_TMEM_LOAD_32dp32b16xES12_NS13_INS14_ILi2ELi4ELi3EEES17_NST_INSB_IJS18_S1U_EEENSB_IJS1U_SD_EEEEEEENSA_39AutoVectorizingCopyWithAssumedAlignmentILi128EEENSA_21SM90_TMA_STORE_IM2COLES2D_S2F_S2F_EEEvvEEEEvNT_6ParamsE)
        .other          _ZN7cutlass13device_kernelINS_4conv6kernel13ConvUniversalINS1_16ConvProblemShapeILNS1_8OperatorE1ELi3EEENS1_10collective14CollectiveConvINS1_47MainloopSm100TmaUmmaWarpSpecializedImplicitGemmILS5_1ELi3ELi3ELi1ELi2EN4cute5tupleIJNSA_1CILi1EEESD_SD_EEEEENSB_IJNSC_ILi128EEESG_NSB_IJNSC_ILi64EEEEEEEEENS_10tfloat32_tESK_NSA_8TiledMMAINSA_8MMA_AtomIJNSA_17SM100_MMA_TF32_SSISK_SK_fLi128ELi128ELNSA_4UMMA5MajorE0ELSP_1ELNSO_7ScaleInE0ELSQ_0EEEEEENSA_6LayoutISE_NSB_IJNSC_ILi0EEESU_SU_EEEEENSB_IJNSA_10UnderscoreESX_SX_EEEEENS7_6detail27Sm100ImplicitGemmTileTraitsINSA_20SM90_TMA_LOAD_IM2COLENSA_14ComposedLayoutINSA_7SwizzleILi3ELi4ELi3EEENSA_18smem_ptr_flag_bitsILi32EEENST_INSB_IJNSC_ILi8EEENSC_ILi32EEEEEENSB_IJS19_SD_EEEEEEEvEENS11_INSA_13SM90_TMA_LOADENS13_INS14_ILi2ELi5ELi2EEES17_NST_INSB_IJS19_NSC_ILi4EEEEEENSB_IJSD_S19_EEEEEEEvEEEENS_8epilogue10collective18CollectiveEpilogueINS1O_23Sm100TmaWarpSpecializedILi4ELi2ELi16ELb1ELb0EEEJSJ_NSB_IJNST_ISG_SD_EENST_INSC_ILi16EEESD_EEEEESK_NSB_IJNSB_IJllllEEESD_SU_EEESK_S1Y_NS1O_6fusion15FusionCallbacksIS1S_NS1Z_17LinearCombinationISK_fSK_fLNS_15FloatRoundStyleE2EEESJ_S1W_JEEENSA_5SM1004TMEM4LOAD26SM100_TMEM_LOAD_32dp32b16xES12_NS13_INS14_ILi2ELi4ELi3EEES17_NST_INSB_IJS18_S1U_EEENSB_IJS1U_SD_EEEEEEENSA_39AutoVectorizingCopyWithAssumedAlignmentILi128EEENSA_21SM90_TMA_STORE_IM2COLES2D_S2F_S2F_EEEvvEEEEvNT_6ParamsE,@"STO_CUDA_ENTRY STV_DEFAULT"
_ZN7cutlass13device_kernelINS_4conv6kernel13ConvUniversalINS1_16ConvProblemShapeILNS1_8OperatorE1ELi3EEENS1_10collective14CollectiveConvINS1_47MainloopSm100TmaUmmaWarpSpecializedImplicitGemmILS5_1ELi3ELi3ELi1ELi2EN4cute5tupleIJNSA_1CILi1EEESD_SD_EEEEENSB_IJNSC_ILi128EEESG_NSB_IJNSC_ILi64EEEEEEEEENS_10tfloat32_tESK_NSA_8TiledMMAINSA_8MMA_AtomIJNSA_17SM100_MMA_TF32_SSISK_SK_fLi128ELi128ELNSA_4UMMA5MajorE0ELSP_1ELNSO_7ScaleInE0ELSQ_0EEEEEENSA_6LayoutISE_NSB_IJNSC_ILi0EEESU_SU_EEEEENSB_IJNSA_10UnderscoreESX_SX_EEEEENS7_6detail27Sm100ImplicitGemmTileTraitsINSA_20SM90_TMA_LOAD_IM2COLENSA_14ComposedLayoutINSA_7SwizzleILi3ELi4ELi3EEENSA_18smem_ptr_flag_bitsILi32EEENST_INSB_IJNSC_ILi8EEENSC_ILi32EEEEEENSB_IJS19_SD_EEEEEEEvEENS11_INSA_13SM90_TMA_LOADENS13_INS14_ILi2ELi5ELi2EEES17_NST_INSB_IJS19_NSC_ILi4EEEEEENSB_IJSD_S19_EEEEEEEvEEEENS_8epilogue10collective18CollectiveEpilogueINS1O_23Sm100TmaWarpSpecializedILi4ELi2ELi16ELb1ELb0EEEJSJ_NSB_IJNST_ISG_SD_EENST_INSC_ILi16EEESD_EEEEESK_NSB_IJNSB_IJllllEEESD_SU_EEESK_S1Y_NS1O_6fusion15FusionCallbacksIS1S_NS1Z_17LinearCombinationISK_fSK_fLNS_15FloatRoundStyleE2EEESJ_S1W_JEEENSA_5SM1004TMEM4LOAD26SM100_TMEM_LOAD_32dp32b16xES12_NS13_INS14_ILi2ELi4ELi3EEES17_NST_INSB_IJS18_S1U_EEENSB_IJS1U_SD_EEEEEEENSA_39AutoVectorizingCopyWithAssumedAlignmentILi128EEENSA_21SM90_TMA_STORE_IM2COLES2D_S2F_S2F_EEEvvEEEEvNT_6ParamsE:
[----:B------:R-:W1:Y:S08]  /*0000*/  LDC R1, c[0x0][0x37c] ;  /* 0x0000df00ff017b82 */ /* 0x000e700000000800 */
[----:B------:R-:W2:Y:S01]  /*0010*/  LDC.64 R2, c[0x0][0x990] ;  /* 0x00026400ff027b82 */ /* 0x000ea20000000a00 */
[----:B------:R-:W3:Y:S01]  /*0020*/  S2R R100, SR_TID.X ;  /* 0x0000000000647919 */ /* 0x000ee20000002100 */
[----:B------:R-:W-:Y:S01]  /*0030*/  ELECT P5, URZ, PT ;  /* 0x0000000000ff782f */ /* 0x000fe200038a0000 */
[----:B-1----:R-:W-:Y:S01]  /*0040*/  VIADD R1, R1, 0xfffffff8 ;  /* 0xfffffff801017836 */ /* 0x002fe20000000000 */
[----:B------:R-:W-:-:S04]  /*0050*/  PRMT R87, RZ, 0x7610, R87 ;  /* 0x00007610ff577816 */ /* 0x000fc80000000057 */
[----:B------:R-:W1:Y:S01]  /*0060*/  LDC.64 R88, c[0x0][0x358] ;  /* 0x0000d600ff587b82 */ /* 0x000e620000000a00 */
[----:B--2---:R-:W-:-:S04]  /*0070*/  ISETP.NE.U32.AND P0, PT, R2, RZ, PT ;  /* 0x000000ff0200720c */ /* 0x004fc80003f05070 */
[----:B------:R-:W-:Y:S02]  /*0080*/  ISETP.NE.AND.EX P0, PT, R3, RZ, PT, P0 ;  /* 0x000000ff0300720c */ /* 0x000fe40003f05300 */
[----:B---3--:R-:W-:-:S05]  /*0090*/  SHF.R.U32.HI R102, RZ, 0x5, R100 ;  /* 0x00000005ff667819 */ /* 0x008fca0000011664 */
[----:B------:R2:W3:Y:S06]  /*00a0*/  SHFL.IDX PT, R0, R102, RZ, 0x1f ;  /* 0x00001fff66007589 */ /* 0x0004ec00000e0000 */
[----:B------:R-:W-:Y:S05]  /*00b0*/  @P0 BRA `(.L_x_0) ;  /* 0x0000000000300947 */ /* 0x000fea0003800000 */
[----:B------:R-:W4:Y:S02]  /*00c0*/  LDC.64 R4, c[0x0][0x988] ;  /* 0x00026200ff047b82 */ /* 0x000f240000000a00 */
[----:B----4-:R-:W-:-:S04]  /*00d0*/  ISETP.NE.U32.AND P0, PT, R4, RZ, PT ;  /* 0x000000ff0400720c */ /* 0x010fc80003f05070 */
[----:B------:R-:W-:-:S13]  /*00e0*/  ISETP.NE.AND.EX P0, PT, R5, RZ, PT, P0 ;  /* 0x000000ff0500720c */ /* 0x000fda0003f05300 */
[----:B------:R-:W-:Y:S05]  /*00f0*/  @!P0 BRA `(.L_x_1) ;  /* 0x0000000000188947 */ /* 0x000fea0003800000 */
[----:B------:R-:W4:Y:S01]  /*0100*/  LDC.64 R4, c[0x0][0x988] ;  /* 0x00026200ff047b82 */ /* 0x000f220000000a00 */
[----:B-1----:R-:W-:Y:S02]  /*0110*/  R2UR UR4, R88 ;  /* 0x00000000580472ca */ /* 0x002fe400000e0000 */
[----:B------:R-:W-:-:S13]  /*0120*/  R2UR UR5, R89 ;  /* 0x00000000590572ca */ /* 0x000fda00000e0000 */
[----:B----4-:R4:W5:Y:S01]  /*0130*/  LDG.E R35, desc[UR4][R4.64] ;  /* 0x0000000404237981 */ /* 0x010962000c1e1900 */
[----:B------:R-:W-:Y:S01]  /*0140*/  IMAD.MOV.U32 R87, RZ, RZ, 0x1 ;  /* 0x00000001ff577424 */ /* 0x000fe200078e00ff */
[----:B------:R-:W-:Y:S05]  /*0150*/  BRA `(.L_x_0) ;  /* 0x0000000000087947 */ /* 0x000fea0003800000 */
.L_x_1:
[----:B------:R-:W4:Y:S01]  /*0160*/  LDC R35, c[0x0][0x980] ;  /* 0x00026000ff237b82 */ /* 0x000f220000000800 */
[----:B------:R-:W-:-:S03]  /*0170*/  HFMA2 R87, -RZ, RZ, 0, 5.9604644775390625e-08 ;  /* 0x00000001ff577431 */ /* 0x000fc600000001ff */
.L_x_0:
[----:B----4-:R-:W4:Y:S02]  /*0180*/  LDC.64 R4, c[0x0][0x9b0] ;  /* 0x00026c00ff047b82 */ /* 0x010f240000000a00 */
[----:B----4-:R-:W-:-:S04]  /*0190*/  ISETP.NE.U32.AND P0, PT, R4, RZ, PT ;  /* 0x000000ff0400720c */ /* 0x010fc80003f05070 */
[----:B------:R-:W-:-:S13]  /*01a0*/  ISETP.NE.AND.EX P0, PT, R5, RZ, PT, P0 ;  /* 0x000000ff0500720c */ /* 0x000fda0003f05300 */
        /* <DEDUP_REMOVED lines=9> */
[----:B------:R-:W-:Y:S05]  /*0240*/  BRA `(.L_x_2) ;  /* 0x0000000000047947 */ /* 0x000fea0003800000 */
.L_x_3:
[----:B------:R-:W4:Y:S02]  /*0250*/  LDC R33, c[0x0][0x9a0] ;  /* 0x00026800ff217b82 */ /* 0x000f240000000800 */
.L_x_2:
[----:B----4-:R-:W4:Y:S01]  /*0260*/  LDC.64 R4, c[0x0][0x988] ;  /* 0x00026200ff047b82 */ /* 0x010f220000000a00 */
[----:B---3--:R-:W-:Y:S01]  /*0270*/  ISETP.NE.OR P1, PT, R0, 0x1, !P5 ;  /* 0x000000010000780c */ /* 0x008fe20006f25670 */
[----:B------:R-:W-:Y:S01]  /*0280*/  BSSY.RECONVERGENT B0, `(.L_x_4) ;  /* 0x0000015000007945 */ /* 0x000fe20003800200 */
[----:B------:R-:W-:Y:S02]  /*0290*/  ISETP.EQ.U32.AND P2, PT, R2, RZ, PT ;  /* 0x000000ff0200720c */ /* 0x000fe40003f42070 */
[----:B------:R-:W-:Y:S02]  /*02a0*/  ISETP.NE.OR P4, PT, R0, 0x3, !P5 ;  /* 0x000000030000780c */ /* 0x000fe40006f85670 */
[----:B------:R-:W-:Y:S02]  /*02b0*/  PLOP3.LUT P0, PT, PT, PT, PT, 0x80, 0x8 ;  /* 0x000000000008781c */ /* 0x000fe40003f0f070 */
[----:B----4-:R-:W-:-:S04]  /*02c0*/  ISETP.NE.U32.AND P3, PT, R4, RZ, PT ;  /* 0x000000ff0400720c */ /* 0x010fc80003f65070 */
[----:B------:R-:W-:-:S04]  /*02d0*/  ISETP.NE.AND.EX P3, PT, R5, RZ, PT, P3 ;  /* 0x000000ff0500720c */ /* 0x000fc80003f65330 */
[----:B------:R-:W-:-:S04]  /*02e0*/  ISETP.EQ.OR.EX P6, PT, R3, RZ, !P3, P2 ;  /* 0x000000ff0300720c */ /* 0x000fc80005fc2720 */
[----:B------:R-:W-:Y:S01]  /*02f0*/  P2R R103, PR, RZ, 0x40 ;  /* 0x00000040ff677803 */ /* 0x000fe20000000000 */
[----:B------:R-:W-:Y:S08]  /*0300*/  @P1 BRA `(.L_x_5) ;  /* 0x0000000000301947 */ /* 0x000ff00003800000 */
[----:B------:R-:W3:Y:S02]  /*0310*/  LDC.64 R8, c[0x0][0x348] ;  /* 0x0000d200ff087b82 */ /* 0x000ee40000000a00 */
[C---:B---3--:R-:W-:Y:S02]  /*0320*/  IADD3 R7, P2, PT, R8.reuse, 0x80, RZ ;  /* 0x0000008008077810 */ /* 0x048fe40007f5e0ff */
[----:B------:R-:W-:Y:S02]  /*0330*/  IADD3 R5, P1, PT, R8, 0x200, RZ ;  /* 0x0000020008057810 */ /* 0x000fe40007f3e0ff */
[----:B------:R-:W-:Y:S01]  /*0340*/  R2UR UR6, R7 ;  /* 0x00000000070672ca */ /* 0x000fe200000e0000 */
[--C-:B------:R-:W-:Y:S01]  /*0350*/  IMAD.X R6, RZ, RZ, R9.reuse, P2 ;  /* 0x000000ffff067224 */ /* 0x100fe200010e0609 */
[----:B------:R-:W-:Y:S01]  /*0360*/  R2UR UR4, R5 ;  /* 0x00000000050472ca */ /* 0x000fe200000e0000 */
[----:B------:R-:W-:-:S03]  /*0370*/  IMAD.X R4, RZ, RZ, R9, P1 ;  /* 0x000000ffff047224 */ /* 0x000fc600008e0609 */
[----:B------:R-:W-:Y:S02]  /*0380*/  R2UR UR7, R6 ;  /* 0x00000000060772ca */ /* 0x000fe400000e0000 */
[----:B------:R-:W-:-:S11]  /*0390*/  R2UR UR5, R4 ;  /* 0x00000000040572ca */ /* 0x000fd600000e0000 */
[----:B------:R3:W-:Y:S02]  /*03a0*/  UTMACCTL.PF [UR6] ;  /* 0x00000000060079b9 */ /* 0x0007e40008040000 */
[----:B------:R3:W-:Y:S02]  /*03b0*/  UTMACCTL.PF [UR4] ;  /* 0x00000000040079b9 */ /* 0x0007e40008040000 */
[----:B---3--:R-:W-:Y:S01]  /*03c0*/  NOP ;  /* 0x0000000000007918 */ /* 0x008fe20000000000 */
.L_x_5:
[----:B------:R-:W-:Y:S05]  /*03d0*/  BSYNC.RECONVERGENT B0 ;  /* 0x0000000000007941 */ /* 0x000fea0003800200 */
.L_x_4:
[----:B------:R-:W-:Y:S04]  /*03e0*/  BSSY.RECONVERGENT B0, `(.L_x_6) ;  /* 0x000000e000007945 */ /* 0x000fe80003800200 */
[----:B------:R-:W-:Y:S05]  /*03f0*/  @P4 BRA `(.L_x_7) ;  /* 0x0000000000304947 */ /* 0x000fea0003800000 */
        /* <DEDUP_REMOVED lines=12> */
.L_x_7:
[----:B------:R-:W-:Y:S05]  /*04c0*/  BSYNC.RECONVERGENT B0 ;  /* 0x0000000000007941 */ /* 0x000fea0003800200 */
.L_x_6:
[----:B------:R-:W-:Y:S05]  /*04d0*/  @!P6 BRA `(.L_x_8) ;  /* 0x00000000001ce947 */ /* 0x000fea0003800000 */
[----:B------:R-:W-:Y:S02]  /*04e0*/  ISETP.NE.U32.AND P1, PT, R2, RZ, PT ;  /* 0x000000ff0200720c */ /* 0x000fe40003f25070 */
[----:B-----5:R-:W-:Y:S02]  /*04f0*/  FSETP.NEU.AND P0, PT, R35, RZ, PT ;  /* 0x000000ff2300720b */ /* 0x020fe40003f0d000 */
[----:B------:R-:W-:Y:S02]  /*0500*/  ISETP.NE.AND.EX P1, PT, R3, RZ, PT, P1 ;  /* 0x000000ff0300720c */ /* 0x000fe40003f25310 */
[----:B------:R-:W-:-:S11]  /*0510*/  SEL R2, RZ, 0xffffffff, P3 ;  /* 0xffffffffff027807 */ /* 0x000fd60001800000 */
[----:B------:R-:W-:-:S04]  /*0520*/  @!P1 SEL R2, RZ, 0xffffffff, P0 ;  /* 0xffffffffff029807 */ /* 0x000fc80000000000 */
[----:B------:R-:W-:-:S04]  /*0530*/  LOP3.LUT R2, R2, 0x1, RZ, 0xc0, !PT ;  /* 0x0000000102027812 */ /* 0x000fc800078ec0ff */
[----:B------:R-:W-:-:S13]  /*0540*/  ISETP.NE.U32.AND P0, PT, R2, 0x1, PT ;  /* 0x000000010200780c */ /* 0x000fda0003f05070 */
.L_x_8:
[----:B------:R-:W3:Y:S02]  /*0550*/  SHFL.IDX PT, R2, R102, RZ, 0x1f ;  /* 0x00001fff66027589 */ /* 0x000ee400000e0000 */
[----:B---3--:R-:W-:-:S13]  /*0560*/  ISETP.NE.AND P1, PT, R2, RZ, PT ;  /* 0x000000ff0200720c */ /* 0x008fda0003f25270 */
[----:B------:R-:W-:Y:S05]  /*0570*/  @P1 BRA `(.L_x_9) ;  /* 0x0000000000441947 */ /* 0x000fea0003800000 */
[----:B------:R-:W-:Y:S01]  /*0580*/  ELECT P1, URZ, PT ;  /* 0x0000000000ff782f */ /* 0x000fe20003820000 */
[----:B------:R-:W-:Y:S02]  /*0590*/  UMOV UR4, 0x1 ;  /* 0x0000000100047882 */ /* 0x000fe40000000000 */
[----:B------:R-:W-:-:S04]  /*05a0*/  UIADD3 UR6, UPT, UPT, -UR4, 0x100000, URZ ;  /* 0x0010000004067890 */ /* 0x000fc8000fffe1ff */
[----:B------:R-:W-:Y:S02]  /*05b0*/  USHF.L.U32 UR7, UR6, 0xb, URZ ;  /* 0x0000000b06077899 */ /* 0x000fe400080006ff */
[----:B------:R-:W-:-:S04]  /*05c0*/  USHF.L.U32 UR6, UR6, 0x1, URZ ;  /* 0x0000000106067899 */ /* 0x000fc800080006ff */
[----:B------:R-:W3:Y:S01]  /*05d0*/  @P1 S2R R2, SR_CgaCtaId ;  /* 0x0000000000021919 */ /* 0x000ee20000008800 */
[----:B------:R-:W-:-:S04]  /*05e0*/  @P1 MOV R3, 0x400 ;  /* 0x0000040000031802 */ /* 0x000fc80000000f00 */
[----:B---3--:R-:W-:-:S04]  /*05f0*/  @P1 LEA R2, R2, R3, 0x18 ;  /* 0x0000000302021211 */ /* 0x008fc800078ec0ff */
[----:B------:R-:W-:Y:S01]  /*0600*/  @P1 R2UR UR5, R2 ;  /* 0x00000000020512ca */ /* 0x000fe200000e0000 */
[----:B------:R-:W3:-:S12]  /*0610*/  FENCE.VIEW.ASYNC.S ;  /* 0x00000000000073c6 */ /* 0x000ed80000000000 */
[----:B---3--:R3:W4:Y:S01]  /*0620*/  SYNCS.EXCH.64 URZ, [UR5], UR6 ;  /* 0x0000000605ff75b2 */ /* 0x0087220008000100 */
[----:B------:R3:W1:Y:S01]  /*0630*/  SYNCS.EXCH.64 URZ, [UR5+0x18], UR6 ;  /* 0x0000180605ff75b2 */ /* 0x0006620008000100 */
[----:B------:R3:W1:Y:S01]  /*0640*/  SYNCS.EXCH.64 URZ, [UR5+0x8], UR6 ;  /* 0x0000080605ff75b2 */ /* 0x0006620008000100 */
[----:B------:R3:W1:Y:S01]  /*0650*/  SYNCS.EXCH.64 URZ, [UR5+0x20], UR6 ;  /* 0x0000200605ff75b2 */ /* 0x0006620008000100 */
[----:B------:R3:W1:Y:S01]  /*0660*/  SYNCS.EXCH.64 URZ, [UR5+0x10], UR6 ;  /* 0x0000100605ff75b2 */ /* 0x0006620008000100 */
[----:B------:R3:W1:Y:S01]  /*0670*/  SYNCS.EXCH.64 URZ, [UR5+0x28], UR6 ;  /* 0x0000280605ff75b2 */ /* 0x0006620008000100 */
[----:B------:R-:W-:Y:S01]  /*0680*/  NOP ;  /* 0x0000000000007918 */ /* 0x000fe20000000000 */
.L_x_9:
[----:B------:R-:W2:Y:S01]  /*0690*/  SHFL.IDX PT, R2, R102, RZ, 0x1f ;  /* 0x00001fff66027589 */ /* 0x000ea200000e0000 */
[----:B------:R-:W-:Y:S01]  /*06a0*/  NOP ;  /* 0x0000000000007918 */ /* 0x000fe20000000000 */
[----:B--2---:R-:W-:-:S13]  /*06b0*/  ISETP.NE.AND P1, PT, R2, 0x1, PT ;  /* 0x000000010200780c */ /* 0x004fda0003f25270 */
[----:B------:R-:W-:Y:S05]  /*06c0*/  @P1 BRA `(.L_x_10) ;  /* 0x00000000005c1947 */ /* 0x000fea0003800000 */
[----:B------:R-:W-:Y:S01]  /*06d0*/  ELECT P1, URZ, PT ;  /* 0x0000000000ff782f */ /* 0x000fe20003820000 */
[----:B---3--:R-:W-:Y:S01]  /*06e0*/  UMOV UR6, 0x20 ;  /* 0x0000002000067882 */ /* 0x008fe20000000000 */
[----:B------:R-:W-:Y:S01]  /*06f0*/  UMOV UR4, 0x80 ;  /* 0x0000008000047882 */ /* 0x000fe20000000000 */
[----:B------:R-:W-:-:S04]  /*0700*/  UIADD3 UR6, UPT, UPT, -UR6, 0x100000, URZ ;  /* 0x0010000006067890 */ /* 0x000fc8000fffe1ff */
[----:B------:R-:W-:Y:S02]  /*0710*/  USHF.L.U32 UR7, UR6, 0xb, URZ ;  /* 0x0000000b06077899 */ /* 0x000fe400080006ff */
[----:B------:R-:W-:Y:S02]  /*0720*/  USHF.L.U32 UR6, UR6, 0x1, URZ ;  /* 0x0000000106067899 */ /* 0x000fe400080006ff */
[----:B------:R-:W-:-:S04]  /*0730*/  UIADD3 UR8, UPT, UPT, -UR4, 0x100000, URZ ;  /* 0x0010000004087890 */ /* 0x000fc8000fffe1ff */
[----:B------:R-:W-:Y:S02]  /*0740*/  USHF.L.U32 UR9, UR8, 0xb, URZ ;  /* 0x0000000b08097899 */ /* 0x000fe400080006ff */
[----:B------:R-:W-:Y:S01]  /*0750*/  USHF.L.U32 UR8, UR8, 0x1, URZ ;  /* 0x0000000108087899 */ /* 0x000fe200080006ff */
[----:B------:R-:W2:Y:S01]  /*0760*/  @P1 S2R R2, SR_CgaCtaId ;  /* 0x0000000000021919 */ /* 0x000ea20000008800 */
[----:B------:R-:W-:-:S04]  /*0770*/  @P1 MOV R3, 0x400 ;  /* 0x0000040000031802 */ /* 0x000fc80000000f00 */
[----:B--2---:R-:W-:-:S04]  /*0780*/  @P1 LEA R2, R2, R3, 0x18 ;  /* 0x0000000302021211 */ /* 0x004fc800078ec0ff */
[----:B------:R-:W-:Y:S01]  /*0790*/  @P1 R2UR UR5, R2 ;  /* 0x00000000020512ca */ /* 0x000fe200000e0000 */
[----:B------:R-:W2:-:S12]  /*07a0*/  FENCE.VIEW.ASYNC.S ;  /* 0x00000000000073c6 */ /* 0x000e980000000000 */
[----:B--2---:R2:W3:Y:S01]  /*07b0*/  SYNCS.EXCH.64 URZ, [UR5+0x30], UR6 ;  /* 0x0000300605ff75b2 */ /* 0x0044e20008000100 */
[----:B------:R2:W1:Y:S01]  /*07c0*/  SYNCS.EXCH.64 URZ, [UR5+0x50], UR8 ;  /* 0x0000500805ff75b2 */ /* 0x0004620008000100 */
[----:B------:R2:W1:Y:S01]  /*07d0*/  SYNCS.EXCH.64 URZ, [UR5+0x38], UR6 ;  /* 0x0000380605ff75b2 */ /* 0x0004620008000100 */
[----:B------:R2:W1:Y:S01]  /*07e0*/  SYNCS.EXCH.64 URZ, [UR5+0x58], UR8 ;  /* 0x0000580805ff75b2 */ /* 0x0004620008000100 */
[----:B------:R2:W1:Y:S01]  /*07f0*/  SYNCS.EXCH.64 URZ, [UR5+0x40], UR6 ;  /* 0x0000400605ff75b2 */ /* 0x0004620008000100 */
[----:B------:R2:W1:Y:S01]  /*0800*/  SYNCS.EXCH.64 URZ, [UR5+0x60], UR8 ;  /* 0x0000600805ff75b2 */ /* 0x0004620008000100 */
[----:B------:R2:W1:Y:S01]  /*0810*/  SYNCS.EXCH.64 URZ, [UR5+0x48], UR6 ;  /* 0x0000480605ff75b2 */ /* 0x0004620008000100 */
[----:B------:R2:W1:Y:S01]  /*0820*/  SYNCS.EXCH.64 URZ, [UR5+0x68], UR8 ;  /* 0x0000680805ff75b2 */ /* 0x0004620008000100 */
[----:B------:R-:W-:Y:S01]  /*0830*/  NOP ;  /* 0x0000000000007918 */ /* 0x000fe20000000000 */
.L_x_10:
[----:B------:R-:W4:Y:S01]  /*0840*/  SHFL.IDX PT, R2, R102, RZ, 0x1f ;  /* 0x00001fff66027589 */ /* 0x000f2200000e0000 */
[----:B------:R-:W-:Y:S01]  /*0850*/  NOP ;  /* 0x0000000000007918 */ /* 0x000fe20000000000 */
[----:B------:R-:W1:Y:S01]  /*0860*/  S2R R41, SR_CTAID.X ;  /* 0x0000000000297919 */ /* 0x000e620000002500 */
[----:B------:R-:W1:Y:S01]  /*0870*/  S2R R16, SR_CTAID.Y ;  /* 0x0000000000107919 */ /* 0x000e620000002600 */
[----:B----4-:R-:W-:-:S13]  /*0880*/  ISETP.NE.AND P1, PT, R2, 0x3, PT ;  /* 0x000000030200780c */ /* 0x010fda0003f25270 */
[----:B-1----:R-:W-:Y:S05]  /*0890*/  @P1 BRA `(.L_x_11) ;  /* 0x0000000000341947 */ /* 0x002fea0003800000 */
[----:B------:R-:W-:Y:S01]  /*08a0*/  ELECT P1, URZ, PT ;  /* 0x0000000000ff782f */ /* 0x000fe20003820000 */
[----:B------:R-:W-:Y:S02]  /*08b0*/  UMOV UR4, 0x20 ;  /* 0x0000002000047882 */ /* 0x000fe40000000000 */
[----:B--23--:R-:W-:-:S04]  /*08c0*/  UIADD3 UR6, UPT, UPT, -UR4, 0x100000, URZ ;  /* 0x0010000004067890 */ /* 0x00cfc8000fffe1ff */
[----:B------:R-:W-:Y:S02]  /*08d0*/  USHF.L.U32 UR7, UR6, 0xb, URZ ;  /* 0x0000000b06077899 */ /* 0x000fe400080006ff */
[----:B------:R-:W-:-:S04]  /*08e0*/  USHF.L.U32 UR6, UR6, 0x1, URZ ;  /* 0x0000000106067899 */ /* 0x000fc800080006ff */
[----:B------:R-:W1:Y:S01]  /*08f0*/  @P1 S2R R2, SR_CgaCtaId ;  /* 0x0000000000021919 */ /* 0x000e620000008800 */
[----:B------:R-:W-:-:S04]  /*0900*/  @P1 MOV R3, 0x400 ;  /* 0x0000040000031802 */ /* 0x000fc80000000f00 */
[----:B-1----:R-:W-:-:S04]  /*0910*/  @P1 LEA R2, R2, R3, 0x18 ;  /* 0x0000000302021211 */ /* 0x002fc800078ec0ff */
[----:B------:R-:W-:Y:S01]  /*0920*/  @P1 R2UR UR5, R2 ;  /* 0x00000000020512ca */ /* 0x000fe200000e0000 */
[----:B------:R-:W1:-:S12]  /*0930*/  FENCE.VIEW.ASYNC.S ;  /* 0x00000000000073c6 */ /* 0x000e580000000000 */
[----:B-1----:R1:W4:Y:S01]  /*0940*/  SYNCS.EXCH.64 URZ, [UR5+0x70], UR6 ;  /* 0x0000700605ff75b2 */ /* 0x0023220008000100 */
[----:B------:R1:W2:Y:S01]  /*0950*/  SYNCS.EXCH.64 URZ, [UR5+0x78], UR6 ;  /* 0x0000780605ff75b2 */ /* 0x0002a20008000100 */
[----:B------:R-:W-:Y:S01]  /*0960*/  NOP ;  /* 0x0000000000007918 */ /* 0x000fe20000000000 */
.L_x_11:
[----:B------:R-:W3:Y:S01]  /*0970*/  SHFL.IDX PT, R2, R102, RZ, 0x1f ;  /* 0x00001fff66027589 */ /* 0x000ee200000e0000 */
[----:B------:R-:W-:-:S05]  /*0980*/  CS2R.32 R3, SR_CgaSize ;  /* 0x0000000000037805 */ /* 0x000fca0000008a00 */
[----:B------:R-:W-:-:S06]  /*0990*/  IMAD R3, R3, -0xa0, RZ ;  /* 0xffffff6003037824 */ /* 0x000fcc00078e02ff */
[----:B------:R-:W1:Y:S01]  /*09a0*/  LDC R3, c[0x0][R3+0x2b0] ;  /* 0x0000ac0003037b82 */ /* 0x000e620000000800 */
[----:B------:R-:W-:Y:S01]  /*09b0*/  I2FP.F32.U32 R8, R41 ;  /* 0x0000002900087245 */ /* 0x000fe20000201000 */
[----:B------:R-:W-:Y:S01]  /*09c0*/  NOP ;  /* 0x0000000000007918 */ /* 0x000fe20000000000 */
[----:B------:R-:W-:Y:S02]  /*09d0*/  I2FP.F32.U32 R7, R16 ;  /* 0x0000001000077245 */ /* 0x000fe40000201000 */
[----:B------:R-:W-:-:S05]  /*09e0*/  CS2R.32 R4, SR_CgaSize ;  /* 0x0000000000047805 */ /* 0x000fca0000008a00 */
[----:B------:R-:W-:-:S06]  /*09f0*/  IMAD R4, R4, -0xa0, RZ ;  /* 0xffffff6004047824 */ /* 0x000fcc00078e02ff */
[----:B------:R-:W2:Y:S01]  /*0a00*/  LDC R4, c[0x0][R4+0x2b4] ;  /* 0x0000ad0004047b82 */ /* 0x000ea20000000800 */
[----:B---3--:R-:W-:Y:S01]  /*0a10*/  ISETP.NE.AND P1, PT, R2, 0x4, PT ;  /* 0x000000040200780c */ /* 0x008fe20003f25270 */
[----:B-1----:R-:W-:-:S12]  /*0a20*/  FMUL R8, R3, R8 ;  /* 0x0000000803087220 */ /* 0x002fd80000400000 */
[----:B------:R-:W-:Y:S05]  /*0a30*/  @P1 BRA `(.L_x_12) ;  /* 0x00000000004c1947 */ /* 0x000fea0003800000 */
[----:B------:R-:W-:Y:S01]  /*0a40*/  ELECT P1, URZ, PT ;  /* 0x0000000000ff782f */ /* 0x000fe20003820000 */
[----:B--2---:R-:W-:Y:S02]  /*0a50*/  UMOV UR6, 0x1 ;  /* 0x0000000100067882 */ /* 0x004fe40000000000 */
[----:B------:R-:W-:-:S04]  /*0a60*/  UIADD3 UR6, UPT, UPT, -UR6, 0x100000, URZ ;  /* 0x0010000006067890 */ /* 0x000fc8000fffe1ff */
[----:B------:R-:W-:Y:S02]  /*0a70*/  USHF.L.U32 UR7, UR6, 0xb, URZ ;  /* 0x0000000b06077899 */ /* 0x000fe400080006ff */
[----:B------:R-:W-:-:S04]  /*0a80*/  USHF.L.U32 UR6, UR6, 0x1, URZ ;  /* 0x0000000106067899 */ /* 0x000fc800080006ff */
[----:B------:R-:W1:Y:S01]  /*0a90*/  @P1 S2R R2, SR_CgaCtaId ;  /* 0x0000000000021919 */ /* 0x000e620000008800 */
[----:B------:R-:W-:-:S05]  /*0aa0*/  @P1 IMAD.MOV.U32 R3, RZ, RZ, 0x100 ;  /* 0x00000100ff031424 */ /* 0x000fca00078e00ff */
[----:B------:R-:W-:-:S04]  /*0ab0*/  @P1 SEL R3, R3, 0xe0, P0 ;  /* 0x000000e003031807 */ /* 0x000fc80000000000 */
[----:B------:R-:W-:Y:S02]  /*0ac0*/  @P1 R2UR UR4, R3 ;  /* 0x00000000030412ca */ /* 0x000fe400000e0000 */
[----:B------:R-:W-:-:S11]  /*0ad0*/  @P1 MOV R3, 0x400 ;  /* 0x0000040000031802 */ /* 0x000fd60000000f00 */
[----:B------:R-:W-:-:S04]  /*0ae0*/  UIADD3 UR8, UPT, UPT, -UR4, 0x100000, URZ ;  /* 0x0010000004087890 */ /* 0x000fc8000fffe1ff */
[----:B------:R-:W-:Y:S02]  /*0af0*/  USHF.L.U32 UR9, UR8, 0xb, URZ ;  /* 0x0000000b08097899 */ /* 0x000fe400080006ff */
[----:B------:R-:W-:Y:S01]  /*0b00*/  USHF.L.U32 UR8, UR8, 0x1, URZ ;  /* 0x0000000108087899 */ /* 0x000fe200080006ff */
[----:B-1----:R-:W-:-:S04]  /*0b10*/  @P1 LEA R2, R2, R3, 0x18 ;  /* 0x0000000302021211 */ /* 0x002fc800078ec0ff */
[----:B------:R-:W-:Y:S01]  /*0b20*/  @P1 R2UR UR5, R2 ;  /* 0x00000000020512ca */ /* 0x000fe200000e0000 */
[----:B------:R-:W1:-:S12]  /*0b30*/  FENCE.VIEW.ASYNC.S ;  /* 0x00000000000073c6 */ /* 0x000e580000000000 */
[----:B-1----:R1:W3:Y:S01]  /*0b40*/  SYNCS.EXCH.64 URZ, [UR5+0x80], UR6 ;  /* 0x0000800605ff75b2 */ /* 0x0022e20008000100 */
[----:B------:R1:W2:Y:S01]  /*0b50*/  SYNCS.EXCH.64 URZ, [UR5+0x88], UR8 ;  /* 0x0000880805ff75b2 */ /* 0x0002a20008000100 */
[----:B------:R-:W-:Y:S01]  /*0b60*/  NOP ;  /* 0x0000000000007918 */ /* 0x000fe20000000000 */
.L_x_12:
[----:B------:R-:W4:Y:S01]  /*0b70*/  SHFL.IDX PT, R6, R102, RZ, 0x1f ;  /* 0x00001fff66067589 */ /* 0x000f2200000e0000 */
[----:B------:R-:W1:Y:S01]  /*0b80*/  LDC R2, c[0x0][0xc30] ;  /* 0x00030c00ff027b82 */ /* 0x000e620000000800 */
[----:B--2---:R-:W-:Y:S01]  /*0b90*/  FMUL R7, R4, R7 ;  /* 0x0000000704077220 */ /* 0x004fe20000400000 */
[----:B------:R-:W2:Y:S01]  /*0ba0*/  F2I.U32.TRUNC.NTZ R5, R8 ;  /* 0x0000000800057305 */ /* 0x000ea2000020f000 */
[----:B------:R-:W1:Y:S01]  /*0bb0*/  S2R R19, SR_CTAID.Z ;  /* 0x0000000000137919 */ /* 0x000e620000002700 */
[----:B------:R-:W-:Y:S01]  /*0bc0*/  NOP ;  /* 0x0000000000007918 */ /* 0x000fe20000000000 */
[----:B------:R-:W1:Y:S03]  /*0bd0*/  S2R R85, SR_CgaCtaId ;  /* 0x0000000000557919 */ /* 0x000e660000008800 */
[----:B------:R-:W3:Y:S02]  /*0be0*/  LDC R9, c[0x0][0xc24] ;  /* 0x00030900ff097b82 */ /* 0x000ee40000000800 */
[----:B------:R-:W4:Y:S01]  /*0bf0*/  F2I.U32.TRUNC.NTZ R4, R7 ;  /* 0x0000000700047305 */ /* 0x000f22000020f000 */
[----:B------:R-:W-:-:S05]  /*0c00*/  CS2R.32 R86, SR_CgaSize ;  /* 0x0000000000567805 */ /* 0x000fca0000008a00 */
[----:B------:R-:W-:-:S06]  /*0c10*/  IMAD R86, R86, -0xa0, RZ ;  /* 0xffffff6056567824 */ /* 0x000fcc00078e02ff */
[----:B------:R-:W3:Y:S01]  /*0c20*/  LDC R86, c[0x0][R86+0x2a0] ;  /* 0x0000a80056567b82 */ /* 0x000ee20000000800 */
[----:B--2---:R-:W-:Y:S02]  /*0c30*/  IADD3 R5, PT, PT, -R5, RZ, RZ ;  /* 0x000000ff05057210 */ /* 0x004fe40007ffe1ff */
[----:B----4-:R-:W-:Y:S02]  /*0c40*/  ISETP.NE.AND P4, PT, R6, 0x5, PT ;  /* 0x000000050600780c */ /* 0x010fe40003f85270 */
[----:B------:R-:W-:-:S05]  /*0c50*/  CS2R.32 R3, SR_CgaSize ;  /* 0x0000000000037805 */ /* 0x000fca0000008a00 */
[----:B------:R-:W-:-:S06]  /*0c60*/  IMAD R3, R3, -0xa0, RZ ;  /* 0xffffff6003037824 */ /* 0x000fcc00078e02ff */
[----:B------:R-:W2:Y:S01]  /*0c70*/  LDC R3, c[0x0][R3+0x2a4] ;  /* 0x0000a90003037b82 */ /* 0x000ea20000000800 */
[----:B------:R-:W-:Y:S02]  /*0c80*/  IADD3 R4, PT, PT, -R4, RZ, RZ ;  /* 0x000000ff04047210 */ /* 0x000fe40007ffe1ff */
[----:B-1----:R-:W-:-:S05]  /*0c90*/  ISETP.NE.AND P1, PT, R2, 0x1, PT ;  /* 0x000000010200780c */ /* 0x002fca0003f25270 */
[----:B------:R-:W1:Y:S01]  /*0ca0*/  LDC R26, c[0x0][0xc24] ;  /* 0x00030900ff1a7b82 */ /* 0x000e620000000800 */
[----:B---3--:R-:W-:Y:S01]  /*0cb0*/  ISETP.GE.AND P2, PT, R9, 0x1, PT ;  /* 0x000000010900780c */ /* 0x008fe20003f46270 */
[----:B------:R-:W-:Y:S02]  /*0cc0*/  IMAD R86, R86, R5, R41 ;  /* 0x0000000556567224 */ /* 0x000fe400078e0229 */
[----:B--2---:R-:W-:Y:S01]  /*0cd0*/  IMAD R84, R3, R4, R16 ;  /* 0x0000000403547224 */ /* 0x004fe200078e0210 */
[----:B------:R-:W-:Y:S09]  /*0ce0*/  @P4 BRA `(.L_x_13) ;  /* 0x00000000004c4947 */ /* 0x000ff20003800000 */
[----:B------:R-:W-:Y:S01]  /*0cf0*/  ELECT P4, URZ, PT ;  /* 0x0000000000ff782f */ /* 0x000fe20003880000 */
[----:B------:R-:W-:Y:S01]  /*0d00*/  UMOV UR6, 0x1 ;  /* 0x0000000100067882 */ /* 0x000fe20000000000 */
        /* <DEDUP_REMOVED lines=13> */
[----:B------:R2:W4:Y:S01]  /*0de0*/  SYNCS.EXCH.64 URZ, [UR5+0xa0], UR8 ;  /* 0x0000a00805ff75b2 */ /* 0x0005220008000100 */
[----:B------:R2:W1:Y:S01]  /*0df0*/  SYNCS.EXCH.64 URZ, [UR5+0x98], UR6 ;  /* 0x0000980605ff75b2 */ /* 0x0004620008000100 */
[----:B------:R2:W1:Y:S01]  /*0e00*/  SYNCS.EXCH.64 URZ, [UR5+0xa8], UR8 ;  /* 0x0000a80805ff75b2 */ /* 0x0004620008000100 */
[----:B------:R-:W-:Y:S01]  /*0e10*/  NOP ;  /* 0x0000000000007918 */ /* 0x000fe20000000000 */
.L_x_13:
[----:B------:R-:W-:Y:S01]  /*0e20*/  NOP ;  /* 0x0000000000007918 */ /* 0x000fe20000000000 */
[----:B-1-34-:R-:W-:Y:S06]  /*0e30*/  BAR.SYNC.DEFER_BLOCKING 0x0 ;  /* 0x0000000000007b1d */ /* 0x01afec0000010000 */
[----:B------:R-:W-:Y:S05]  /*0e40*/  @!P2 BRA `(.L_x_14) ;  /* 0x0000000000b8a947 */ /* 0x000fea0003800000 */
[----:B------:R-:W1:Y:S08]  /*0e50*/  LDC R10, c[0x0][0xc0c] ;  /* 0x00030300ff0a7b82 */ /* 0x000e700000000800 */
[----:B------:R-:W3:Y:S08]  /*0e60*/  LDC.64 R6, c[0x0][0xc10] ;  /* 0x00030400ff067b82 */ /* 0x000ef00000000a00 */
[----:B------:R-:W4:Y:S08]  /*0e70*/  LDC.64 R4, c[0x0][0xc18] ;  /* 0x00030600ff047b82 */ /* 0x000f300000000a00 */
[----:B------:R-:W2:Y:S01]  /*0e80*/  LDC R11, c[0x0][0x370] ;  /* 0x0000dc00ff0b7b82 */ /* 0x000ea20000000800 */
[----:B-1----:R-:W-:-:S07]  /*0e90*/  ISETP.NE.AND P2, PT, R10, 0x1, PT ;  /* 0x000000010a00780c */ /* 0x002fce0003f45270 */
[----:B------:R-:W1:Y:S01]  /*0ea0*/  LDC R12, c[0x0][0x374] ;  /* 0x0000dd00ff0c7b82 */ /* 0x000e620000000800 */
[----:B---3--:R-:W-:-:S05]  /*0eb0*/  IMAD.HI.U32 R14, R41, R6, RZ ;  /* 0x00000006290e7227 */ /* 0x008fca00078e00ff */
[----:B------:R-:W-:Y:S02]  /*0ec0*/  SHF.R.U32.HI R14, RZ, R7, R14 ;  /* 0x00000007ff0e7219 */ /* 0x000fe4000001160e */
[----:B------:R-:W3:Y:S01]  /*0ed0*/  LDC R8, c[0x0][0xc20] ;  /* 0x00030800ff087b82 */ /* 0x000ee20000000800 */
[----:B----4-:R-:W-:Y:S02]  /*0ee0*/  ISETP.NE.AND P4, PT, R4, 0x1, PT ;  /* 0x000000010400780c */ /* 0x010fe40003f85270 */
[----:B------:R-:W-:-:S05]  /*0ef0*/  SEL R13, R41, R14, !P2 ;  /* 0x0000000e290d7207 */ /* 0x000fca0005000000 */
[----:B------:R-:W4:Y:S01]  /*0f00*/  LDC.64 R2, c[0x0][0xc28] ;  /* 0x00030a00ff027b82 */ /* 0x000f220000000a00 */
[----:B--2---:R-:W-:-:S05]  /*0f10*/  IMAD.HI.U32 R6, R11, R6, RZ ;  /* 0x000000060b067227 */ /* 0x004fca00078e00ff */
[----:B------:R-:W-:Y:S01]  /*0f20*/  @P2 SHF.R.U32.HI R11, RZ, R7, R6 ;  /* 0x00000007ff0b2219 */ /* 0x000fe20000011606 */
[----:B-1----:R-:W-:Y:S01]  /*0f30*/  IMAD.HI.U32 R7, R12, R5, RZ ;  /* 0x000000050c077227 */ /* 0x002fe200078e00ff */
[----:B------:R-:W-:-:S03]  /*0f40*/  ISETP.NE.AND P2, PT, R9, 0x1, PT ;  /* 0x000000010900780c */ /* 0x000fc60003f45270 */
[----:B------:R-:W-:Y:S01]  /*0f50*/  IMAD.HI.U32 R5, R16, R5, RZ ;  /* 0x0000000510057227 */ /* 0x000fe200078e00ff */
[----:B---3--:R-:W-:-:S04]  /*0f60*/  @P4 SHF.R.U32.HI R12, RZ, R8, R7 ;  /* 0x00000008ff0c4219 */ /* 0x008fc80000011607 */
[----:B------:R-:W-:-:S04]  /*0f70*/  SHF.R.U32.HI R5, RZ, R8, R5 ;  /* 0x00000008ff057219 */ /* 0x000fc80000011605 */
[----:B------:R-:W-:Y:S01]  /*0f80*/  SEL R7, R16, R5, !P4 ;  /* 0x0000000510077207 */ /* 0x000fe20006000000 */
[----:B----4-:R-:W-:-:S04]  /*0f90*/  IMAD.HI.U32 R6, R12, R2, RZ ;  /* 0x000000020c067227 */ /* 0x010fc800078e00ff */
[----:B------:R-:W-:Y:S01]  /*0fa0*/  IMAD.HI.U32 R14, R11, R2, RZ ;  /* 0x000000020b0e7227 */ /* 0x000fe200078e00ff */
[----:B------:R-:W-:-:S04]  /*0fb0*/  @P2 SHF.R.U32.HI R12, RZ, R3, R6 ;  /* 0x00000003ff0c2219 */ /* 0x000fc80000011606 */
[----:B------:R-:W-:Y:S01]  /*0fc0*/  @P2 SHF.R.U32.HI R11, RZ, R3, R14 ;  /* 0x00000003ff0b2219 */ /* 0x000fe2000001160e */
[----:B------:R-:W-:-:S04]  /*0fd0*/  IMAD R12, R12, R9, RZ ;  /* 0x000000090c0c7224 */ /* 0x000fc800078e02ff */
[----:B------:R-:W-:Y:S01]  /*0fe0*/  IMAD R6, R11, R9, RZ ;  /* 0x000000090b067224 */ /* 0x000fe200078e02ff */
[----:B------:R-:W-:-:S04]  /*0ff0*/  ISETP.GE.AND P4, PT, R7, R12, PT ;  /* 0x0000000c0700720c */ /* 0x000fc80003f86270 */
[----:B------:R-:W-:Y:S01]  /*1000*/  ISETP.GE.OR P4, PT, R13, R6, P4 ;  /* 0x000000060d00720c */ /* 0x000fe20002786670 */
[----:B------:R-:W-:-:S05]  /*1010*/  IMAD.HI.U32 R6, R7, R2, RZ ;  /* 0x0000000207067227 */ /* 0x000fca00078e00ff */
[----:B------:R-:W-:-:S04]  /*1020*/  SHF.R.U32.HI R6, RZ, R3, R6 ;  /* 0x00000003ff067219 */ /* 0x000fc80000011606 */
[----:B------:R-:W-:-:S03]  /*1030*/  SEL R5, R7, R6, !P2 ;  /* 0x0000000607057207 */ /* 0x000fc60005000000 */
[----:B------:R-:W-:Y:S01]  /*1040*/  @!P4 IMAD.HI.U32 R6, R13, R2, RZ ;  /* 0x000000020d06c227 */ /* 0x000fe200078e00ff */
[----:B------:R-:W-:-:S04]  /*1050*/  IADD3 R2, PT, PT, -R5, RZ, RZ ;  /* 0x000000ff05027210 */ /* 0x000fc80007ffe1ff */
[----:B------:R-:W-:Y:S01]  /*1060*/  @!P4 SHF.R.U32.HI R6, RZ, R3, R6 ;  /* 0x00000003ff06c219 */ /* 0x000fe20000011606 */
[----:B------:R-:W-:Y:S01]  /*1070*/  IMAD R2, R9, R2, R7 ;  /* 0x0000000209027224 */ /* 0x000fe200078e0207 */
[----:B------:R-:W-:Y:S02]  /*1080*/  IADD3 R3, PT, PT, -R7, RZ, RZ ;  /* 0x000000ff07037210 */ /* 0x000fe40007ffe1ff */
[----:B------:R-:W-:-:S03]  /*1090*/  @!P4 SEL R6, R13, R6, !P2 ;  /* 0x000000060d06c207 */ /* 0x000fc60005000000 */
[----:B------:R-:W-:Y:S02]  /*10a0*/  IMAD R3, R4, R3, R16 ;  /* 0x0000000304037224 */ /* 0x000fe400078e0210 */
[--C-:B------:R-:W-:Y:S02]  /*10b0*/  @!P4 IMAD.IADD R8, R5, 0x1, -R6.reuse ;  /* 0x000000010508c824 */ /* 0x100fe400078e0a06 */
[----:B------:R-:W-:Y:S01]  /*10c0*/  @!P4 IMAD R6, R2, R11, R6 ;  /* 0x0000000b0206c224 */ /* 0x000fe200078e0206 */
[----:B------:R-:W-:Y:S01]  /*10d0*/  IADD3 R2, PT, PT, -R13, RZ, RZ ;  /* 0x000000ff0d027210 */ /* 0x000fe20007ffe1ff */
[----:B------:R-:W-:Y:S02]  /*10e0*/  @!P4 IMAD R7, R8, R9, R13 ;  /* 0x000000090807c224 */ /* 0x000fe400078e020d */
[----:B------:R-:W-:Y:S02]  /*10f0*/  @!P4 IMAD.MOV.U32 R13, RZ, RZ, R6 ;  /* 0x000000ffff0dc224 */ /* 0x000fe400078e0006 */
[----:B------:R-:W-:-:S02]  /*1100*/  IMAD R2, R10, R2, R41 ;  /* 0x000000020a027224 */ /* 0x000fc400078e0229 */
[----:B------:R-:W-:Y:S02]  /*1110*/  IMAD R16, R7, R4, R3 ;  /* 0x0000000407107224 */ /* 0x000fe400078e0203 */
[----:B------:R-:W-:Y:S02]  /*1120*/  IMAD R41, R13, R10, R2 ;  /* 0x0000000a0d297224 */ /* 0x000fe400078e0202 */
.L_x_14:
[----:B------:R-:W-:Y:S05]  /*1130*/  @P1 BRA `(.L_x_15) ;  /* 0x0000000000401947 */ /* 0x000fea0003800000 */
[----:B------:R-:W1:Y:S08]  /*1140*/  LDC.64 R4, c[0x0][0xc10] ;  /* 0x00030400ff047b82 */ /* 0x000e700000000a00 */
[----:B------:R-:W3:Y:S08]  /*1150*/  LDC.64 R2, c[0x0][0xc18] ;  /* 0x00030600ff027b82 */ /* 0x000ef00000000a00 */
[----:B------:R-:W4:Y:S08]  /*1160*/  LDC R6, c[0x0][0xc20] ;  /* 0x00030800ff067b82 */ /* 0x000f300000000800 */
[----:B------:R-:W2:Y:S01]  /*1170*/  LDC R8, c[0x0][0xc0c] ;  /* 0x00030300ff087b82 */ /* 0x000ea20000000800 */
[----:B-1----:R-:W-:-:S05]  /*1180*/  IMAD.HI.U32 R4, R41, R4, RZ ;  /* 0x0000000429047227 */ /* 0x002fca00078e00ff */
[----:B------:R-:W-:Y:S01]  /*1190*/  SHF.R.U32.HI R4, RZ, R5, R4 ;  /* 0x00000005ff047219 */ /* 0x000fe20000011604 */
[----:B---3--:R-:W-:Y:S01]  /*11a0*/  IMAD.HI.U32 R3, R16, R3, RZ ;  /* 0x0000000310037227 */ /* 0x008fe200078e00ff */
[----:B------:R-:W-:-:S04]  /*11b0*/  ISETP.NE.AND P1, PT, R2, 0x1, PT ;  /* 0x000000010200780c */ /* 0x000fc80003f25270 */
[----:B----4-:R-:W-:-:S04]  /*11c0*/  SHF.R.U32.HI R3, RZ, R6, R3 ;  /* 0x00000006ff037219 */ /* 0x010fc80000011603 */
[----:B------:R-:W-:Y:S02]  /*11d0*/  SEL R3, R16, R3, !P1 ;  /* 0x0000000310037207 */ /* 0x000fe40004800000 */
[----:B--2---:R-:W-:-:S04]  /*11e0*/  ISETP.NE.AND P2, PT, R8, 0x1, PT ;  /* 0x000000010800780c */ /* 0x004fc80003f45270 */
[----:B------:R-:W-:-:S05]  /*11f0*/  SEL R4, R41, R4, !P2 ;  /* 0x0000000429047207 */ /* 0x000fca0005000000 */
[----:B------:R-:W-:Y:S02]  /*1200*/  IMAD.IADD R5, R3, 0x1, -R4 ;  /* 0x0000000103057824 */ /* 0x000fe400078e0a04 */
[----:B------:R-:W-:Y:S02]  /*1210*/  IMAD.IADD R3, R4, 0x1, -R3 ;  /* 0x0000000104037824 */ /* 0x000fe400078e0a03 */
[----:B------:R-:W-:Y:S02]  /*1220*/  IMAD R41, R5, R8, R41 ;  /* 0x0000000805297224 */ /* 0x000fe400078e0229 */
[----:B------:R-:W-:-:S07]  /*1230*/  IMAD R16, R3, R2, R16 ;  /* 0x0000000203107224 */ /* 0x000fce00078e0210 */
.L_x_15:
[----:B------:R-:W-:Y:S01]  /*1240*/  BAR.SYNC.DEFER_BLOCKING 0x0 ;  /* 0x0000000000007b1d */ /* 0x000fe20000010000 */
[C---:B------:R-:W-:Y:S02]  /*1250*/  ISETP.NE.AND P4, PT, R0.reuse, 0x2, PT ;  /* 0x000000020000780c */ /* 0x040fe40003f85270 */
[C---:B------:R-:W-:Y:S02]  /*1260*/  ISETP.NE.AND P2, PT, R0.reuse, 0x2, PT ;  /* 0x000000020000780c */ /* 0x040fe40003f45270 */
[----:B------:R-:W-:Y:S02]  /*1270*/  ISETP.NE.OR P1, PT, R0, 0x2, !P5 ;  /* 0x000000020000780c */ /* 0x000fe40006f25670 */
[----:B------:R-:W-:Y:S02]  /*1280*/  LOP3.LUT R2, R100, 0x1f, RZ, 0xc0, !PT ;  /* 0x0000001f64027812 */ /* 0x000fe400078ec0ff */
[----:B------:R-:W-:-:S05]  /*1290*/  SEL R47, RZ, 0x1, P2 ;  /* 0x00000001ff2f7807 */ /* 0x000fca0001000000 */
[----:B------:R-:W-:Y:S05]  /*12a0*/  @P4 BRA `(.L_x_16) ;  /* 0x0000007400e04947 */ /* 0x000fea0003800000 */
[----:B------:R-:W1:Y:S01]  /*12b0*/  LDC R6, c[0x0][0x388] ;  /* 0x0000e200ff067b82 */ /* 0x000e620000000800 */
[----:B------:R-:W-:Y:S01]  /*12c0*/  HFMA2 R18, -RZ, RZ, 0, 5.9604644775390625e-08 ;  /* 0x00000001ff127431 */ /* 0x000fe200000001ff */
[----:B------:R-:W-:Y:S01]  /*12d0*/  ISETP.EQ.OR P2, PT, R2, RZ, P1 ;  /* 0x000000ff0200720c */ /* 0x000fe20000f42670 */
[----:B------:R-:W-:Y:S01]  /*12e0*/  IMAD.MOV.U32 R17, RZ, RZ, RZ ;  /* 0x000000ffff117224 */ /* 0x000fe200078e00ff */
[----:B------:R-:W-:Y:S01]  /*12f0*/  PLOP3.LUT P3, PT, P0, PT, PT, 0x8, 0x80 ;  /* 0x000000000080781c */ /* 0x000fe2000076e170 */
[----:B------:R-:W-:Y:S01]  /*1300*/  IMAD.MOV.U32 R25, RZ, RZ, RZ ;  /* 0x000000ffff197224 */ /* 0x000fe200078e00ff */
[----:B------:R-:W-:Y:S01]  /*1310*/  MOV R14, RZ ;  /* 0x000000ff000e7202 */ /* 0x000fe20000000f00 */
[----:B------:R-:W-:Y:S01]  /*1320*/  IMAD.MOV.U32 R27, RZ, RZ, RZ ;  /* 0x000000ffff1b7224 */ /* 0x000fe200078e00ff */
[----:B------:R-:W3:Y:S08]  /*1330*/  LDC R0, c[0x0][0x38c] ;  /* 0x0000e300ff007b82 */ /* 0x000ef00000000800 */
[----:B------:R-:W4:Y:S01]  /*1340*/  LDC.64 R4, c[0x0][0x390] ;  /* 0x0000e400ff047b82 */ /* 0x000f220000000a00 */
[----:B-1----:R-:W-:-:S07]  /*1350*/  VIADD R6, R6, 0x3f ;  /* 0x0000003f06067836 */ /* 0x002fce0000000000 */
[----:B------:R-:W1:Y:S01]  /*1360*/  LDC R11, c[0x0][0x370] ;  /* 0x0000dc00ff0b7b82 */ /* 0x000e620000000800 */
[----:B------:R-:W-:-:S04]  /*1370*/  SHF.R.S32.HI R3, RZ, 0x1f, R6 ;  /* 0x0000001fff037819 */ /* 0x000fc80000011406 */
[----:B------:R-:W-:-:S03]  /*1380*/  LEA.HI R3, R3, R6, RZ, 0x6 ;  /* 0x0000000603037211 */ /* 0x000fc600078f30ff */
[----:B------:R-:W1:Y:S01]  /*1390*/  LDC.64 R22, c[0x0][0x348] ;  /* 0x0000d200ff167b82 */ /* 0x000e620000000a00 */
[----:B------:R-:W-:-:S05]  /*13a0*/  SHF.R.S32.HI R3, RZ, 0x6, R3 ;  /* 0x00000006ff037819 */ /* 0x000fca0000011403 */
[----:B---3--:R-:W-:Y:S02]  /*13b0*/  IMAD R3, R3, R0, RZ ;  /* 0x0000000003037224 */ /* 0x008fe400078e02ff */
[----:B------:R-:W3:Y:S02]  /*13c0*/  LDC R12, c[0x0][0x374] ;  /* 0x0000dd00ff0c7b82 */ /* 0x000ee40000000800 */
[----:B----4-:R-:W-:-:S04]  /*13d0*/  IMAD R4, R3, R4, RZ ;  /* 0x0000000403047224 */ /* 0x010fc800078e02ff */
[----:B------:R-:W-:-:S05]  /*13e0*/  IMAD R20, R4, R5, RZ ;  /* 0x0000000504147224 */ /* 0x000fca00078e02ff */
[C---:B------:R-:W-:Y:S02]  /*13f0*/  ISETP.NE.AND P4, PT, R20.reuse, RZ, PT ;  /* 0x000000ff1400720c */ /* 0x040fe40003f85270 */
[----:B------:R-:W-:-:S05]  /*1400*/  VIMNMX.U32 R19, PT, PT, R20, 0x3, PT ;  /* 0x0000000314137848 */ /* 0x000fca0003fe0000 */
[----:B------:R-:W-:-:S06]  /*1410*/  VIADD R10, R19, 0xffffffff ;  /* 0xffffffff130a7836 */ /* 0x000fcc0000000000 */
[----:B------:R-:W-:Y:S01]  /*1420*/  @!P4 IADD3 R10, PT, PT, R19, RZ, RZ ;  /* 0x000000ff130ac210 */ /* 0x000fe20007ffe0ff */
[----:B------:R-:W-:-:S03]  /*1430*/  IMAD.IADD R19, R20, 0x1, -R19 ;  /* 0x0000000114137824 */ /* 0x000fc600078e0a13 */
[----:B------:R-:W-:-:S07]  /*1440*/  IADD3 R10, PT, PT, R10, 0x1, RZ ;  /* 0x000000010a0a7810 */ /* 0x000fce0007ffe0ff */
.L_x_32:
[----:B----4-:R-:W4:Y:S01]  /*1450*/  S2R R4, SR_CgaCtaId ;  /* 0x0000000000047919 */ /* 0x010f220000008800 */
[----:B------:R-:W-:Y:S01]  /*1460*/  R2UR UR4, R16 ;  /* 0x00000000100472ca */ /* 0x000fe200000e0000 */
[----:B--2---:R-:W-:Y:S01]  /*1470*/  UMOV UR6, URZ ;  /* 0x000000ff00067c82 */ /* 0x004fe20008000000 */
[----:B------:R-:W-:Y:S01]  /*1480*/  MOV R3, 0x400 ;  /* 0x0000040000037802 */ /* 0x000fe20000000f00 */
[----:B------:R-:W-:Y:S01]  /*1490*/  UMOV UR5, URZ ;  /* 0x000000ff00057c82 */ /* 0x000fe20008000000 */
[----:B------:R-:W-:Y:S01]  /*14a0*/  ISETP.NE.AND P0, PT, R20, RZ, PT ;  /* 0x000000ff1400720c */ /* 0x000fe20003f05270 */
[----:B------:R-:W-:Y:S01]  /*14b0*/  IMAD.U32 R78, RZ, RZ, UR6 ;  /* 0x00000006ff4e7e24 */ /* 0x000fe2000f8e00ff */
[----:B------:R-:W-:Y:S01]  /*14c0*/  SHF.L.U32 R0, R18, 0x1f, RZ ;  /* 0x0000001f12007819 */ /* 0x000fe200000006ff */
[----:B------:R-:W-:Y:S01]  /*14d0*/  IMAD.SHL.U32 R41, R41, 0x80, RZ ;  /* 0x0000008029297824 */ /* 0x000fe200078e00ff */
[----:B------:R-:W-:Y:S01]  /*14e0*/  MOV R77, UR5 ;  /* 0x00000005004d7c02 */ /* 0x000fe20008000f00 */
[----:B------:R-:W-:-:S04]  /*14f0*/  IMAD.MOV.U32 R16, RZ, RZ, RZ ;  /* 0x000000ffff107224 */ /* 0x000fc800078e00ff */
[----:B------:R-:W-:-:S06]  /*1500*/  USHF.L.U32 UR4, UR4, 0x7, URZ ;  /* 0x0000000704047899 */ /* 0x000fcc00080006ff */
[----:B------:R-:W-:Y:S01]  /*1510*/  MOV R21, UR4 ;  /* 0x0000000400157c02 */ /* 0x000fe20008000f00 */
[----:B------:R-:W-:Y:S02]  /*1520*/  UMOV UR4, URZ ;  /* 0x000000ff00047c82 */ /* 0x000fe40008000000 */
[----:B------:R-:W-:Y:S01]  /*1530*/  IMAD.U32 R76, RZ, RZ, UR4 ;  /* 0x00000004ff4c7e24 */ /* 0x000fe2000f8e00ff */
[----:B----4-:R-:W-:-:S05]  /*1540*/  LEA R4, R4, R3, 0x18 ;  /* 0x0000000304047211 */ /* 0x010fca00078ec0ff */
[----:B------:R-:W-:-:S04]  /*1550*/  IMAD R3, R25, 0x8, R4 ;  /* 0x0000000819037824 */ /* 0x000fc800078e0204 */
[----:B------:R2:W4:Y:S01]  /*1560*/  SYNCS.PHASECHK.TRANS64.TRYWAIT P4, [R3+URZ+0x18], R0 ;  /* 0x00001800030075a7 */ /* 0x00052200080811ff */
[----:B-1----:R-:W-:Y:S05]  /*1570*/  @!P0 BRA `(.L_x_17) ;  /* 0x0000003400a48947 */ /* 0x002fea0003800000 */
[----:B--2---:R-:W2:Y:S01]  /*1580*/  LDC.64 R2, c[0x0][0x480] ;  /* 0x00012000ff027b82 */ /* 0x004ea20000000a00 */
[C---:B------:R-:W-:Y:S01]  /*1590*/  VIADD R39, R41.reuse, 0x18 ;  /* 0x0000001829277836 */ /* 0x040fe20000000000 */
[C---:B------:R-:W-:Y:S01]  /*15a0*/  IADD3 R36, PT, PT, R41.reuse, 0x30, RZ ;  /* 0x0000003029247810 */ /* 0x040fe20007ffe0ff */
[C---:B------:R-:W-:Y:S01]  /*15b0*/  VIADD R6, R41.reuse, 0x50 ;  /* 0x0000005029067836 */ /* 0x040fe20000000000 */
[C---:B------:R-:W-:Y:S01]  /*15c0*/  IADD3 R9, PT, PT, R41.reuse, 0x60, RZ ;  /* 0x0000006029097810 */ /* 0x040fe20007ffe0ff */
[----:B------:R-:W-:Y:S01]  /*15d0*/  VIADD R42, R41, 0x8 ;  /* 0x00000008292a7836 */ /* 0x000fe20000000000 */
[----:B------:R-:W-:Y:S01]  /*15e0*/  R2UR UR53, R21 ;  /* 0x00000000153572ca */ /* 0x000fe200000e0000 */
[C---:B------:R-:W-:Y:S01]  /*15f0*/  VIADD R40, R41.reuse, 0x10 ;  /* 0x0000001029287836 */ /* 0x040fe20000000000 */
[----:B------:R-:W1:Y:S01]  /*1600*/  LDC.64 R30, c[0x0][0x488] ;  /* 0x00012200ff1e7b82 */ /* 0x000e620000000a00 */
[C---:B------:R-:W-:Y:S02]  /*1610*/  VIADD R38, R41.reuse, 0x20 ;  /* 0x0000002029267836 */ /* 0x040fe40000000000 */
[----:B------:R-:W-:-:S02]  /*1620*/  VIADD R37, R41, 0x28 ;  /* 0x0000002829257836 */ /* 0x000fc40000000000 */
[C---:B-----5:R-:W-:Y:S02]  /*1630*/  VIADD R35, R41.reuse, 0x38 ;  /* 0x0000003829237836 */ /* 0x060fe40000000000 */
[C---:B------:R-:W-:Y:S02]  /*1640*/  VIADD R34, R41.reuse, 0x40 ;  /* 0x0000004029227836 */ /* 0x040fe40000000000 */
[C---:B------:R-:W-:Y:S02]  /*1650*/  VIADD R32, R41.reuse, 0x48 ;  /* 0x0000004829207836 */ /* 0x040fe40000000000 */
[C---:B------:R-:W-:Y:S02]  /*1660*/  VIADD R28, R41.reuse, 0x58 ;  /* 0x00000058291c7836 */ /* 0x040fe40000000000 */
[C---:B------:R-:W-:Y:S02]  /*1670*/  VIADD R8, R41.reuse, 0x68 ;  /* 0x0000006829087836 */ /* 0x040fe40000000000 */
[C---:B------:R-:W-:Y:S01]  /*1680*/  VIADD R5, R41.reuse, 0x70 ;  /* 0x0000007029057836 */ /* 0x040fe20000000000 */
[----:B--2---:R-:W-:Y:S01]  /*1690*/  ISETP.NE.AND P0, PT, R2, 0x1, PT ;  /* 0x000000010200780c */ /* 0x004fe20003f05270 */
[----:B------:R-:W-:-:S02]  /*16a0*/  VIADD R0, R41, 0x78 ;  /* 0x0000007829007836 */ /* 0x000fc40000000000 */
[----:B------:R-:W-:-:S04]  /*16b0*/  IMAD.HI.U32 R67, R39, R3, RZ ;  /* 0x0000000327437227 */ /* 0x000fc800078e00ff */
[----:B------:R-:W-:Y:S01]  /*16c0*/  IMAD.HI.U32 R61, R6, R3, RZ ;  /* 0x00000003063d7227 */ /* 0x000fe200078e00ff */
[----:B-1----:R-:W-:-:S03]  /*16d0*/  SHF.R.U32.HI R44, RZ, R30, R67 ;  /* 0x0000001eff2c7219 */ /* 0x002fc60000011643 */
[----:B------:R-:W-:-:S04]  /*16e0*/  IMAD.HI.U32 R55, R41, R3, RZ ;  /* 0x0000000329377227 */ /* 0x000fc800078e00ff */
[-C--:B------:R-:W-:Y:S01]  /*16f0*/  IMAD.HI.U32 R57, R42, R3.reuse, RZ ;  /* 0x000000032a397227 */ /* 0x080fe200078e00ff */
[----:B------:R-:W-:Y:S02]  /*1700*/  SHF.R.U32.HI R58, RZ, R30, R55 ;  /* 0x0000001eff3a7219 */ /* 0x000fe40000011637 */
[----:B------:R-:W-:Y:S01]  /*1710*/  SEL R55, R39, R44, !P0 ;  /* 0x0000002c27377207 */ /* 0x000fe20004000000 */
[-C--:B------:R-:W-:Y:S01]  /*1720*/  IMAD.HI.U32 R51, R40, R3.reuse, RZ ;  /* 0x0000000328337227 */ /* 0x080fe200078e00ff */
[----:B------:R-:W-:Y:S02]  /*1730*/  SHF.R.U32.HI R57, RZ, R30, R57 ;  /* 0x0000001eff397219 */ /* 0x000fe40000011639 */
[----:B------:R-:W-:Y:S01]  /*1740*/  SEL R58, R41, R58, !P0 ;  /* 0x0000003a293a7207 */ /* 0x000fe20004000000 */
[----:B------:R-:W-:Y:S01]  /*1750*/  IMAD.HI.U32 R33, R38, R3, RZ ;  /* 0x0000000326217227 */ /* 0x000fe200078e00ff */
[-C--:B------:R-:W-:Y:S02]  /*1760*/  SHF.R.U32.HI R51, RZ, R30.reuse, R51 ;  /* 0x0000001eff337219 */ /* 0x080fe40000011633 */
[----:B------:R-:W-:Y:S01]  /*1770*/  SEL R57, R42, R57, !P0 ;  /* 0x000000392a397207 */ /* 0x000fe20004000000 */
[----:B------:R-:W-:Y:S01]  /*1780*/  IMAD.HI.U32 R65, R37, R3, RZ ;  /* 0x0000000325417227 */ /* 0x000fe200078e00ff */
[----:B------:R-:W-:-:S02]  /*1790*/  SHF.R.U32.HI R33, RZ, R30, R33 ;  /* 0x0000001eff217219 */ /* 0x000fc40000011621 */
[----:B------:R-:W-:Y:S01]  /*17a0*/  SEL R56, R40, R51, !P0 ;  /* 0x0000003328387207 */ /* 0x000fe20004000000 */
[----:B------:R-:W-:Y:S01]  /*17b0*/  IMAD.HI.U32 R29, R36, R3, RZ ;  /* 0x00000003241d7227 */ /* 0x000fe200078e00ff */
[-C--:B------:R-:W-:Y:S02]  /*17c0*/  SHF.R.U32.HI R24, RZ, R30.reuse, R65 ;  /* 0x0000001eff187219 */ /* 0x080fe40000011641 */
[----:B------:R-:W-:Y:S01]  /*17d0*/  SEL R54, R38, R33, !P0 ;  /* 0x0000002126367207 */ /* 0x000fe20004000000 */
[----:B------:R-:W-:Y:S01]  /*17e0*/  IMAD.HI.U32 R63, R35, R3, RZ ;  /* 0x00000003233f7227 */ /* 0x000fe200078e00ff */
[----:B------:R-:W-:-:S03]  /*17f0*/  SHF.R.U32.HI R29, RZ, R30, R29 ;  /* 0x0000001eff1d7219 */ /* 0x000fc6000001161d */
        /* <DEDUP_REMOVED lines=9> */
[-C--:B------:R-:W-:Y:S02]  /*1890*/  SHF.R.U32.HI R47, RZ, R30.reuse, R47 ;  /* 0x0000001eff2f7219 */ /* 0x080fe4000001162f */
        /* <DEDUP_REMOVED lines=9> */
[-C--:B------:R-:W-:Y:S01]  /*1930*/  SHF.R.U32.HI R14, RZ, R30.reuse, R59 ;  /* 0x0000001eff0e7219 */ /* 0x080fe2000001163b */
[----:B------:R-:W-:Y:S01]  /*1940*/  IMAD.MOV R33, RZ, RZ, -R54 ;  /* 0x000000ffff217224 */ /* 0x000fe200078e0a36 */
[----:B------:R-:W-:Y:S01]  /*1950*/  SEL R48, R6, R3, !P0 ;  /* 0x0000000306307207 */ /* 0x000fe20004000000 */
[----:B------:R-:W-:Y:S01]  /*1960*/  IMAD.MOV R29, RZ, RZ, -R52 ;  /* 0x000000ffff1d7224 */ /* 0x000fe200078e0a34 */
[----:B------:R-:W-:Y:S01]  /*1970*/  SHF.R.U32.HI R43, RZ, R30, R43 ;  /* 0x0000001eff2b7219 */ /* 0x000fe2000001162b */
[----:B------:R-:W-:Y:S01]  /*1980*/  IMAD.MOV R3, RZ, RZ, -R47 ;  /* 0x000000ffff037224 */ /* 0x000fe200078e0a2f */
[----:B------:R-:W-:Y:S01]  /*1990*/  IADD3 R30, PT, PT, -R55, RZ, RZ ;  /* 0x000000ff371e7210 */ /* 0x000fe20007ffe1ff */
[----:B------:R-:W-:Y:S01]  /*19a0*/  IMAD.MOV R7, RZ, RZ, -R48 ;  /* 0x000000ffff077224 */ /* 0x000fe200078e0a30 */
[----:B------:R-:W-:Y:S01]  /*19b0*/  SEL R45, R8, R45, !P0 ;  /* 0x0000002d082d7207 */ /* 0x000fe20004000000 */
[----:B------:R-:W-:Y:S01]  /*19c0*/  IMAD R38, R2, R33, R38 ;  /* 0x0000002102267224 */ /* 0x000fe200078e0226 */
[----:B------:R-:W-:Y:S01]  /*19d0*/  IADD3 R33, PT, PT, -R50, RZ, RZ ;  /* 0x000000ff32217210 */ /* 0x000fe20007ffe1ff */
[----:B------:R-:W-:Y:S01]  /*19e0*/  IMAD R39, R2, R30, R39 ;  /* 0x0000001e02277224 */ /* 0x000fe200078e0227 */
[----:B------:R-:W-:Y:S01]  /*19f0*/  SEL R43, R0, R43, !P0 ;  /* 0x0000002b002b7207 */ /* 0x000fe20004000000 */
[----:B------:R-:W-:Y:S01]  /*1a00*/  IMAD R30, R2, R7, R6 ;  /* 0x00000007021e7224 */ /* 0x000fe200078e0206 */
[----:B------:R-:W-:Y:S01]  /*1a10*/  R2UR UR34, R38 ;  /* 0x00000000262272ca */ /* 0x000fe200000e0000 */
[----:B------:R-:W1:Y:S01]  /*1a20*/  LDC.64 R6, c[0x0][0x490] ;  /* 0x00012400ff067b82 */ /* 0x000e620000000a00 */
[----:B------:R-:W-:Y:S01]  /*1a30*/  IMAD.MOV R53, RZ, RZ, -R57 ;  /* 0x000000ffff357224 */ /* 0x000fe200078e0a39 */
[----:B------:R-:W-:Y:S01]  /*1a40*/  R2UR UR41, R39 ;  /* 0x00000000272972ca */ /* 0x000fe200000e0000 */
[----:B------:R-:W-:Y:S01]  /*1a50*/  IMAD.MOV R51, RZ, RZ, -R56 ;  /* 0x000000ffff337224 */ /* 0x000fe200078e0a38 */
[----:B------:R-:W-:Y:S01]  /*1a60*/  R2UR UR28, R30 ;  /* 0x000000001e1c72ca */ /* 0x000fe200000e0000 */
[----:B------:R-:W-:-:S02]  /*1a70*/  IMAD R36, R2, R29, R36 ;  /* 0x0000001d02247224 */ /* 0x000fc400078e0224 */
[----:B------:R-:W-:Y:S01]  /*1a80*/  IMAD R28, R2, R3, R28 ;  /* 0x00000003021c7224 */ /* 0x000fe200078e021c */
[----:B------:R-:W-:Y:S01]  /*1a90*/  SEL R3, R5, R14, !P0 ;  /* 0x0000000e05037207 */ /* 0x000fe20004000000 */
[----:B------:R-:W-:Y:S01]  /*1aa0*/  IMAD.MOV R29, RZ, RZ, -R49 ;  /* 0x000000ffff1d7224 */ /* 0x000fe200078e0a31 */
[----:B------:R-:W-:Y:S01]  /*1ab0*/  R2UR UR36, R36 ;  /* 0x00000000242472ca */ /* 0x000fe200000e0000 */
[C---:B------:R-:W-:Y:S01]  /*1ac0*/  IMAD R42, R2.reuse, R53, R42 ;  /* 0x00000035022a7224 */ /* 0x040fe200078e022a */
[----:B------:R-:W-:Y:S01]  /*1ad0*/  SEL R53, R37, R24, !P0 ;  /* 0x0000001825357207 */ /* 0x000fe20004000000 */
[C---:B------:R-:W-:Y:S01]  /*1ae0*/  IMAD R40, R2.reuse, R51, R40 ;  /* 0x0000003302287224 */ /* 0x040fe200078e0228 */
[----:B------:R-:W-:Y:S01]  /*1af0*/  SEL R51, R35, R16, !P0 ;  /* 0x0000001023337207 */ /* 0x000fe20004000000 */
[C---:B------:R-:W-:Y:S01]  /*1b00*/  IMAD R34, R2.reuse, R33, R34 ;  /* 0x0000002102227224 */ /* 0x040fe200078e0222 */
[----:B------:R-:W-:Y:S01]  /*1b10*/  IADD3 R33, PT, PT, -R45, RZ, RZ ;  /* 0x000000ff2d217210 */ /* 0x000fe20007ffe1ff */
[----:B------:R-:W-:Y:S01]  /*1b20*/  IMAD R32, R2, R29, R32 ;  /* 0x0000001d02207224 */ /* 0x000fe200078e0220 */
[----:B------:R-:W-:Y:S01]  /*1b30*/  ISETP.NE.AND P0, PT, R31, 0x1, PT ;  /* 0x000000011f00780c */ /* 0x000fe20003f05270 */
[----:B------:R-:W-:Y:S01]  /*1b40*/  IMAD.MOV R14, RZ, RZ, -R3 ;  /* 0x000000ffff0e7224 */ /* 0x000fe200078e0a03 */
[----:B------:R-:W-:Y:S01]  /*1b50*/  R2UR UR27, R28 ;  /* 0x000000001c1b72ca */ /* 0x000fe200000e0000 */
[----:B------:R-:W-:Y:S01]  /*1b60*/  IMAD.MOV R24, RZ, RZ, -R53 ;  /* 0x000000ffff187224 */ /* 0x000fe200078e0a35 */
[----:B------:R-:W-:Y:S01]  /*1b70*/  R2UR UR25, R32 ;  /* 0x00000000201972ca */ /* 0x000fe200000e0000 */
[----:B------:R-:W-:Y:S01]  /*1b80*/  IMAD.MOV R16, RZ, RZ, -R51 ;  /* 0x000000ffff107224 */ /* 0x000fe200078e0a33 */
[----:B------:R-:W-:Y:S01]  /*1b90*/  R2UR UR45, R42 ;  /* 0x000000002a2d72ca */ /* 0x000fe200000e0000 */
[----:B------:R-:W-:Y:S01]  /*1ba0*/  IMAD R33, R2, R33, R8 ;  /* 0x0000002102217224 */ /* 0x000fe200078e0208 */
[----:B------:R-:W-:Y:S01]  /*1bb0*/  R2UR UR32, R34 ;  /* 0x00000000222072ca */ /* 0x000fe200000e0000 */
[----:B------:R-:W-:Y:S01]  /*1bc0*/  IMAD R14, R2, R14, R5 ;  /* 0x0000000e020e7224 */ /* 0x000fe200078e0205 */
[----:B------:R-:W-:Y:S01]  /*1bd0*/  R2UR UR42, R40 ;  /* 0x00000000282a72ca */ /* 0x000fe200000e0000 */
[----:B-1----:R-:W-:Y:S01]  /*1be0*/  IMAD.HI.U32 R44, R56, R6, RZ ;  /* 0x00000006382c7227 */ /* 0x002fe200078e00ff */
[----:B------:R-:W-:-:S02]  /*1bf0*/  R2UR UR59, R33 ;  /* 0x00000000213b72ca */ /* 0x000fc400000e0000 */
[----:B------:R-:W-:Y:S01]  /*1c00*/  R2UR UR51, R14 ;  /* 0x000000000e3372ca */ /* 0x000fe200000e0000 */
[----:B------:R-:W-:Y:S01]  /*1c10*/  IMAD.HI.U32 R32, R55, R6, RZ ;  /* 0x0000000637207227 */ /* 0x000fe200078e00ff */
[----:B------:R-:W-:-:S03]  /*1c20*/  SHF.R.U32.HI R33, RZ, R7, R44 ;  /* 0x00000007ff217219 */ /* 0x000fc6000001162c */
[C---:B------:R-:W-:Y:S01]  /*1c30*/  IMAD R37, R2.reuse, R24, R37 ;  /* 0x0000001802257224 */ /* 0x040fe200078e0225 */
[----:B------:R-:W-:Y:S01]  /*1c40*/  SHF.R.U32.HI R32, RZ, R7, R32 ;  /* 0x00000007ff207219 */ /* 0x000fe20000011620 */
[----:B------:R-:W-:Y:S01]  /*1c50*/  IMAD R35, R2, R16, R35 ;  /* 0x0000001002237224 */ /* 0x000fe200078e0223 */
[----:B------:R-:W-:Y:S01]  /*1c60*/  SEL R33, R56, R33, !P0 ;  /* 0x0000002138217207 */ /* 0x000fe20004000000 */
[----:B------:R-:W-:Y:S01]  /*1c70*/  IMAD.MOV R16, RZ, RZ, -R46 ;  /* 0x000000ffff107224 */ /* 0x000fe200078e0a2e */
[----:B------:R-:W-:Y:S01]  /*1c80*/  SEL R32, R55, R32, !P0 ;  /* 0x0000002037207207 */ /* 0x000fe20004000000 */
[----:B------:R-:W-:Y:S01]  /*1c90*/  IMAD.MOV R29, RZ, RZ, -R43 ;  /* 0x000000ffff1d7224 */ /* 0x000fe200078e0a2b */
[----:B------:R-:W-:Y:S01]  /*1ca0*/  R2UR UR37, R37 ;  /* 0x00000000252572ca */ /* 0x000fe200000e0000 */
[----:B------:R-:W-:Y:S01]  /*1cb0*/  IMAD.MOV R24, RZ, RZ, -R58 ;  /* 0x000000ffff187224 */ /* 0x000fe200078e0a3a */
[----:B------:R-:W-:Y:S01]  /*1cc0*/  R2UR UR35, R35 ;  /* 0x00000000232372ca */ /* 0x000fe200000e0000 */
[----:B------:R-:W-:Y:S01]  /*1cd0*/  IMAD.HI.U32 R14, R51, R6, RZ ;  /* 0x00000006330e7227 */ /* 0x000fe200078e00ff */
[----:B------:R-:W-:-:S02]  /*1ce0*/  R2UR UR50, R32 ;  /* 0x00000000203272ca */ /* 0x000fc400000e0000 */
[----:B------:R-:W-:Y:S01]  /*1cf0*/  R2UR UR18, R33 ;  /* 0x00000000211272ca */ /* 0x000fe200000e0000 */
[----:B------:R-:W-:Y:S01]  /*1d00*/  IMAD.HI.U32 R60, R58, R6, RZ ;  /* 0x000000063a3c7227 */ /* 0x000fe200078e00ff */
[----:B------:R-:W-:-:S03]  /*1d10*/  SHF.R.U32.HI R14, RZ, R7, R14 ;  /* 0x00000007ff0e7219 */ /* 0x000fc6000001160e */
[C---:B------:R-:W-:Y:S01]  /*1d20*/  IMAD R16, R2.reuse, R16, R9 ;  /* 0x0000001002107224 */ /* 0x040fe200078e0209 */
[----:B------:R-:W-:Y:S01]  /*1d30*/  SHF.R.U32.HI R37, RZ, R7, R60 ;  /* 0x00000007ff257219 */ /* 0x000fe2000001163c */
[C---:B------:R-:W-:Y:S01]  /*1d40*/  IMAD R29, R2.reuse, R29, R0 ;  /* 0x0000001d021d7224 */ /* 0x040fe200078e0200 */
[----:B------:R-:W-:Y:S01]  /*1d50*/  SEL R14, R51, R14, !P0 ;  /* 0x0000000e330e7207 */ /* 0x000fe20004000000 */
[----:B------:R-:W-:Y:S01]  /*1d60*/  IMAD R24, R2, R24, R41 ;  /* 0x0000001802187224 */ /* 0x000fe200078e0229 */
[----:B------:R-:W-:Y:S01]  /*1d70*/  SEL R37, R58, R37, !P0 ;  /* 0x000000253a257207 */ /* 0x000fe20004000000 */
[-C--:B------:R-:W-:Y:S01]  /*1d80*/  IMAD.HI.U32 R30, R52, R6.reuse, RZ ;  /* 0x00000006341e7227 */ /* 0x080fe200078e00ff */
[----:B------:R-:W-:Y:S02]  /*1d90*/  R2UR UR43, R29 ;  /* 0x000000001d2b72ca */ /* 0x000fe400000e0000 */
[----:B------:R-:W-:Y:S01]  /*1da0*/  R2UR UR47, R24 ;  /* 0x00000000182f72ca */ /* 0x000fe200000e0000 */
[----:B------:R-:W-:Y:S01]  /*1db0*/  IMAD.HI.U32 R2, R46, R6, RZ ;  /* 0x000000062e027227 */ /* 0x000fe200078e00ff */
[----:B------:R-:W-:-:S02]  /*1dc0*/  SHF.R.U32.HI R39, RZ, R7, R30 ;  /* 0x00000007ff277219 */ /* 0x000fc4000001161e */
[----:B------:R-:W-:Y:S01]  /*1dd0*/  R2UR UR67, R16 ;  /* 0x00000000104372ca */ /* 0x000fe200000e0000 */
[-C--:B------:R-:W-:Y:S01]  /*1de0*/  IMAD.HI.U32 R28, R50, R6.reuse, RZ ;  /* 0x00000006321c7227 */ /* 0x080fe200078e00ff */
[-C--:B------:R-:W-:Y:S02]  /*1df0*/  SHF.R.U32.HI R5, RZ, R7.reuse, R2 ;  /* 0x00000007ff057219 */ /* 0x080fe40000011602 */
[----:B------:R-:W-:Y:S01]  /*1e00*/  R2UR UR49, R37 ;  /* 0x00000000253172ca */ /* 0x000fe200000e0000 */
[----:B------:R-:W-:Y:S01]  /*1e10*/  IMAD.HI.U32 R24, R48, R6, RZ ;  /* 0x0000000630187227 */ /* 0x000fe200078e00ff */
[----:B------:R-:W-:Y:S02]  /*1e20*/  SHF.R.U32.HI R29, RZ, R7, R28 ;  /* 0x00000007ff1d7219 */ /* 0x000fe4000001161c */
[----:B------:R-:W-:Y:S01]  /*1e30*/  SEL R5, R46, R5, !P0 ;  /* 0x000000052e057207 */ /* 0x000fe20004000000 */
[----:B------:R-:W-:Y:S01]  /*1e40*/  IMAD.MOV R2, RZ, RZ, -R33 ;  /* 0x000000ffff027224 */ /* 0x000fe200078e0a21 */
[----:B------:R-:W-:Y:S01]  /*1e50*/  SHF.R.U32.HI R9, RZ, R7, R24 ;  /* 0x00000007ff097219 */ /* 0x000fe20000011618 */
[----:B------:R-:W-:-:S02]  /*1e60*/  IMAD.MOV R30, RZ, RZ, -R32 ;  /* 0x000000ffff1e7224 */ /* 0x000fc400078e0a20 */
[----:B------:R-:W-:-:S04]  /*1e70*/  IMAD.HI.U32 R36, R57, R6, RZ ;  /* 0x0000000639247227 */ /* 0x000fc800078e00ff */
[C---:B------:R-:W-:Y:S01]  /*1e80*/  IMAD R56, R31.reuse, R2, R56 ;  /* 0x000000021f387224 */ /* 0x040fe200078e0238 */
[----:B------:R-:W-:Y:S01]  /*1e90*/  SHF.R.U32.HI R36, RZ, R7, R36 ;  /* 0x00000007ff247219 */ /* 0x000fe20000011624 */
[----:B------:R-:W-:Y:S01]  /*1ea0*/  IMAD R55, R31, R30, R55 ;  /* 0x0000001e1f377224 */ /* 0x000fe200078e0237 */
[----:B------:R-:W-:Y:S01]  /*1eb0*/  SEL R30, R50, R29, !P0 ;  /* 0x0000001d321e7207 */ /* 0x000fe20004000000 */
[----:B------:R-:W-:Y:S01]  /*1ec0*/  IMAD.MOV R2, RZ, RZ, -R14 ;  /* 0x000000ffff027224 */ /* 0x000fe200078e0a0e */
[----:B------:R-:W-:Y:S01]  /*1ed0*/  SEL R36, R57, R36, !P0 ;  /* 0x0000002439247207 */ /* 0x000fe20004000000 */
[-C--:B------:R-:W-:Y:S01]  /*1ee0*/  IMAD.HI.U32 R34, R53, R6.reuse, RZ ;  /* 0x0000000635227227 */ /* 0x080fe200078e00ff */
[----:B------:R-:W-:Y:S02]  /*1ef0*/  R2UR UR15, R56 ;  /* 0x00000000380f72ca */ /* 0x000fe400000e0000 */
[----:B------:R-:W-:Y:S01]  /*1f00*/  R2UR UR48, R36 ;  /* 0x00000000243072ca */ /* 0x000fe200000e0000 */
[----:B------:R-:W-:Y:S01]  /*1f10*/  IMAD.HI.U32 R42, R45, R6, RZ ;  /* 0x000000062d2a7227 */ /* 0x000fe200078e00ff */
[----:B------:R-:W-:-:S02]  /*1f20*/  SHF.R.U32.HI R34, RZ, R7, R34 ;  /* 0x00000007ff227219 */ /* 0x000fc40000011622 */
[----:B------:R-:W-:Y:S01]  /*1f30*/  R2UR UR14, R55 ;  /* 0x00000000370e72ca */ /* 0x000fe200000e0000 */
[----:B------:R-:W-:Y:S01]  /*1f40*/  IMAD.MOV R24, RZ, RZ, -R37 ;  /* 0x000000ffff187224 */ /* 0x000fe200078e0a25 */
[-C--:B------:R-:W-:Y:S01]  /*1f50*/  SHF.R.U32.HI R42, RZ, R7.reuse, R42 ;  /* 0x00000007ff2a7219 */ /* 0x080fe2000001162a */
[----:B------:R-:W-:Y:S01]  /*1f60*/  IMAD.HI.U32 R38, R54, R6, RZ ;  /* 0x0000000636267227 */ /* 0x000fe200078e00ff */
[----:B------:R-:W-:Y:S02]  /*1f70*/  SEL R34, R53, R34, !P0 ;  /* 0x0000002235227207 */ /* 0x000fe40004000000 */
[----:B------:R-:W-:Y:S01]  /*1f80*/  SEL R42, R45, R42, !P0 ;  /* 0x0000002a2d2a7207 */ /* 0x000fe20004000000 */
[----:B------:R-:W-:Y:S01]  /*1f90*/  IMAD.HI.U32 R0, R3, R6, RZ ;  /* 0x0000000603007227 */ /* 0x000fe200078e00ff */
[----:B------:R-:W-:-:S03]  /*1fa0*/  SHF.R.U32.HI R35, RZ, R7, R38 ;  /* 0x00000007ff237219 */ /* 0x000fc60000011626 */
[-C--:B------:R-:W-:Y:S01]  /*1fb0*/  IMAD.HI.U32 R8, R47, R6.reuse, RZ ;  /* 0x000000062f087227 */ /* 0x080fe200078e00ff */
[----:B------:R-:W-:Y:S02]  /*1fc0*/  SHF.R.U32.HI R0, RZ, R7, R0 ;  /* 0x00000007ff007219 */ /* 0x000fe40000011600 */
[----:B------:R-:W-:Y:S01]  /*1fd0*/  SEL R35, R54, R35, !P0 ;  /* 0x0000002336237207 */ /* 0x000fe20004000000 */
[----:B------:R-:W-:Y:S01]  /*1fe0*/  IMAD.HI.U32 R16, R49, R6, RZ ;  /* 0x0000000631107227 */ /* 0x000fe200078e00ff */
[----:B------:R-:W-:-:S03]  /*1ff0*/  SEL R0, R3, R0, !P0 ;  /* 0x0000000003007207 */ /* 0x000fc60004000000 */
[----:B------:R-:W-:Y:S01]  /*2000*/  IMAD.HI.U32 R40, R43, R6, RZ ;  /* 0x000000062b287227 */ /* 0x000fe200078e00ff */
[-C--:B------:R-:W-:Y:S02]  /*2010*/  SHF.R.U32.HI R6, RZ, R7.reuse, R8 ;  /* 0x00000007ff067219 */ /* 0x080fe40000011608 */
[----:B------:R-:W-:Y:S01]  /*2020*/  SHF.R.U32.HI R16, RZ, R7, R16 ;  /* 0x00000007ff107219 */ /* 0x000fe20000011610 */
[C---:B------:R-:W-:Y:S01]  /*2030*/  IMAD R51, R31.reuse, R2, R51 ;  /* 0x000000021f337224 */ /* 0x040fe200078e0233 */
[----:B------:R-:W-:Y:S01]  /*2040*/  IADD3 R8, PT, PT, -R36, RZ, RZ ;  /* 0x000000ff24087210 */ /* 0x000fe20007ffe1ff */
[C---:B------:R-:W-:Y:S01]  /*2050*/  IMAD R58, R31.reuse, R24, R58 ;  /* 0x000000181f3a7224 */ /* 0x040fe200078e023a */
[----:B------:R-:W-:Y:S01]  /*2060*/  SEL R24, R52, R39, !P0 ;  /* 0x0000002734187207 */ /* 0x000fe20004000000 */
[----:B------:R-:W-:Y:S01]  /*2070*/  IMAD.MOV R2, RZ, RZ, -R30 ;  /* 0x000000ffff027224 */ /* 0x000fe200078e0a1e */
[----:B------:R-:W-:Y:S01]  /*2080*/  SHF.R.U32.HI R40, RZ, R7, R40 ;  /* 0x00000007ff287219 */ /* 0x000fe20000011628 */
[C---:B------:R-:W-:Y:S01]  /*2090*/  IMAD R57, R31.reuse, R8, R57 ;  /* 0x000000081f397224 */ /* 0x040fe200078e0239 */
[----:B------:R-:W-:Y:S01]  /*20a0*/  IADD3 R7, PT, PT, -R24, RZ, RZ ;  /* 0x000000ff18077210 */ /* 0x000fe20007ffe1ff */
[----:B------:R-:W-:Y:S01]  /*20b0*/  IMAD R50, R31, R2, R50 ;  /* 0x000000021f327224 */ /* 0x000fe200078e0232 */
[----:B------:R-:W-:Y:S01]  /*20c0*/  SEL R16, R49, R16, !P0 ;  /* 0x0000001031107207 */ /* 0x000fe20004000000 */
[----:B------:R-:W-:Y:S01]  /*20d0*/  IMAD.MOV R2, RZ, RZ, -R5 ;  /* 0x000000ffff027224 */ /* 0x000fe200078e0a05 */
[----:B------:R-:W-:Y:S01]  /*20e0*/  SEL R6, R47, R6, !P0 ;  /* 0x000000062f067207 */ /* 0x000fe20004000000 */
[----:B------:R-:W-:Y:S01]  /*20f0*/  IMAD.MOV R8, RZ, RZ, -R34 ;  /* 0x000000ffff087224 */ /* 0x000fe200078e0a22 */
[----:B------:R-:W-:Y:S01]  /*2100*/  SEL R40, R43, R40, !P0 ;  /* 0x000000282b287207 */ /* 0x000fe20004000000 */
[C---:B------:R-:W-:Y:S01]  /*2110*/  IMAD R46, R31.reuse, R2, R46 ;  /* 0x000000021f2e7224 */ /* 0x040fe200078e022e */
[----:B------:R-:W1:Y:S01]  /*2120*/  LDC R39, c[0x0][0x4ec] ;  /* 0x00013b00ff277b82 */ /* 0x000e620000000800 */
[C---:B------:R-:W-:Y:S01]  /*2130*/  IMAD R52, R31.reuse, R7, R52 ;  /* 0x000000071f347224 */ /* 0x040fe200078e0234 */
[----:B------:R-:W-:Y:S01]  /*2140*/  SEL R7, R48, R9, !P0 ;  /* 0x0000000930077207 */ /* 0x000fe20004000000 */
[----:B------:R-:W-:Y:S01]  /*2150*/  IMAD.MOV R2, RZ, RZ, -R42 ;  /* 0x000000ffff027224 */ /* 0x000fe200078e0a2a */
[----:B------:R-:W-:Y:S01]  /*2160*/  R2UR UR17, R58 ;  /* 0x000000003a1172ca */ /* 0x000fe200000e0000 */
[----:B------:R-:W-:Y:S01]  /*2170*/  IMAD.MOV R28, RZ, RZ, -R35 ;  /* 0x000000ffff1c7224 */ /* 0x000fe200078e0a23 */
[----:B------:R-:W-:Y:S01]  /*2180*/  R2UR UR11, R52 ;  /* 0x00000000340b72ca */ /* 0x000fe200000e0000 */
[----:B------:R-:W-:Y:S01]  /*2190*/  IMAD.MOV R44, RZ, RZ, -R0 ;  /* 0x000000ffff2c7224 */ /* 0x000fe200078e0a00 */
[----:B------:R-:W-:Y:S01]  /*21a0*/  R2UR UR68, R46 ;  /* 0x000000002e4472ca */ /* 0x000fe200000e0000 */
[C---:B------:R-:W-:Y:S01]  /*21b0*/  IMAD R53, R31.reuse, R8, R53 ;  /* 0x000000081f357224 */ /* 0x040fe200078e0235 */
[----:B------:R-:W-:Y:S01]  /*21c0*/  IADD3 R8, PT, PT, -R6, RZ, RZ ;  /* 0x000000ff06087210 */ /* 0x000fe20007ffe1ff */
[C---:B------:R-:W-:Y:S01]  /*21d0*/  IMAD R54, R31.reuse, R28, R54 ;  /* 0x0000001c1f367224 */ /* 0x040fe200078e0236 */
[----:B------:R-:W-:Y:S01]  /*21e0*/  R2UR UR8, R50 ;  /* 0x00000000320872ca */ /* 0x000fe200000e0000 */
[----:B------:R-:W-:Y:S01]  /*21f0*/  IMAD R45, R31, R2, R45 ;  /* 0x000000021f2d7224 */ /* 0x000fe200078e022d */
[----:B------:R-:W-:Y:S01]  /*2200*/  R2UR UR16, R57 ;  /* 0x00000000391072ca */ /* 0x000fe200000e0000 */
[----:B------:R-:W-:Y:S01]  /*2210*/  IMAD R44, R31, R44, R3 ;  /* 0x0000002c1f2c7224 */ /* 0x000fe200078e0203 */
[----:B------:R-:W-:Y:S01]  /*2220*/  R2UR UR13, R54 ;  /* 0x00000000360d72ca */ /* 0x000fe200000e0000 */
[----:B------:R-:W-:Y:S01]  /*2230*/  IMAD.MOV R28, RZ, RZ, -R16 ;  /* 0x000000ffff1c7224 */ /* 0x000fe200078e0a10 */
[----:B------:R-:W2:Y:S01]  /*2240*/  LDC.64 R2, c[0x0][0x498] ;  /* 0x00012600ff027b82 */ /* 0x000ea20000000a00 */
[----:B------:R-:W-:Y:S01]  /*2250*/  IMAD.MOV R9, RZ, RZ, -R7 ;  /* 0x000000ffff097224 */ /* 0x000fe200078e0a07 */
[----:B------:R-:W-:Y:S01]  /*2260*/  R2UR UR52, R44 ;  /* 0x000000002c3472ca */ /* 0x000fe200000e0000 */
[----:B------:R-:W-:Y:S01]  /*2270*/  IMAD.MOV R38, RZ, RZ, -R40 ;  /* 0x000000ffff267224 */ /* 0x000fe200078e0a28 */
[----:B------:R-:W-:Y:S01]  /*2280*/  R2UR UR12, R53 ;  /* 0x00000000350c72ca */ /* 0x000fe200000e0000 */
[----:B------:R-:W-:Y:S01]  /*2290*/  IMAD R49, R31, R28, R49 ;  /* 0x0000001c1f317224 */ /* 0x000fe200078e0231 */
[----:B-1----:R-:W-:Y:S01]  /*22a0*/  R2UR UR19, R39 ;  /* 0x00000000271372ca */ /* 0x002fe200000e0000 */
[C---:B------:R-:W-:Y:S01]  /*22b0*/  IMAD R48, R31.reuse, R9, R48 ;  /* 0x000000091f307224 */ /* 0x040fe200078e0230 */
[----:B------:R-:W1:Y:S01]  /*22c0*/  LDC.64 R28, c[0x0][0x4c0] ;  /* 0x00013000ff1c7b82 */ /* 0x000e620000000a00 */
[----:B------:R-:W-:Y:S01]  /*22d0*/  IMAD R47, R31, R8, R47 ;  /* 0x000000081f2f7224 */ /* 0x000fe200078e022f */
[----:B------:R-:W-:Y:S01]  /*22e0*/  R2UR UR9, R51 ;  /* 0x00000000330972ca */ /* 0x000fe200000e0000 */
[----:B------:R-:W-:Y:S01]  /*22f0*/  IMAD R38, R31, R38, R43 ;  /* 0x000000261f267224 */ /* 0x000fe200078e022b */
[----:B------:R-:W-:-:S02]  /*2300*/  R2UR UR7, R48 ;  /* 0x00000000300772ca */ /* 0x000fc400000e0000 */
[----:B------:R-:W-:Y:S02]  /*2310*/  R2UR UR6, R47 ;  /* 0x000000002f0672ca */ /* 0x000fe400000e0000 */
[----:B------:R-:W3:Y:S01]  /*2320*/  LDC R31, c[0x0][0x4a0] ;  /* 0x00012800ff1f7b82 */ /* 0x000ee20000000800 */
[----:B------:R-:W-:Y:S02]  /*2330*/  R2UR UR44, R38 ;  /* 0x00000000262c72ca */ /* 0x000fe400000e0000 */
[----:B------:R-:W-:Y:S02]  /*2340*/  R2UR UR5, R49 ;  /* 0x00000000310572ca */ /* 0x000fe400000e0000 */
[----:B------:R-:W-:Y:S01]  /*2350*/  R2UR UR60, R45 ;  /* 0x000000002d3c72ca */ /* 0x000fe200000e0000 */
[-C--:B--2---:R-:W-:Y:S01]  /*2360*/  IMAD.HI.U32 R66, R37, R3.reuse, RZ ;  /* 0x0000000325427227 */ /* 0x084fe200078e00ff */
[----:B------:R-:W-:Y:S01]  /*2370*/  ISETP.NE.AND P0, PT, R2, 0x1, PT ;  /* 0x000000010200780c */ /* 0x000fe20003f05270 */
[----:B------:R-:W2:Y:S02]  /*2380*/  LDC.64 R8, c[0x0][0x4f0] ;  /* 0x00013c00ff087b82 */ /* 0x000ea40000000a00 */
[----:B------:R-:W-:-:S04]  /*2390*/  IMAD.HI.U32 R64, R36, R3, RZ ;  /* 0x0000000324407227 */ /* 0x000fc800078e00ff */
[-C--:B------:R-:W-:Y:S01]  /*23a0*/  IMAD.HI.U32 R60, R32, R3.reuse, RZ ;  /* 0x00000003203c7227 */ /* 0x080fe200078e00ff */
[----:B-1----:R-:W-:Y:S02]  /*23b0*/  R2UR UR22, R28 ;  /* 0x000000001c1672ca */ /* 0x002fe400000e0000 */
[----:B------:R-:W-:Y:S01]  /*23c0*/  R2UR UR21, R29 ;  /* 0x000000001d1572ca */ /* 0x000fe200000e0000 */
[----:B------:R-:W-:Y:S02]  /*23d0*/  IMAD.HI.U32 R58, R35, R3, RZ ;  /* 0x00000003233a7227 */ /* 0x000fe400078e00ff */
[----:B------:R-:W-:Y:S01]  /*23e0*/  VOTEU.ANY UP0, P0 ;  /* 0x0000000000ff7886 */ /* 0x000fe20000000100 */
[----:B---3--:R-:W-:Y:S01]  /*23f0*/  SHF.R.U32.HI R66, RZ, R31, R66 ;  /* 0x0000001fff427219 */ /* 0x008fe20000011642 */
[----:B------:R-:W-:Y:S01]  /*2400*/  IMAD.HI.U32 R62, R33, R3, RZ ;  /* 0x00000003213e7227 */ /* 0x000fe200078e00ff */
[----:B------:R-:W-:Y:S02]  /*2410*/  SHF.R.U32.HI R64, RZ, R31, R64 ;  /* 0x0000001fff407219 */ /* 0x000fe40000011640 */
[----:B------:R-:W-:Y:S01]  /*2420*/  R2UR UR46, R66 ;  /* 0x00000000422e72ca */ /* 0x000fe200000e0000 */
[----:B------:R-:W-:Y:S01]  /*2430*/  IMAD.HI.U32 R56, R34, R3, RZ ;  /* 0x0000000322387227 */ /* 0x000fe200078e00ff */
[----:B------:R-:W-:Y:S01]  /*2440*/  SHF.R.U32.HI R60, RZ, R31, R60 ;  /* 0x0000001fff3c7219 */ /* 0x000fe2000001163c */
[----:B------:R-:W-:Y:S01]  /*2450*/  UIMAD UR45, UR45, UR22, UR19 ;  /* 0x000000162d2d72a4 */ /* 0x000fe2000f8e0213 */
        /* <DEDUP_REMOVED lines=9> */
[----:B------:R-:W-:Y:S01]  /*24f0*/  USEL UR57, UR49, UR46, !UP0 ;  /* 0x0000002e31397287 */ /* 0x000fe2000c000000 */
[----:B------:R-:W-:Y:S01]  /*2500*/  R2UR UR49, R35 ;  /* 0x00000000233172ca */ /* 0x000fe200000e0000 */
[----:B------:R-:W-:Y:S01]  /*2510*/  IMAD.HI.U32 R48, R16, R3, RZ ;  /* 0x0000000310307227 */ /* 0x000fe200078e00ff */
[----:B------:R-:W-:Y:S01]  /*2520*/  R2UR UR10, R62 ;  /* 0x000000003e0a72ca */ /* 0x000fe200000e0000 */
[----:B------:R-:W-:Y:S01]  /*2530*/  USEL UR56, UR48, UR26, !UP0 ;  /* 0x0000001a30387287 */ /* 0x000fe2000c000000 */
[----:B------:R-:W-:Y:S01]  /*2540*/  SHF.R.U32.HI R56, RZ, R31, R56 ;  /* 0x0000001fff387219 */ /* 0x000fe20000011638 */
[----:B------:R-:W-:Y:S01]  /*2550*/  IMAD.HI.U32 R46, R7, R3, RZ ;  /* 0x00000003072e7227 */ /* 0x000fe200078e00ff */
[-C--:B------:R-:W-:Y:S01]  /*2560*/  SHF.R.U32.HI R54, RZ, R31.reuse, R54 ;  /* 0x0000001fff367219 */ /* 0x080fe20000011636 */
[----:B------:R-:W-:Y:S01]  /*2570*/  USEL UR50, UR50, UR40, !UP0 ;  /* 0x0000002832327287 */ /* 0x000fe2000c000000 */
[----:B------:R-:W-:Y:S01]  /*2580*/  R2UR UR38, R56 ;  /* 0x00000000382672ca */ /* 0x000fe200000e0000 */
[----:B------:R-:W-:Y:S01]  /*2590*/  IMAD.U32 R71, RZ, RZ, UR45 ;  /* 0x0000002dff477e24 */ /* 0x000fe2000f8e00ff */
[----:B------:R-:W-:Y:S01]  /*25a0*/  R2UR UR48, R34 ;  /* 0x00000000223072ca */ /* 0x000fe200000e0000 */
[----:B------:R-:W-:Y:S01]  /*25b0*/  UIMAD UR45, UR42, UR22, UR19 ;  /* 0x000000162a2d72a4 */ /* 0x000fe2000f8e0213 */
[----:B------:R-:W-:Y:S01]  /*25c0*/  SHF.R.U32.HI R52, RZ, R31, R52 ;  /* 0x0000001fff347219 */ /* 0x000fe20000011634 */
[----:B------:R-:W-:Y:S01]  /*25d0*/  USEL UR49, UR49, UR39, !UP0 ;  /* 0x0000002731317287 */ /* 0x000fe2000c000000 */
[----:B------:R-:W-:Y:S01]  /*25e0*/  R2UR UR31, R54 ;  /* 0x00000000361f72ca */ /* 0x000fe200000e0000 */
[----:B------:R-:W-:Y:S01]  /*25f0*/  USEL UR55, UR18, UR10, !UP0 ;  /* 0x0000000a12377287 */ /* 0x000fe2000c000000 */
[----:B------:R-:W-:Y:S01]  /*2600*/  R2UR UR40, R24 ;  /* 0x00000000182872ca */ /* 0x000fe200000e0000 */
[----:B------:R-:W-:Y:S01]  /*2610*/  UIMAD UR42, UR41, UR22, UR19 ;  /* 0x00000016292a72a4 */ /* 0x000fe2000f8e0213 */
[----:B------:R-:W-:Y:S01]  /*2620*/  R2UR UR30, R52 ;  /* 0x00000000341e72ca */ /* 0x000fe200000e0000 */
[----:B------:R-:W-:Y:S01]  /*2630*/  UIMAD UR41, UR34, UR22, UR19 ;  /* 0x00000016222972a4 */ /* 0x000fe2000f8e0213 */
[----:B------:R-:W-:Y:S01]  /*2640*/  R2UR UR39, R14 ;  /* 0x000000000e2772ca */ /* 0x000fe200000e0000 */
[----:B------:R-:W-:Y:S01]  /*2650*/  IMAD.HI.U32 R50, R30, R3, RZ ;  /* 0x000000031e327227 */ /* 0x000fe200078e00ff */
[----:B------:R-:W-:Y:S01]  /*2660*/  SHF.R.U32.HI R48, RZ, R31, R48 ;  /* 0x0000001fff307219 */ /* 0x000fe20000011630 */
[----:B------:R-:W-:Y:S01]  /*2670*/  USEL UR48, UR48, UR38, !UP0 ;  /* 0x0000002630307287 */ /* 0x000fe2000c000000 */
[----:B------:R-:W-:Y:S01]  /*2680*/  R2UR UR34, R16 ;  /* 0x00000000102272ca */ /* 0x000fe200000e0000 */
[-C--:B------:R-:W-:Y:S01]  /*2690*/  IMAD.HI.U32 R44, R6, R3.reuse, RZ ;  /* 0x00000003062c7227 */ /* 0x080fe200078e00ff */
[----:B------:R-:W-:Y:S01]  /*26a0*/  R2UR UR33, R48 ;  /* 0x00000000302172ca */ /* 0x000fe200000e0000 */
[----:B------:R-:W-:Y:S01]  /*26b0*/  UIMAD UR37, UR37, UR22, UR19 ;  /* 0x00000016252572a4 */ /* 0x000fe2000f8e0213 */
[----:B--2---:R-:W-:Y:S01]  /*26c0*/  R2UR UR20, R8 ;  /* 0x00000000081472ca */ /* 0x004fe200000e0000 */
[----:B------:R-:W-:Y:S01]  /*26d0*/  IMAD.HI.U32 R38, R5, R3, RZ ;  /* 0x0000000305267227 */ /* 0x000fe200078e00ff */
[----:B------:R-:W-:Y:S01]  /*26e0*/  SHF.R.U32.HI R46, RZ, R31, R46 ;  /* 0x0000001fff2e7219 */ /* 0x000fe2000001162e */
[----:B------:R-:W-:Y:S01]  /*26f0*/  USEL UR40, UR40, UR31, !UP0 ;  /* 0x0000001f28287287 */ /* 0x000fe2000c000000 */
[----:B------:R-:W-:Y:S01]  /*2700*/  R2UR UR31, R7 ;  /* 0x00000000071f72ca */ /* 0x000fe200000e0000 */
[----:B------:R-:W-:Y:S01]  /*2710*/  IMAD.HI.U32 R28, R42, R3, RZ ;  /* 0x000000032a1c7227 */ /* 0x000fe200078e00ff */
[----:B------:R-:W-:Y:S01]  /*2720*/  R2UR UR24, R46 ;  /* 0x000000002e1872ca */ /* 0x000fe200000e0000 */
[----:B------:R-:W-:Y:S01]  /*2730*/  USEL UR39, UR39, UR30, !UP0 ;  /* 0x0000001e27277287 */ /* 0x000fe2000c000000 */
[----:B------:R-:W-:Y:S01]  /*2740*/  SHF.R.U32.HI R50, RZ, R31, R50 ;  /* 0x0000001fff327219 */ /* 0x000fe20000011632 */
[----:B------:R-:W-:Y:S01]  /*2750*/  IMAD.HI.U32 R8, R0, R3, RZ ;  /* 0x0000000300087227 */ /* 0x000fe200078e00ff */
[----:B------:R-:W-:Y:S01]  /*2760*/  SHF.R.U32.HI R28, RZ, R31, R28 ;  /* 0x0000001fff1c7219 */ /* 0x000fe2000001161c */
[----:B------:R-:W-:Y:S01]  /*2770*/  USEL UR33, UR34, UR33, !UP0 ;  /* 0x0000002122217287 */ /* 0x000fe2000c000000 */
[----:B------:R-:W-:Y:S01]  /*2780*/  R2UR UR29, R50 ;  /* 0x00000000321d72ca */ /* 0x000fe200000e0000 */
[----:B------:R-:W-:Y:S01]  /*2790*/  IMAD.HI.U32 R68, R40, R3, RZ ;  /* 0x0000000328447227 */ /* 0x000fe200078e00ff */
[----:B------:R-:W-:Y:S01]  /*27a0*/  IADD3 R3, PT, PT, RZ, -UR55, RZ ;  /* 0x80000037ff037c10 */ /* 0x000fe2000fffe0ff */
[----:B------:R-:W-:Y:S01]  /*27b0*/  UIMAD UR36, UR36, UR22, UR19 ;  /* 0x00000016242472a4 */ /* 0x000fe2000f8e0213 */
[----:B------:R-:W-:Y:S01]  /*27c0*/  R2UR UR38, R30 ;  /* 0x000000001e2672ca */ /* 0x000fe200000e0000 */
[----:B------:R-:W-:Y:S01]  /*27d0*/  IMAD.U32 R43, RZ, RZ, UR32 ;  /* 0x00000020ff2b7e24 */ /* 0x000fe2000f8e00ff */
[----:B------:R-:W-:Y:S01]  /*27e0*/  R2UR UR62, R28 ;  /* 0x000000001c3e72ca */ /* 0x000fe200000e0000 */
[----:B------:R-:W-:Y:S01]  /*27f0*/  IMAD R33, R2, R3, R33 ;  /* 0x0000000302217224 */ /* 0x000fe200078e0221 */
[-C--:B------:R-:W-:Y:S01]  /*2800*/  SHF.R.U32.HI R8, RZ, R31.reuse, R8 ;  /* 0x0000001fff087219 */ /* 0x080fe20000011608 */
[----:B------:R-:W-:Y:S01]  /*2810*/  IMAD R3, RZ, RZ, -UR48 ;  /* 0x80000030ff037e24 */ /* 0x000fe2000f8e02ff */
[----:B------:R-:W-:Y:S01]  /*2820*/  SHF.R.U32.HI R44, RZ, R31, R44 ;  /* 0x0000001fff2c7219 */ /* 0x000fe2000001162c */
[----:B------:R-:W-:Y:S01]  /*2830*/  USEL UR31, UR31, UR24, !UP0 ;  /* 0x000000181f1f7287 */ /* 0x000fe2000c000000 */
[----:B------:R-:W-:Y:S01]  /*2840*/  R2UR UR54, R8 ;  /* 0x00000000083672ca */ /* 0x000fe200000e0000 */
[----:B------:R-:W-:Y:S01]  /*2850*/  IMAD R28, R2, R3, R34 ;  /* 0x00000003021c7224 */ /* 0x000fe200078e0222 */
[----:B------:R-:W-:Y:S01]  /*2860*/  R2UR UR23, R44 ;  /* 0x000000002c1772ca */ /* 0x000fe200000e0000 */
[----:B------:R-:W-:Y:S01]  /*2870*/  IMAD R3, RZ, RZ, -UR39 ;  /* 0x80000027ff037e24 */ /* 0x000fe2000f8e02ff */
[----:B------:R-:W-:Y:S01]  /*2880*/  R2UR UR30, R6 ;  /* 0x00000000061e72ca */ /* 0x000fe200000e0000 */
[----:B------:R-:W-:Y:S01]  /*2890*/  IMAD R8, RZ, RZ, -UR57 ;  /* 0x80000039ff087e24 */ /* 0x000fe2000f8e02ff */
[----:B------:R-:W-:Y:S01]  /*28a0*/  SHF.R.U32.HI R38, RZ, R31, R38 ;  /* 0x0000001fff267219 */ /* 0x000fe20000011626 */
[----:B------:R-:W-:Y:S01]  /*28b0*/  IMAD R14, R2, R3, R14 ;  /* 0x00000003020e7224 */ /* 0x000fe200078e020e */
[----:B------:R-:W-:Y:S01]  /*28c0*/  USEL UR38, UR38, UR29, !UP0 ;  /* 0x0000001d26267287 */ /* 0x000fe2000c000000 */
[----:B------:R-:W-:Y:S01]  /*28d0*/  IMAD R3, RZ, RZ, -UR33 ;  /* 0x80000021ff037e24 */ /* 0x000fe2000f8e02ff */
[----:B------:R-:W-:Y:S01]  /*28e0*/  R2UR UR70, R38 ;  /* 0x00000000264672ca */ /* 0x000fe200000e0000 */
[C---:B------:R-:W-:Y:S01]  /*28f0*/  IMAD R37, R2.reuse, R8, R37 ;  /* 0x0000000802257224 */ /* 0x040fe200078e0225 */
[----:B------:R-:W-:Y:S01]  /*2900*/  R2UR UR29, R5 ;  /* 0x00000000051d72ca */ /* 0x000fe200000e0000 */
[----:B------:R-:W-:Y:S01]  /*2910*/  IMAD R8, R2, R3, R16 ;  /* 0x0000000302087224 */ /* 0x000fe200078e0210 */
[----:B------:R-:W-:Y:S01]  /*2920*/  SHF.R.U32.HI R68, RZ, R31, R68 ;  /* 0x0000001fff447219 */ /* 0x000fe20000011644 */
[----:B------:R-:W-:Y:S01]  /*2930*/  IMAD R16, RZ, RZ, -UR31 ;  /* 0x8000001fff107e24 */ /* 0x000fe2000f8e02ff */
[----:B------:R-:W-:Y:S01]  /*2940*/  UIMAD UR32, UR25, UR22, UR19 ;  /* 0x00000016192072a4 */ /* 0x000fe2000f8e0213 */
[----:B------:R-:W-:Y:S01]  /*2950*/  R2UR UR25, R42 ;  /* 0x000000002a1972ca */ /* 0x000fe200000e0000 */
[----:B------:R-:W-:Y:S01]  /*2960*/  USEL UR30, UR30, UR23, !UP0 ;  /* 0x000000171e1e7287 */ /* 0x000fe2000c000000 */
[----:B------:R-:W-:Y:S01]  /*2970*/  IMAD R7, R2, R16, R7 ;  /* 0x0000001002077224 */ /* 0x000fe200078e0207 */
[----:B------:R-:W-:Y:S01]  /*2980*/  R2UR UR24, R0 ;  /* 0x00000000001872ca */ /* 0x000fe200000e0000 */
[----:B------:R-:W1:Y:S01]  /*2990*/  LDC R16, c[0x0][0x4c8] ;  /* 0x00013200ff107b82 */ /* 0x000e620000000800 */
[----:B------:R-:W-:Y:S01]  /*29a0*/  R2UR UR46, R68 ;  /* 0x00000000442e72ca */ /* 0x000fe200000e0000 */
[----:B------:R-:W-:Y:S01]  /*29b0*/  UIMAD UR35, UR35, UR22, UR19 ;  /* 0x00000016232372a4 */ /* 0x000fe2000f8e0213 */
[----:B------:R-:W-:Y:S01]  /*29c0*/  R2UR UR23, R40 ;  /* 0x00000000281772ca */ /* 0x000fe200000e0000 */
[----:B------:R-:W-:Y:S01]  /*29d0*/  USEL UR70, UR29, UR70, !UP0 ;  /* 0x000000461d467287 */ /* 0x000fe2000c000000 */
[----:B------:R-:W-:Y:S01]  /*29e0*/  R2UR UR4, R9 ;  /* 0x00000000090472ca */ /* 0x000fe200000e0000 */
[----:B------:R-:W-:Y:S01]  /*29f0*/  IMAD R9, RZ, RZ, -UR56 ;  /* 0x80000038ff097e24 */ /* 0x000fe2000f8e02ff */
[----:B------:R-:W-:Y:S01]  /*2a00*/  UIMAD UR28, UR28, UR22, UR19 ;  /* 0x000000161c1c72a4 */ /* 0x000fe2000f8e0213 */
[----:B------:R-:W-:Y:S01]  /*2a10*/  IADD3 R29, PT, PT, RZ, -UR49, RZ ;  /* 0x80000031ff1d7c10 */ /* 0x000fe2000fffe0ff */
[----:B------:R-:W-:Y:S01]  /*2a20*/  UIMAD UR27, UR27, UR22, UR19 ;  /* 0x000000161b1b72a4 */ /* 0x000fe2000f8e0213 */
[C---:B------:R-:W-:Y:S01]  /*2a30*/  IMAD R36, R2.reuse, R9, R36 ;  /* 0x0000000902247224 */ /* 0x040fe200078e0224 */
[----:B------:R-:W-:Y:S01]  /*2a40*/  UIMAD UR67, UR67, UR22, UR19 ;  /* 0x00000016434372a4 */ /* 0x000fe2000f8e0213 */
[----:B------:R-:W-:Y:S01]  /*2a50*/  IMAD R9, RZ, RZ, -UR50 ;  /* 0x80000032ff097e24 */ /* 0x000fe2000f8e02ff */
[----:B------:R-:W-:Y:S01]  /*2a60*/  UIMAD UR59, UR59, UR22, UR19 ;  /* 0x000000163b3b72a4 */ /* 0x000fe2000f8e0213 */
[----:B------:R-:W-:Y:S01]  /*2a70*/  IMAD R3, RZ, RZ, -UR70 ;  /* 0x80000046ff037e24 */ /* 0x000fe2000f8e02ff */
[----:B------:R-:W-:Y:S01]  /*2a80*/  UIMAD UR51, UR51, UR22, UR19 ;  /* 0x00000016333372a4 */ /* 0x000fe2000f8e0213 */
[C---:B------:R-:W-:Y:S01]  /*2a90*/  IMAD R32, R2.reuse, R9, R32 ;  /* 0x0000000902207224 */ /* 0x040fe200078e0220 */
[----:B------:R-:W-:Y:S01]  /*2aa0*/  UIMAD UR43, UR43, UR22, UR19 ;  /* 0x000000162b2b72a4 */ /* 0x000fe2000f8e0213 */
[----:B------:R-:W-:Y:S01]  /*2ab0*/  IMAD R45, RZ, RZ, -UR30 ;  /* 0x8000001eff2d7e24 */ /* 0x000fe2000f8e02ff */
[----:B------:R-:W-:Y:S01]  /*2ac0*/  UIMAD UR19, UR17, UR21, UR20 ;  /* 0x00000015111372a4 */ /* 0x000fe2000f8e0214 */
[----:B------:R-:W-:Y:S01]  /*2ad0*/  IMAD R31, RZ, RZ, -UR40 ;  /* 0x80000028ff1f7e24 */ /* 0x000fe2000f8e02ff */
[----:B------:R-:W-:Y:S01]  /*2ae0*/  UIMAD UR17, UR16, UR21, UR20 ;  /* 0x00000015101172a4 */ /* 0x000fe2000f8e0214 */
[----:B------:R-:W-:Y:S01]  /*2af0*/  IMAD R9, RZ, RZ, -UR38 ;  /* 0x80000026ff097e24 */ /* 0x000fe2000f8e02ff */
[----:B------:R-:W-:Y:S01]  /*2b00*/  UIMAD UR16, UR15, UR21, UR20 ;  /* 0x000000150f1072a4 */ /* 0x000fe2000f8e0214 */
[C---:B------:R-:W-:Y:S01]  /*2b10*/  IMAD R29, R2.reuse, R29, R35 ;  /* 0x0000001d021d7224 */ /* 0x040fe200078e0223 */
[----:B------:R-:W-:Y:S01]  /*2b20*/  UIMAD UR15, UR14, UR21, UR20 ;  /* 0x000000150e0f72a4 */ /* 0x000fe2000f8e0214 */
[C---:B------:R-:W-:Y:S01]  /*2b30*/  IMAD R5, R2.reuse, R3, R5 ;  /* 0x0000000302057224 */ /* 0x040fe200078e0205 */
[----:B------:R-:W-:Y:S01]  /*2b40*/  USEL UR62, UR25, UR62, !UP0 ;  /* 0x0000003e193e7287 */ /* 0x000fe2000c000000 */
[C---:B------:R-:W-:Y:S01]  /*2b50*/  IMAD R6, R2.reuse, R45, R6 ;  /* 0x0000002d02067224 */ /* 0x040fe200078e0206 */
[----:B------:R-:W-:Y:S01]  /*2b60*/  UIMAD UR14, UR13, UR21, UR20 ;  /* 0x000000150d0e72a4 */ /* 0x000fe2000f8e0214 */
[C---:B------:R-:W-:Y:S01]  /*2b70*/  IMAD R24, R2.reuse, R31, R24 ;  /* 0x0000001f02187224 */ /* 0x040fe200078e0218 */
[----:B------:R-:W-:Y:S01]  /*2b80*/  USEL UR54, UR24, UR54, !UP0 ;  /* 0x0000003618367287 */ /* 0x000fe2000c000000 */
[C---:B------:R-:W-:Y:S01]  /*2b90*/  IMAD R9, R2.reuse, R9, R30 ;  /* 0x0000000902097224 */ /* 0x040fe200078e021e */
[----:B------:R-:W-:Y:S01]  /*2ba0*/  UIMAD UR13, UR12, UR21, UR20 ;  /* 0x000000150c0d72a4 */ /* 0x000fe2000f8e0214 */
[----:B------:R-:W-:Y:S01]  /*2bb0*/  IMAD R3, RZ, RZ, -UR62 ;  /* 0x8000003eff037e24 */ /* 0x000fe2000f8e02ff */
[----:B------:R-:W-:Y:S01]  /*2bc0*/  USEL UR46, UR23, UR46, !UP0 ;  /* 0x0000002e172e7287 */ /* 0x000fe2000c000000 */
[----:B------:R-:W-:Y:S01]  /*2bd0*/  IMAD.U32 R58, RZ, RZ, UR14 ;  /* 0x0000000eff3a7e24 */ /* 0x000fe2000f8e00ff */
[----:B------:R-:W-:Y:S01]  /*2be0*/  UIMAD UR12, UR11, UR21, UR20 ;  /* 0x000000150b0c72a4 */ /* 0x000fe2000f8e0214 */
[----:B------:R-:W-:Y:S01]  /*2bf0*/  IMAD R49, RZ, RZ, -UR54 ;  /* 0x80000036ff317e24 */ /* 0x000fe2000f8e02ff */
[----:B------:R-:W-:Y:S01]  /*2c00*/  UIMAD UR11, UR9, UR21, UR20 ;  /* 0x00000015090b72a4 */ /* 0x000fe2000f8e0214 */
[----:B------:R-:W-:Y:S01]  /*2c10*/  MOV R74, UR19 ;  /* 0x00000013004a7c02 */ /* 0x000fe20008000f00 */
[----:B------:R-:W-:Y:S01]  /*2c20*/  UIMAD UR9, UR8, UR21, UR20 ;  /* 0x00000015080972a4 */ /* 0x000fe2000f8e0214 */
[----:B------:R-:W-:Y:S01]  /*2c30*/  IMAD R45, RZ, RZ, -UR46 ;  /* 0x8000002eff2d7e24 */ /* 0x000fe2000f8e02ff */
[----:B------:R-:W-:Y:S01]  /*2c40*/  UIMAD UR6, UR6, UR21, UR20 ;  /* 0x00000015060672a4 */ /* 0x000fe2000f8e0214 */
[----:B------:R-:W-:Y:S01]  /*2c50*/  R2UR UR14, R29 ;  /* 0x000000001d0e72ca */ /* 0x000fe200000e0000 */
[----:B------:R-:W-:Y:S01]  /*2c60*/  UIMAD UR8, UR5, UR21, UR20 ;  /* 0x00000015050872a4 */ /* 0x000fe2000f8e0214 */
[----:B------:R-:W-:Y:S01]  /*2c70*/  IMAD R3, R2, R3, R42 ;  /* 0x0000000302037224 */ /* 0x000fe200078e022a */
[----:B------:R-:W-:Y:S01]  /*2c80*/  UIMAD UR7, UR7, UR21, UR20 ;  /* 0x00000015070772a4 */ /* 0x000fe2000f8e0214 */
[----:B------:R-:W-:Y:S01]  /*2c90*/  R2UR UR19, R37 ;  /* 0x00000000251372ca */ /* 0x000fe200000e0000 */
[----:B------:R-:W-:Y:S01]  /*2ca0*/  IMAD.U32 R29, RZ, RZ, UR6 ;  /* 0x00000006ff1d7e24 */ /* 0x000fe2000f8e00ff */
[----:B-1----:R-:W-:Y:S01]  /*2cb0*/  R2UR UR5, R16 ;  /* 0x00000000100572ca */ /* 0x002fe200000e0000 */
[----:B------:R-:W-:Y:S01]  /*2cc0*/  IMAD R0, R2, R49, R0 ;  /* 0x0000003102007224 */ /* 0x000fe200078e0200 */
[----:B------:R-:W-:Y:S01]  /*2cd0*/  R2UR UR6, R6 ;  /* 0x00000000060672ca */ /* 0x000fe200000e0000 */
[----:B------:R-:W-:Y:S01]  /*2ce0*/  IMAD.U32 R66, RZ, RZ, UR16 ;  /* 0x00000010ff427e24 */ /* 0x000fe2000f8e00ff */
[----:B------:R-:W-:Y:S01]  /*2cf0*/  R2UR UR16, R33 ;  /* 0x00000000211072ca */ /* 0x000fe200000e0000 */
[----:B------:R-:W-:Y:S01]  /*2d00*/  IMAD.U32 R50, RZ, RZ, UR12 ;  /* 0x0000000cff327e24 */ /* 0x000fe2000f8e00ff */
[----:B------:R-:W-:Y:S01]  /*2d10*/  R2UR UR12, R24 ;  /* 0x00000000180c72ca */ /* 0x000fe200000e0000 */
[----:B------:R-:W-:Y:S01]  /*2d20*/  IMAD.U32 R42, RZ, RZ, UR9 ;  /* 0x00000009ff2a7e24 */ /* 0x000fe2000f8e00ff */
[----:B------:R-:W-:Y:S01]  /*2d30*/  R2UR UR9, R9 ;  /* 0x00000000090972ca */ /* 0x000fe200000e0000 */
[----:B------:R-:W-:Y:S01]  /*2d40*/  IMAD.U32 R37, RZ, RZ, UR8 ;  /* 0x00000008ff257e24 */ /* 0x000fe2000f8e00ff */
[----:B------:R-:W-:Y:S01]  /*2d50*/  R2UR UR8, R8 ;  /* 0x00000000080872ca */ /* 0x000fe200000e0000 */
[----:B------:R-:W-:Y:S01]  /*2d60*/  IMAD R2, R2, R45, R40 ;  /* 0x0000002d02027224 */ /* 0x000fe200078e0228 */
[----:B------:R-:W-:Y:S01]  /*2d70*/  MOV R54, UR13 ;  /* 0x0000000d00367c02 */ /* 0x000fe20008000f00 */
[----:B------:R-:W-:Y:S01]  /*2d80*/  IMAD.U32 R70, RZ, RZ, UR17 ;  /* 0x00000011ff467e24 */ /* 0x000fe2000f8e00ff */
[----:B------:R-:W-:Y:S01]  /*2d90*/  MOV R33, UR7 ;  /* 0x0000000700217c02 */ /* 0x000fe20008000f00 */
[----:B------:R-:W-:Y:S01]  /*2da0*/  IMAD.U32 R62, RZ, RZ, UR15 ;  /* 0x0000000fff3e7e24 */ /* 0x000fe2000f8e00ff */
[----:B------:R-:W1:Y:S01]  /*2db0*/  LDC R24, c[0x0][0x38c] ;  /* 0x0000e300ff187b82 */ /* 0x000e620000000800 */
[----:B------:R-:W-:Y:S01]  /*2dc0*/  IMAD.U32 R46, RZ, RZ, UR11 ;  /* 0x0000000bff2e7e24 */ /* 0x000fe2000f8e00ff */
[----:B------:R-:W-:Y:S01]  /*2dd0*/  R2UR UR17, R36 ;  /* 0x00000000241172ca */ /* 0x000fe200000e0000 */
[----:B------:R-:W-:Y:S01]  /*2de0*/  UIADD3 UR26, UPT, UPT, UR53, 0x20, URZ ;  /* 0x00000020351a7890 */ /* 0x000fe2000fffe0ff */
[----:B------:R-:W-:Y:S01]  /*2df0*/  R2UR UR15, R32 ;  /* 0x00000000200f72ca */ /* 0x000fe200000e0000 */
[----:B------:R-:W-:Y:S01]  /*2e00*/  UIADD3 UR18, UPT, UPT, UR53, 0x40, URZ ;  /* 0x0000004035127890 */ /* 0x000fe2000fffe0ff */
[----:B------:R-:W-:Y:S01]  /*2e10*/  R2UR UR13, R28 ;  /* 0x000000001c0d72ca */ /* 0x000fe200000e0000 */
[----:B------:R-:W-:Y:S01]  /*2e20*/  UIADD3 UR10, UPT, UPT, UR53, 0x60, URZ ;  /* 0x00000060350a7890 */ /* 0x000fe2000fffe0ff */
[----:B------:R-:W2:Y:S01]  /*2e30*/  LDC.64 R8, c[0x0][0x390] ;  /* 0x0000e400ff087b82 */ /* 0x000ea20000000a00 */
[----:B------:R-:W-:Y:S01]  /*2e40*/  R2UR UR11, R14 ;  /* 0x000000000e0b72ca */ /* 0x000fe200000e0000 */
[----:B------:R-:W-:Y:S01]  /*2e50*/  IMAD.U32 R67, RZ, RZ, UR45 ;  /* 0x0000002dff437e24 */ /* 0x000fe2000f8e00ff */
[----:B------:R-:W-:Y:S01]  /*2e60*/  R2UR UR7, R7 ;  /* 0x00000000070772ca */ /* 0x000fe200000e0000 */
[----:B------:R-:W-:Y:S01]  /*2e70*/  UIMAD UR6, UR6, UR5, UR4 ;  /* 0x00000005060672a4 */ /* 0x000fe2000f8e0204 */
        /* <DEDUP_REMOVED lines=8> */
[----:B------:R-:W-:Y:S01]  /*2f00*/  IMAD.U32 R28, RZ, RZ, UR6 ;  /* 0x00000006ff1c7e24 */ /* 0x000fe2000f8e00ff */
[----:B------:R-:W-:Y:S01]  /*2f10*/  UIMAD UR14, UR14, UR5, UR4 ;  /* 0x000000050e0e72a4 */ /* 0x000fe2000f8e0204 */
[----:B------:R-:W-:Y:S01]  /*2f20*/  HFMA2 R16, -RZ, RZ, 0, 0 ;  /* 0x00000000ff107431 */ /* 0x000fe200000001ff */
[----:B------:R-:W-:Y:S01]  /*2f30*/  UIMAD UR13, UR13, UR5, UR4 ;  /* 0x000000050d0d72a4 */ /* 0x000fe2000f8e0204 */
[----:B------:R-:W-:Y:S01]  /*2f40*/  MOV R79, UR57 ;  /* 0x00000039004f7c02 */ /* 0x000fe20008000f00 */
[----:B------:R-:W-:Y:S01]  /*2f50*/  UIMAD UR12, UR12, UR5, UR4 ;  /* 0x000000050c0c72a4 */ /* 0x000fe2000f8e0204 */
[----:B------:R-:W-:Y:S01]  /*2f60*/  IMAD.U32 R72, RZ, RZ, UR56 ;  /* 0x00000038ff487e24 */ /* 0x000fe2000f8e00ff */
        /* <DEDUP_REMOVED lines=11> */
[----:B------:R-:W-:Y:S01]  /*3020*/  MOV R63, UR42 ;  /* 0x0000002a003f7c02 */ /* 0x000fe20008000f00 */
[----:B------:R-:W-:Y:S01]  /*3030*/  UIMAD UR53, UR53, UR5, UR4 ;  /* 0x00000005353572a4 */ /* 0x000fe2000f8e0204 */
[----:B------:R-:W-:Y:S01]  /*3040*/  IMAD.U32 R59, RZ, RZ, UR41 ;  /* 0x00000029ff3b7e24 */ /* 0x000fe2000f8e00ff */
[----:B------:R-:W-:Y:S01]  /*3050*/  UIMAD UR45, UR45, UR5, UR4 ;  /* 0x000000052d2d72a4 */ /* 0x000fe2000f8e0204 */
[----:B------:R-:W-:Y:S01]  /*3060*/  IMAD.U32 R52, RZ, RZ, UR40 ;  /* 0x00000028ff347e24 */ /* 0x000fe2000f8e00ff */
[----:B------:R-:W-:Y:S01]  /*3070*/  UMOV UR6, URZ ;  /* 0x000000ff00067c82 */ /* 0x000fe20008000000 */
[----:B------:R-:W-:Y:S01]  /*3080*/  UMOV UR5, URZ ;  /* 0x000000ff00057c82 */ /* 0x000fe20008000000 */
[----:B------:R-:W-:Y:S01]  /*3090*/  UMOV UR4, URZ ;  /* 0x000000ff00047c82 */ /* 0x000fe20008000000 */
[----:B------:R-:W-:Y:S01]  /*30a0*/  IMAD.U32 R48, RZ, RZ, UR39 ;  /* 0x00000027ff307e24 */ /* 0x000fe2000f8e00ff */
[----:B------:R-:W-:Y:S01]  /*30b0*/  MOV R44, UR38 ;  /* 0x00000026002c7c02 */ /* 0x000fe20008000f00 */
        /* <DEDUP_REMOVED lines=18> */
[----:B------:R-:W-:-:S02]  /*31e0*/  IMAD.U32 R57, RZ, RZ, UR14 ;  /* 0x0000000eff397e24 */ /* 0x000fc4000f8e00ff */
[----:B------:R-:W-:Y:S02]  /*31f0*/  IMAD.U32 R53, RZ, RZ, UR13 ;  /* 0x0000000dff357e24 */ /* 0x000fe4000f8e00ff */
[----:B------:R-:W-:Y:S02]  /*3200*/  IMAD.U32 R49, RZ, RZ, UR12 ;  /* 0x0000000cff317e24 */ /* 0x000fe4000f8e00ff */
[----:B------:R-:W-:Y:S02]  /*3210*/  IMAD.U32 R45, RZ, RZ, UR11 ;  /* 0x0000000bff2d7e24 */ /* 0x000fe4000f8e00ff */
[----:B------:R-:W-:Y:S02]  /*3220*/  IMAD.U32 R36, RZ, RZ, UR8 ;  /* 0x00000008ff247e24 */ /* 0x000fe4000f8e00ff */
[----:B------:R-:W-:Y:S02]  /*3230*/  IMAD.U32 R32, RZ, RZ, UR7 ;  /* 0x00000007ff207e24 */ /* 0x000fe4000f8e00ff */
[----:B------:R-:W-:-:S02]  /*3240*/  IMAD.IADD R14, R10, 0x1, R27 ;  /* 0x000000010a0e7824 */ /* 0x000fc400078e021b */
[----:B------:R-:W-:Y:S02]  /*3250*/  IMAD.U32 R76, RZ, RZ, UR6 ;  /* 0x00000006ff4c7e24 */ /* 0x000fe4000f8e00ff */
[----:B------:R-:W-:Y:S02]  /*3260*/  IMAD.U32 R78, RZ, RZ, UR4 ;  /* 0x00000004ff4e7e24 */ /* 0x000fe4000f8e00ff */
[----:B-12---:R-:W-:-:S07]  /*3270*/  IMAD.U32 R77, RZ, RZ, UR5 ;  /* 0x00000005ff4d7e24 */ /* 0x006fce000f8e00ff */
.L_x_22:
[----:B------:R-:W-:Y:S01]  /*3280*/  @!P1 IMAD.MOV.U32 R2, RZ, RZ, 0x10000 ;  /* 0x00010000ff029424 */ /* 0x000fe200078e00ff */
[----:B------:R-:W-:Y:S02]  /*3290*/  R2UR UR5, R25 ;  /* 0x00000000190572ca */ /* 0x000fe400000e0000 */
[----:B------:R-:W-:Y:S11]  /*32a0*/  R2UR UR4, R4 ;  /* 0x00000000040472ca */ /* 0x000ff600000e0000 */
[----:B------:R-:W-:Y:S02]  /*32b0*/  @!UPT UIADD3 URZ, UPT, UPT, URZ, URZ, URZ ;  /* 0x000000fffffff290 */ /* 0x000fe4000fffe0ff */
[----:B------:R-:W-:Y:S06]  /*32c0*/  ULEA UR4, UR5, UR4, 0x3 ;  /* 0x0000000405047291 */ /* 0x000fec000f8e18ff */
[----:B------:R-:W-:Y:S01]  /*32d0*/  IMAD.U32 R80, RZ, RZ, UR4 ;  /* 0x00000004ff507e24 */ /* 0x000fe2000f8e00ff */
[----:B----4-:R-:W-:Y:S06]  /*32e0*/  @P4 BRA `(.L_x_18) ;  /* 0x0000000000104947 */ /* 0x010fec0003800000 */
[----:B------:R-:W-:Y:S02]  /*32f0*/  R2UR UR4, R80 ;  /* 0x00000000500472ca */ /* 0x000fe400000e0000 */
[----:B------:R-:W-:Y:S11]  /*3300*/  SHF.L.U32 R3, R18, 0x1f, RZ ;  /* 0x0000001f12037819 */ /* 0x000ff600000006ff */
[----:B------:R-:W1:Y:S02]  /*3310*/  SYNCS.PHASECHK.TRANS64.TRYWAIT P0, [UR4+0x18], R3 ;  /* 0x00001803ff0075a7 */ /* 0x000e640008001104 */
[----:B-1----:R-:W-:Y:S05]  /*3320*/  @!P0 BRA `(.L_x_19) ;  /* 0x000000e400d88947 */ /* 0x002fea0003800000 */
.L_x_18:
[----:B------:R-:W-:Y:S01]  /*3330*/  R2UR UR4, R80 ;  /* 0x00000000500472ca */ /* 0x000fe200000e0000 */
[----:B------:R-:W-:Y:S11]  /*3340*/  BSSY.RECONVERGENT B0, `(.L_x_20) ;  /* 0x0000005000007945 */ /* 0x000ff60003800200 */
[----:B------:R-:W-:Y:S01]  /*3350*/  @!UPT UIADD3 URZ, UPT, UPT, URZ, URZ, URZ ;  /* 0x000000fffffff290 */ /* 0x000fe2000fffe0ff */
[----:B------:R2:W-:Y:S01]  /*3360*/  @!P1 SYNCS.ARRIVE.TRANS64 RZ, [UR4], R2 ;  /* 0x00000002ffff99a7 */ /* 0x0005e20008000004 */
[----:B------:R-:W-:Y:S05]  /*3370*/  @P2 BRA `(.L_x_21) ;  /* 0x0000000000042947 */ /* 0x000fea0003800000 */
[----:B------:R-:W-:Y:S05]  /*3380*/  BPT.TRAP 0x1 ;  /* 0x000000040000795c */ /* 0x000fea0000300000 */
.L_x_21:
[----:B------:R-:W-:Y:S05]  /*3390*/  BSYNC.RECONVERGENT B0 ;  /* 0x0000000000007941 */ /* 0x000fea0003800200 */
.L_x_20:
[----:B------:R-:W-:Y:S02]  /*33a0*/  ELECT P0, URZ, PT ;  /* 0x0000000000ff782f */ /* 0x000fe40003800000 */
[----:B------:R-:W-:Y:S01]  /*33b0*/  R2UR UR7, R76 ;  /* 0x000000004c0772ca */ /* 0x000fe200000e0000 */
[----:B------:R-:W-:Y:S01]  /*33c0*/  VIADD R27, R27, 0x1 ;  /* 0x000000011b1b7836 */ /* 0x000fe20000000000 */
[----:B------:R-:W-:Y:S02]  /*33d0*/  R2UR UR6, R77 ;  /* 0x000000004d0672ca */ /* 0x000fe400000e0000 */
[----:B------:R-:W-:Y:S02]  /*33e0*/  R2UR UR4, R78 ;  /* 0x000000004e0472ca */ /* 0x000fe400000e0000 */
[----:B------:R-:W-:Y:S02]  /*33f0*/  R2UR UR33, R80 ;  /* 0x00000000502172ca */ /* 0x000fe400000e0000 */
[----:B------:R-:W-:Y:S02]  /*3400*/  R2UR UR35, R75 ;  /* 0x000000004b2372ca */ /* 0x000fe400000e0000 */
[----:B------:R-:W-:Y:S01]  /*3410*/  R2UR UR36, R74 ;  /* 0x000000004a2472ca */ /* 0x000fe200000e0000 */
[----:B------:R-:W3:Y:S01]  /*3420*/  @P0 LDC R5, c[0x0][0x4cc] ;  /* 0x00013300ff050b82 */ /* 0x000ee20000000800 */
[----:B------:R-:W-:Y:S01]  /*3430*/  @P0 IADD3 R88, P4, PT, R22, 0x80, RZ ;  /* 0x0000008016580810 */ /* 0x000fe20007f9e0ff */
[--C-:B------:R-:W-:Y:S01]  /*3440*/  @P0 IMAD R92, R25, 0x8000, R4.reuse ;  /* 0x00008000195c0824 */ /* 0x100fe200078e0204 */
[----:B------:R-:W-:Y:S02]  /*3450*/  R2UR UR37, R73 ;  /* 0x00000000492572ca */ /* 0x000fe400000e0000 */
[----:B------:R-:W-:Y:S01]  /*3460*/  @P0 R2UR UR5, R88 ;  /* 0x00000000580502ca */ /* 0x000fe200000e0000 */
[----:B------:R-:W-:Y:S01]  /*3470*/  @P0 IMAD.X R90, RZ, RZ, R23, P4 ;  /* 0x000000ffff5a0224 */ /* 0x000fe200020e0617 */
[----:B------:R-:W-:Y:S01]  /*3480*/  R2UR UR38, R79 ;  /* 0x000000004f2672ca */ /* 0x000fe200000e0000 */
[----:B-12---:R-:W3:Y:S01]  /*3490*/  @P0 LDC.64 R2, c[0x0][0x4f8] ;  /* 0x00013e00ff020b82 */ /* 0x006ee20000000a00 */
[----:B------:R-:W-:Y:S01]  /*34a0*/  VIADD R88, R25, 0x1 ;  /* 0x0000000119587836 */ /* 0x000fe20000000000 */
[----:B------:R-:W-:Y:S01]  /*34b0*/  UMOV UR9, UR33 ;  /* 0x0000002100097c82 */ /* 0x000fe20008000000 */
[----:B------:R-:W-:Y:S01]  /*34c0*/  UMOV UR13, UR35 ;  /* 0x00000023000d7c82 */ /* 0x000fe20008000000 */
[----:B------:R-:W-:Y:S01]  /*34d0*/  UMOV UR12, UR36 ;  /* 0x00000024000c7c82 */ /* 0x000fe20008000000 */
[----:B------:R-:W-:Y:S01]  /*34e0*/  R2UR UR27, R71 ;  /* 0x00000000471b72ca */ /* 0x000fe200000e0000 */
[----:B------:R-:W-:Y:S01]  /*34f0*/  UMOV UR25, UR9 ;  /* 0x0000000900197c82 */ /* 0x000fe20008000000 */
[C---:B------:R-:W-:Y:S01]  /*3500*/  ISETP.NE.AND P4, PT, R88.reuse, 0x3, PT ;  /* 0x000000035800780c */ /* 0x040fe20003f85270 */
[----:B------:R-:W1:Y:S01]  /*3510*/  @P0 LDC.64 R6, c[0x0][0x4d0] ;  /* 0x00013400ff060b82 */ /* 0x000e620000000a00 */
[----:B------:R-:W-:Y:S01]  /*3520*/  UMOV UR11, UR37 ;  /* 0x00000025000b7c82 */ /* 0x000fe20008000000 */
[----:B------:R-:W-:Y:S01]  /*3530*/  IMAD.U32 R96, RZ, RZ, UR5 ;  /* 0x00000005ff607e24 */ /* 0x000fe2000f8e00ff */
[----:B------:R-:W-:Y:S01]  /*3540*/  SEL R25, R88, RZ, P4 ;  /* 0x000000ff58197207 */ /* 0x000fe20002000000 */
[----:B------:R-:W-:Y:S01]  /*3550*/  @P0 VIADD R88, R92, 0x8400 ;  /* 0x000084005c580836 */ /* 0x000fe20000000000 */
[----:B------:R-:W-:Y:S01]  /*3560*/  R2UR UR28, R70 ;  /* 0x00000000461c72ca */ /* 0x000fe200000e0000 */
[----:B------:R-:W-:Y:S01]  /*3570*/  UMOV UR17, UR9 ;  /* 0x0000000900117c82 */ /* 0x000fe20008000000 */
[----:B------:R-:W-:Y:S01]  /*3580*/  R2UR UR29, R69 ;  /* 0x00000000451d72ca */ /* 0x000fe200000e0000 */
[----:B------:R-:W2:Y:S01]  /*3590*/  @P0 LDC R0, c[0x0][0x500] ;  /* 0x00014000ff000b82 */ /* 0x000ea20000000800 */
[----:B------:R-:W-:Y:S01]  /*35a0*/  @P0 R2UR UR32, R88 ;  /* 0x00000000582002ca */ /* 0x000fe200000e0000 */
[----:B------:R-:W-:Y:S01]  /*35b0*/  IMAD R94, R25, 0x8, R4 ;  /* 0x00000008195e7824 */ /* 0x000fe200078e0204 */
[----:B------:R-:W-:Y:S01]  /*35c0*/  R2UR UR30, R72 ;  /* 0x00000000481e72ca */ /* 0x000fe200000e0000 */
[----:B------:R-:W-:Y:S01]  /*35d0*/  @P0 VIADD R88, R92, 0x8800 ;  /* 0x000088005c580836 */ /* 0x000fe20000000000 */
[----:B------:R-:W-:Y:S01]  /*35e0*/  MOV.SPILL R81, UR26 ;  /* 0x0000001a00517c02 */ /* 0x000fe20009000f00 */
[----:B------:R-:W-:Y:S01]  /*35f0*/  UMOV UR41, UR9 ;  /* 0x0000000900297c82 */ /* 0x000fe20008000000 */
[----:B------:R-:W-:Y:S01]  /*3600*/  R2UR UR19, R67 ;  /* 0x00000000431372ca */ /* 0x000fe200000e0000 */
[----:B------:R-:W-:Y:S01]  /*3610*/  UMOV UR65, UR9 ;  /* 0x0000000900417c82 */ /* 0x000fe20008000000 */
[----:B------:R-:W-:Y:S01]  /*3620*/  R2UR UR20, R66 ;  /* 0x00000000421472ca */ /* 0x000fe200000e0000 */
[----:B------:R-:W-:Y:S01]  /*3630*/  UMOV UR57, UR9 ;  /* 0x0000000900397c82 */ /* 0x000fe20008000000 */
[----:B------:R-:W-:Y:S01]  /*3640*/  R2UR UR21, R65 ;  /* 0x00000000411572ca */ /* 0x000fe200000e0000 */
[----:B------:R-:W-:Y:S01]  /*3650*/  UMOV UR49, UR9 ;  /* 0x0000000900317c82 */ /* 0x000fe20008000000 */
[----:B------:R-:W-:Y:S02]  /*3660*/  R2UR UR22, R68 ;  /* 0x00000000441672ca */ /* 0x000fe400000e0000 */
[----:B------:R-:W-:Y:S02]  /*3670*/  MOV.SPILL R80, UR18 ;  /* 0x0000001200507c02 */ /* 0x000fe40009000f00 */
[----:B------:R-:W-:Y:S02]  /*3680*/  MOV.SPILL R87, UR46 ;  /* 0x0000002e00577c02 */ /* 0x000fe40009000f00 */
[----:B------:R-:W-:Y:S02]  /*3690*/  MOV.SPILL R85, UR45 ;  /* 0x0000002d00557c02 */ /* 0x000fe40009000f00 */
[----:B------:R-:W-:Y:S02]  /*36a0*/  MOV.SPILL R83, UR44 ;  /* 0x0000002c00537c02 */ /* 0x000fe40009000f00 */
[----:B------:R-:W-:Y:S01]  /*36b0*/  MOV.SPILL R82, UR43 ;  /* 0x0000002b00527c02 */ /* 0x000fe20009000f00 */
[----:B---3--:R-:W-:Y:S01]  /*36c0*/  @P0 IMAD R2, R5, UR7, R2 ;  /* 0x0000000705020c24 */ /* 0x008fe2000f8e0202 */
[----:B------:R-:W-:Y:S01]  /*36d0*/  R2UR UR43, R63 ;  /* 0x000000003f2b72ca */ /* 0x000fe200000e0000 */
[----:B-1----:R-:W-:Y:S01]  /*36e0*/  @P0 IMAD R3, R6, UR6, R3 ;  /* 0x0000000606030c24 */ /* 0x002fe2000f8e0203 */
[----:B------:R-:W-:Y:S01]  /*36f0*/  @P0 R2UR UR6, R96 ;  /* 0x00000000600602ca */ /* 0x000fe200000e0000 */
[----:B--2---:R-:W-:Y:S01]  /*3700*/  @P0 IMAD R0, R7, UR4, R0 ;  /* 0x0000000407000c24 */ /* 0x004fe2000f8e0200 */
[----:B------:R-:W-:Y:S01]  /*3710*/  @P0 R2UR UR4, R90 ;  /* 0x000000005a0402ca */ /* 0x000fe200000e0000 */
[----:B------:R-:W-:Y:S01]  /*3720*/  @P0 IMAD.U32 R89, R3, 0x20, R2 ;  /* 0x0000002003590824 */ /* 0x000fe200078e0002 */
[----:B------:R-:W-:Y:S01]  /*3730*/  R2UR UR44, R62 ;  /* 0x000000003e2c72ca */ /* 0x000fe200000e0000 */
[----:B------:R-:W-:Y:S01]  /*3740*/  @P0 IMAD.SHL.U32 R90, R16, 0x40, RZ ;  /* 0x00000040105a0824 */ /* 0x000fe200078e00ff */
[----:B------:R-:W-:Y:S01]  /*3750*/  R2UR UR45, R61 ;  /* 0x000000003d2d72ca */ /* 0x000fe200000e0000 */
[----:B------:R-:W-:Y:S01]  /*3760*/  @P0 IMAD.U32 R89, R0, 0x400, R89 ;  /* 0x0000040000590824 */ /* 0x000fe200078e0059 */
[----:B------:R-:W-:Y:S02]  /*3770*/  R2UR UR46, R64 ;  /* 0x00000000402e72ca */ /* 0x000fe400000e0000 */
[----:B------:R-:W-:Y:S02]  /*3780*/  @P0 R2UR UR34, R90 ;  /* 0x000000005a2202ca */ /* 0x000fe400000e0000 */
[----:B------:R-:W-:Y:S02]  /*3790*/  @P0 R2UR UR5, R89 ;  /* 0x00000000590502ca */ /* 0x000fe400000e0000 */
[----:B------:R-:W-:Y:S01]  /*37a0*/  SEL R89, RZ, 0x1, P4 ;  /* 0x00000001ff597807 */ /* 0x000fe20002000000 */
[----:B------:R-:W-:Y:S03]  /*37b0*/  IMAD.U32 R97, RZ, RZ, UR4 ;  /* 0x00000004ff617e24 */ /* 0x000fe6000f8e00ff */
[----:B------:R-:W-:Y:S02]  /*37c0*/  LOP3.LUT R18, R18, R89, RZ, 0x3c, !PT ;  /* 0x0000005912127212 */ /* 0x000fe400078e3cff */
[----:B------:R-:W-:Y:S02]  /*37d0*/  @P0 R2UR UR7, R97 ;  /* 0x00000000610702ca */ /* 0x000fe400000e0000 */
[----:B------:R-:W-:Y:S01]  /*37e0*/  SHF.L.U32 R91, R18, 0x1f, RZ ;  /* 0x0000001f125b7819 */ /* 0x000fe200000006ff */
[----:B------:R-:W-:Y:S02]  /*37f0*/  UMOV UR8, UR34 ;  /* 0x0000002200087c82 */ /* 0x000fe40008000000 */
[----:B------:R-:W-:Y:S01]  /*3800*/  IMAD.U32 R89, RZ, RZ, UR5 ;  /* 0x00000005ff597e24 */ /* 0x000fe2000f8e00ff */
[----:B------:R1:W2:Y:S01]  /*3810*/  SYNCS.PHASECHK.TRANS64.TRYWAIT P4, [R94+URZ+0x18], R91 ;  /* 0x0000185b5e0075a7 */ /* 0x0002a200080811ff */
[----:B------:R-:W-:Y:S01]  /*3820*/  UMOV UR5, UR38 ;  /* 0x0000002600057c82 */ /* 0x000fe20008000000 */
[----:B------:R-:W-:Y:S01]  /*3830*/  UMOV UR26, UR8 ;  /* 0x00000008001a7c82 */ /* 0x000fe20008000000 */
[----:B------:R-:W-:Y:S01]  /*3840*/  UMOV UR18, UR8 ;  /* 0x0000000800127c82 */ /* 0x000fe20008000000 */
[----:B------:R-:W-:Y:S01]  /*3850*/  @P0 PRMT R89, R89, 0x5410, RZ ;  /* 0x0000541059590816 */ /* 0x000fe200000000ff */
[----:B------:R-:W-:Y:S01]  /*3860*/  UMOV UR42, UR8 ;  /* 0x00000008002a7c82 */ /* 0x000fe20008000000 */
[----:B------:R-:W-:Y:S01]  /*3870*/  UMOV UR66, UR8 ;  /* 0x0000000800427c82 */ /* 0x000fe20008000000 */
[----:B------:R-:W-:Y:S01]  /*3880*/  UMOV UR58, UR8 ;  /* 0x00000008003a7c82 */ /* 0x000fe20008000000 */
[----:B------:R-:W-:Y:S01]  /*3890*/  @P0 R2UR UR4, R89 ;  /* 0x00000000590402ca */ /* 0x000fe200000e0000 */
[----:B------:R-:W-:Y:S11]  /*38a0*/  UMOV UR50, UR8 ;  /* 0x0000000800327c82 */ /* 0x000ff60008000000 */
[----:B------:R-:W-:Y:S01]  /*38b0*/  @!UPT UIADD3 URZ, UPT, UPT, URZ, URZ, URZ ;  /* 0x000000fffffff290 */ /* 0x000fe2000fffe0ff */
[----:B------:R3:W-:Y:S02]  /*38c0*/  UTMALDG.5D.IM2COL [UR32], [UR6], UR4 ;  /* 0x00000020060073b4 */ /* 0x0007e40008060004 */
[----:B---3--:R-:W-:Y:S01]  /*38d0*/  @P0 R2UR UR32, R88 ;  /* 0x00000000582002ca */ /* 0x008fe200000e0000 */
[----:B------:R-:W-:Y:S01]  /*38e0*/  UIADD3 UR34, UPT, UPT, UR8, 0x20, URZ ;  /* 0x0000002008227890 */ /* 0x000fe2000fffe0ff */
[----:B------:R-:W-:Y:S01]  /*38f0*/  @P0 VIADD R88, R92, 0x8c00 ;  /* 0x00008c005c580836 */ /* 0x000fe20000000000 */
[----:B------:R-:W-:Y:S01]  /*3900*/  UMOV UR33, UR9 ;  /* 0x0000000900217c82 */ /* 0x000fe20008000000 */
[----:B------:R-:W-:Y:S01]  /*3910*/  UMOV UR35, UR13 ;  /* 0x0000000d00237c82 */ /* 0x000fe20008000000 */
[----:B------:R-:W-:Y:S01]  /*3920*/  UMOV UR36, UR12 ;  /* 0x0000000c00247c82 */ /* 0x000fe20008000000 */
[----:B------:R-:W-:Y:S01]  /*3930*/  UMOV UR37, UR11 ;  /* 0x0000000b00257c82 */ /* 0x000fe20008000000 */
[----:B------:R-:W-:Y:S01]  /*3940*/  UMOV UR38, UR5 ;  /* 0x0000000500267c82 */ /* 0x000fe20008000000 */
[----:B------:R-:W-:Y:S01]  /*3950*/  @P0 R2UR UR24, R88 ;  /* 0x00000000581802ca */ /* 0x000fe200000e0000 */
[----:B------:R-:W-:Y:S01]  /*3960*/  @P0 VIADD R88, R92, 0x9000 ;  /* 0x000090005c580836 */ /* 0x000fe20000000000 */
[----:B------:R-:W-:Y:S01]  /*3970*/  UMOV UR13, UR27 ;  /* 0x0000001b000d7c82 */ /* 0x000fe20008000000 */
[----:B------:R-:W-:Y:S01]  /*3980*/  UMOV UR12, UR28 ;  /* 0x0000001c000c7c82 */ /* 0x000fe20008000000 */
[----:B------:R-:W-:Y:S01]  /*3990*/  UMOV UR11, UR29 ;  /* 0x0000001d000b7c82 */ /* 0x000fe20008000000 */
[----:B------:R3:W-:Y:S01]  /*39a0*/  UTMALDG.5D.IM2COL [UR32], [UR6], UR4 ;  /* 0x00000020060073b4 */ /* 0x0007e20008060004 */
[----:B------:R-:W-:Y:S07]  /*39b0*/  UMOV UR5, UR30 ;  /* 0x0000001e00057c82 */ /* 0x000fee0008000000 */
[----:B------:R4:W-:Y:S01]  /*39c0*/  UTMALDG.5D.IM2COL [UR24], [UR6], UR4 ;  /* 0x00000018060073b4 */ /* 0x0009e20008060004 */
[----:B---3--:R-:W-:Y:S01]  /*39d0*/  @P0 R2UR UR32, R88 ;  /* 0x00000000582002ca */ /* 0x008fe200000e0000 */
[----:B------:R-:W-:Y:S01]  /*39e0*/  UMOV UR35, UR13 ;  /* 0x0000000d00237c82 */ /* 0x000fe20008000000 */
[----:B------:R-:W-:Y:S01]  /*39f0*/  UMOV UR36, UR12 ;  /* 0x0000000c00247c82 */ /* 0x000fe20008000000 */
[----:B------:R-:W-:Y:S01]  /*3a00*/  UMOV UR37, UR11 ;  /* 0x0000000b00257c82 */ /* 0x000fe20008000000 */
[----:B------:R-:W-:Y:S01]  /*3a10*/  UMOV UR38, UR5 ;  /* 0x0000000500267c82 */ /* 0x000fe20008000000 */
[----:B------:R-:W-:Y:S01]  /*3a20*/  @P0 VIADD R88, R92, 0x9400 ;  /* 0x000094005c580836 */ /* 0x000fe20000000000 */
[----:B------:R-:W-:Y:S01]  /*3a30*/  UMOV UR13, UR19 ;  /* 0x00000013000d7c82 */ /* 0x000fe20008000000 */
[----:B------:R-:W-:Y:S01]  /*3a40*/  UMOV UR12, UR20 ;  /* 0x00000014000c7c82 */ /* 0x000fe20008000000 */
[----:B----4-:R-:W-:Y:S01]  /*3a50*/  R2UR UR27, R59 ;  /* 0x000000003b1b72ca */ /* 0x010fe200000e0000 */
[----:B------:R-:W-:Y:S01]  /*3a60*/  UMOV UR11, UR21 ;  /* 0x00000015000b7c82 */ /* 0x000fe20008000000 */
[----:B------:R-:W-:Y:S01]  /*3a70*/  @P0 R2UR UR16, R88 ;  /* 0x00000000581002ca */ /* 0x000fe200000e0000 */
[----:B------:R-:W-:Y:S01]  /*3a80*/  @P0 VIADD R88, R92, 0x9800 ;  /* 0x000098005c580836 */ /* 0x000fe20000000000 */
[----:B------:R-:W-:Y:S01]  /*3a90*/  R2UR UR28, R58 ;  /* 0x000000003a1c72ca */ /* 0x000fe200000e0000 */
[----:B------:R3:W-:Y:S01]  /*3aa0*/  UTMALDG.5D.IM2COL [UR32], [UR6], UR4 ;  /* 0x00000020060073b4 */ /* 0x0007e20008060004 */
[----:B------:R-:W-:Y:S01]  /*3ab0*/  R2UR UR29, R57 ;  /* 0x00000000391d72ca */ /* 0x000fe200000e0000 */
[----:B------:R-:W-:Y:S01]  /*3ac0*/  UMOV UR5, UR22 ;  /* 0x0000001600057c82 */ /* 0x000fe20008000000 */
[----:B------:R-:W-:Y:S07]  /*3ad0*/  R2UR UR30, R60 ;  /* 0x000000003c1e72ca */ /* 0x000fee00000e0000 */
        /* <DEDUP_REMOVED lines=9> */
[----:B------:R-:W-:Y:S01]  /*3b70*/  UMOV UR11, UR45 ;  /* 0x0000002d000b7c82 */ /* 0x000fe20008000000 */
[----:B------:R-:W-:Y:S01]  /*3b80*/  UMOV UR5, UR46 ;  /* 0x0000002e00057c82 */ /* 0x000fe20008000000 */
[----:B------:R-:W-:Y:S01]  /*3b90*/  @P0 R2UR UR40, R88 ;  /* 0x00000000582802ca */ /* 0x000fe200000e0000 */
[----:B------:R-:W-:Y:S01]  /*3ba0*/  @P0 VIADD R88, R92, 0xa000 ;  /* 0x0000a0005c580836 */ /* 0x000fe20000000000 */
[----:B----4-:R-:W-:Y:S01]  /*3bb0*/  R2UR UR19, R55 ;  /* 0x00000000371372ca */ /* 0x010fe200000e0000 */
[----:B------:R3:W-:Y:S01]  /*3bc0*/  UTMALDG.5D.IM2COL [UR32], [UR6], UR4 ;  /* 0x00000020060073b4 */ /* 0x0007e20008060004 */
[----:B------:R-:W-:Y:S02]  /*3bd0*/  R2UR UR20, R54 ;  /* 0x00000000361472ca */ /* 0x000fe400000e0000 */
[----:B------:R-:W-:Y:S02]  /*3be0*/  R2UR UR21, R53 ;  /* 0x00000000351572ca */ /* 0x000fe400000e0000 */
[----:B------:R-:W-:Y:S05]  /*3bf0*/  R2UR UR22, R56 ;  /* 0x00000000381672ca */ /* 0x000fea00000e0000 */
        /* <DEDUP_REMOVED lines=92> */
[----:B------:R-:W-:Y:S01]  /*41c0*/  @P0 VIADD R88, R92, 0xcc00 ;  /* 0x0000cc005c580836 */ /* 0x000fe20000000000 */
[----:B------:R-:W-:Y:S01]  /*41d0*/  UMOV UR35, UR13 ;  /* 0x0000000d00237c82 */ /* 0x000fe20008000000 */
[----:B------:R-:W-:Y:S01]  /*41e0*/  UMOV UR36, UR12 ;  /* 0x0000000c00247c82 */ /* 0x000fe20008000000 */
[----:B------:R-:W-:Y:S01]  /*41f0*/  UMOV UR37, UR11 ;  /* 0x0000000b00257c82 */ /* 0x000fe20008000000 */
[----:B------:R-:W-:Y:S01]  /*4200*/  UMOV UR38, UR5 ;  /* 0x0000000500267c82 */ /* 0x000fe20008000000 */
[----:B------:R-:W-:Y:S01]  /*4210*/  @P0 R2UR UR40, R88 ;  /* 0x00000000582802ca */ /* 0x000fe200000e0000 */
[----:B------:R-:W-:Y:S01]  /*4220*/  UMOV UR13, UR43 ;  /* 0x0000002b000d7c82 */ /* 0x000fe20008000000 */
[----:B------:R-:W-:Y:S01]  /*4230*/  UMOV UR12, UR44 ;  /* 0x0000002c000c7c82 */ /* 0x000fe20008000000 */
[----:B------:R-:W-:Y:S01]  /*4240*/  UMOV UR11, UR45 ;  /* 0x0000002d000b7c82 */ /* 0x000fe20008000000 */
[----:B----4-:R-:W-:Y:S01]  /*4250*/  R2UR UR19, R30 ;  /* 0x000000001e1372ca */ /* 0x010fe200000e0000 */
[----:B------:R-:W-:Y:S01]  /*4260*/  UMOV UR5, UR46 ;  /* 0x0000002e00057c82 */ /* 0x000fe20008000000 */
[----:B------:R-:W-:Y:S01]  /*4270*/  R2UR UR20, R29 ;  /* 0x000000001d1472ca */ /* 0x000fe200000e0000 */
[----:B------:R3:W-:Y:S01]  /*4280*/  UTMALDG.5D.IM2COL [UR32], [UR6], UR4 ;  /* 0x00000020060073b4 */ /* 0x0007e20008060004 */
[----:B------:R-:W-:Y:S02]  /*4290*/  R2UR UR21, R28 ;  /* 0x000000001c1572ca */ /* 0x000fe400000e0000 */
[----:B------:R-:W-:Y:S03]  /*42a0*/  R2UR UR22, R31 ;  /* 0x000000001f1672ca */ /* 0x000fe600000e0000 */
[----:B------:R4:W-:Y:S01]  /*42b0*/  UTMALDG.5D.IM2COL [UR40], [UR6], UR4 ;  /* 0x00000028060073b4 */ /* 0x0009e20008060004 */
[----:B---3--:R-:W-:Y:S01]  /*42c0*/  UMOV UR35, UR13 ;  /* 0x0000000d00237c82 */ /* 0x008fe20008000000 */
[----:B------:R-:W-:Y:S01]  /*42d0*/  UMOV UR36, UR12 ;  /* 0x0000000c00247c82 */ /* 0x000fe20008000000 */
[----:B------:R-:W-:Y:S01]  /*42e0*/  UMOV UR37, UR11 ;  /* 0x0000000b00257c82 */ /* 0x000fe20008000000 */
[----:B------:R-:W-:Y:S01]  /*42f0*/  UMOV UR38, UR5 ;  /* 0x0000000500267c82 */ /* 0x000fe20008000000 */
[----:B------:R-:W-:Y:S01]  /*4300*/  UMOV UR13, UR27 ;  /* 0x0000001b000d7c82 */ /* 0x000fe20008000000 */
[----:B------:R-:W-:Y:S01]  /*4310*/  UMOV UR12, UR28 ;  /* 0x0000001c000c7c82 */ /* 0x000fe20008000000 */
[----:B------:R-:W-:Y:S01]  /*4320*/  UMOV UR11, UR29 ;  /* 0x0000001d000b7c82 */ /* 0x000fe20008000000 */
[----:B------:R-:W-:Y:S01]  /*4330*/  UMOV UR5, UR30 ;  /* 0x0000001e00057c82 */ /* 0x000fe20008000000 */
[----:B----4-:R-:W-:Y:S01]  /*4340*/  R2UR.FILL UR43, R82 ;  /* 0x00000000522b72ca */ /* 0x010fe200004e0000 */
[----:B------:R-:W-:Y:S01]  /*4350*/  @P0 VIADD R82, R92, 0xd000 ;  /* 0x0000d0005c520836 */ /* 0x000fe20000000000 */
[----:B------:R-:W-:Y:S02]  /*4360*/  R2UR.FILL UR46, R87 ;  /* 0x00000000572e72ca */ /* 0x000fe400004e0000 */
[----:B------:R-:W-:Y:S02]  /*4370*/  R2UR.FILL UR45, R85 ;  /* 0x00000000552d72ca */ /* 0x000fe400004e0000 */
[----:B------:R-:W-:Y:S01]  /*4380*/  @P0 R2UR UR32, R82 ;  /* 0x00000000522002ca */ /* 0x000fe200000e0000 */
[----:B------:R-:W-:Y:S01]  /*4390*/  @P0 VIADD R82, R92, 0xd400 ;  /* 0x0000d4005c520836 */ /* 0x000fe20000000000 */
[----:B------:R-:W-:Y:S04]  /*43a0*/  R2UR.FILL UR44, R83 ;  /* 0x00000000532c72ca */ /* 0x000fe800004e0000 */
[----:B------:R-:W-:Y:S07]  /*43b0*/  @P0 R2UR UR24, R82 ;  /* 0x00000000521802ca */ /* 0x000fee00000e0000 */
[----:B------:R3:W-:Y:S06]  /*43c0*/  UTMALDG.5D.IM2COL [UR32], [UR6], UR4 ;  /* 0x00000020060073b4 */ /* 0x0007ec0008060004 */
        /* <DEDUP_REMOVED lines=10> */
[C---:B------:R-:W-:Y:S01]  /*4470*/  @P0 VIADD R81, R92.reuse, 0xd800 ;  /* 0x0000d8005c510836 */ /* 0x040fe20000000000 */
[----:B------:R-:W-:Y:S04]  /*4480*/  UMOV UR27, UR8 ;  /* 0x00000008001b7c82 */ /* 0x000fe80008000000 */
[----:B------:R-:W-:Y:S01]  /*4490*/  @P0 R2UR UR32, R81 ;  /* 0x00000000512002ca */ /* 0x000fe200000e0000 */
[----:B------:R-:W-:Y:S05]  /*44a0*/  @P0 VIADD R81, R92, 0xdc00 ;  /* 0x0000dc005c510836 */ /* 0x000fea0000000000 */
[----:B------:R-:W-:Y:S07]  /*44b0*/  @P0 R2UR UR16, R81 ;  /* 0x00000000511002ca */ /* 0x000fee00000e0000 */
[----:B------:R3:W-:Y:S06]  /*44c0*/  UTMALDG.5D.IM2COL [UR32], [UR6], UR4 ;  /* 0x00000020060073b4 */ /* 0x0007ec0008060004 */
[----:B------:R4:W-:Y:S01]  /*44d0*/  UTMALDG.5D.IM2COL [UR16], [UR6], UR4 ;  /* 0x00000010060073b4 */ /* 0x0009e20008060004 */
[----:B---3--:R-:W-:Y:S01]  /*44e0*/  UMOV UR35, UR13 ;  /* 0x0000000d00237c82 */ /* 0x008fe20008000000 */
[----:B------:R-:W-:Y:S01]  /*44f0*/  UMOV UR36, UR12 ;  /* 0x0000000c00247c82 */ /* 0x000fe20008000000 */
[----:B------:R-:W-:Y:S01]  /*4500*/  UMOV UR37, UR11 ;  /* 0x0000000b00257c82 */ /* 0x000fe20008000000 */
[----:B------:R-:W-:Y:S01]  /*4510*/  UMOV UR38, UR5 ;  /* 0x0000000500267c82 */ /* 0x000fe20008000000 */
[----:B------:R-:W-:Y:S01]  /*4520*/  UMOV UR5, 0x10000000 ;  /* 0x1000000000057882 */ /* 0x000fe20000000000 */
[----:B------:R-:W-:Y:S01]  /*4530*/  UMOV UR11, UR8 ;  /* 0x00000008000b7c82 */ /* 0x000fe20008000000 */
[----:B----4-:R-:W-:Y:S01]  /*4540*/  R2UR.FILL UR18, R80 ;  /* 0x00000000501272ca */ /* 0x010fe200004e0000 */
[----:B------:R-:W-:Y:S01]  /*4550*/  @P0 VIADD R80, R92, 0xe000 ;  /* 0x0000e0005c500836 */ /* 0x000fe20000000000 */
[----:B------:R-:W-:Y:S04]  /*4560*/  UMOV UR19, UR8 ;  /* 0x0000000800137c82 */ /* 0x000fe80008000000 */
[----:B------:R-:W-:Y:S01]  /*4570*/  @P0 R2UR UR32, R80 ;  /* 0x00000000502002ca */ /* 0x000fe200000e0000 */
[----:B------:R-:W-:Y:S05]  /*4580*/  @P0 VIADD R80, R92, 0xe400 ;  /* 0x0000e4005c500836 */ /* 0x000fea0000000000 */
[----:B------:R-:W-:Y:S01]  /*4590*/  @P0 R2UR UR64, R80 ;  /* 0x00000000504002ca */ /* 0x000fe200000e0000 */
[----:B------:R-:W-:Y:S06]  /*45a0*/  @P0 VIADD R80, R92, 0xe800 ;  /* 0x0000e8005c500836 */ /* 0x000fec0000000000 */
[----:B------:R3:W-:Y:S06]  /*45b0*/  UTMALDG.5D.IM2COL [UR32], [UR6], UR4 ;  /* 0x00000020060073b4 */ /* 0x0007ec0008060004 */
[----:B------:R-:W-:Y:S01]  /*45c0*/  UTMALDG.5D.IM2COL [UR64], [UR6], UR4 ;  /* 0x00000040060073b4 */ /* 0x000fe20008060004 */
[----:B---3--:R-:W-:Y:S01]  /*45d0*/  @P0 R2UR UR32, R80 ;  /* 0x00000000502002ca */ /* 0x008fe200000e0000 */
[----:B------:R-:W-:Y:S01]  /*45e0*/  UMOV UR35, UR67 ;  /* 0x0000004300237c82 */ /* 0x000fe20008000000 */
[----:B------:R-:W-:Y:S01]  /*45f0*/  UMOV UR36, UR68 ;  /* 0x0000004400247c82 */ /* 0x000fe20008000000 */
[----:B------:R-:W-:Y:S01]  /*4600*/  UMOV UR37, UR69 ;  /* 0x0000004500257c82 */ /* 0x000fe20008000000 */
[----:B------:R-:W-:Y:S01]  /*4610*/  UMOV UR38, UR70 ;  /* 0x0000004600267c82 */ /* 0x000fe20008000000 */
[----:B------:R-:W-:Y:S05]  /*4620*/  @P0 VIADD R80, R92, 0xec00 ;  /* 0x0000ec005c500836 */ /* 0x000fea0000000000 */
[----:B------:R-:W-:Y:S01]  /*4630*/  @P0 R2UR UR56, R80 ;  /* 0x00000000503802ca */ /* 0x000fe200000e0000 */
[----:B------:R-:W-:Y:S02]  /*4640*/  @P0 VIADD R80, R92, 0xf000 ;  /* 0x0000f0005c500836 */ /* 0x000fe40000000000 */
[----:B------:R3:W-:Y:S10]  /*4650*/  UTMALDG.5D.IM2COL [UR32], [UR6], UR4 ;  /* 0x00000020060073b4 */ /* 0x0007f40008060004 */
        /* <DEDUP_REMOVED lines=25> */
[----:B------:R-:W-:Y:S09]  /*47f0*/  UMOV UR38, UR46 ;  /* 0x0000002e00267c82 */ /* 0x000ff20008000000 */
[----:B------:R3:W-:Y:S02]  /*4800*/  UTMALDG.5D.IM2COL [UR32], [UR6], UR4 ;  /* 0x00000020060073b4 */ /* 0x0007e40008060004 */
[----:B---3--:R-:W-:Y:S01]  /*4810*/  R2UR UR36, R76 ;  /* 0x000000004c2472ca */ /* 0x008fe200000e0000 */
[----:B------:R-:W-:Y:S01]  /*4820*/  UMOV UR35, UR8 ;  /* 0x0000000800237c82 */ /* 0x000fe20008000000 */
[----:B------:R-:W-:Y:S02]  /*4830*/  @P0 IADD3 R76, P5, PT, R22, 0x200, RZ ;  /* 0x00000200164c0810 */ /* 0x000fe40007fbe0ff */
[----:B------:R-:W-:Y:S02]  /*4840*/  R2UR UR34, R21 ;  /* 0x00000000152272ca */ /* 0x000fe400000e0000 */
[----:B------:R-:W-:Y:S01]  /*4850*/  @P0 R2UR UR4, R76 ;  /* 0x000000004c0402ca */ /* 0x000fe200000e0000 */
[----:B------:R-:W-:Y:S01]  /*4860*/  @P0 IMAD.X R76, RZ, RZ, R23, P5 ;  /* 0x000000ffff4c0224 */ /* 0x000fe200028e0617 */
[----:B------:R-:W-:Y:S02]  /*4870*/  R2UR UR37, R77 ;  /* 0x000000004d2572ca */ /* 0x000fe400000e0000 */
[----:B------:R-:W-:Y:S03]  /*4880*/  R2UR UR38, R78 ;  /* 0x000000004e2672ca */ /* 0x000fe600000e0000 */
[----:B------:R-:W-:Y:S02]  /*4890*/  UMOV UR31, UR36 ;  /* 0x00000024001f7c82 */ /* 0x000fe40008000000 */
[----:B------:R-:W-:Y:S01]  /*48a0*/  UMOV UR28, UR31 ;  /* 0x0000001f001c7c82 */ /* 0x000fe20008000000 */
[----:B------:R-:W-:Y:S01]  /*48b0*/  UMOV UR20, UR31 ;  /* 0x0000001f00147c82 */ /* 0x000fe20008000000 */
[----:B------:R-:W-:Y:S02]  /*48c0*/  UMOV UR12, UR31 ;  /* 0x0000001f000c7c82 */ /* 0x000fe40008000000 */
[----:B------:R-:W-:Y:S01]  /*48d0*/  IMAD.U32 R80, RZ, RZ, UR4 ;  /* 0x00000004ff507e24 */ /* 0x000fe2000f8e00ff */
[----:B------:R-:W-:Y:S01]  /*48e0*/  @P0 R2UR UR4, R76 ;  /* 0x000000004c0402ca */ /* 0x000fe200000e0000 */
[----:B------:R-:W-:Y:S01]  /*48f0*/  @P0 VIADD R76, R92, 0x20400 ;  /* 0x000204005c4c0836 */ /* 0x000fe20000000000 */
[----:B------:R-:W-:Y:S01]  /*4900*/  UMOV UR23, UR37 ;  /* 0x0000002500177c82 */ /* 0x000fe20008000000 */
[----:B------:R-:W-:Y:S01]  /*4910*/  UMOV UR15, UR38 ;  /* 0x00000026000f7c82 */ /* 0x000fe20008000000 */
[----:B------:R-:W-:Y:S01]  /*4920*/  IMAD.U32 R77, RZ, RZ, UR23 ;  /* 0x00000017ff4d7e24 */ /* 0x000fe2000f8e00ff */
[----:B------:R-:W-:Y:S01]  /*4930*/  @P0 R2UR UR6, R80 ;  /* 0x00000000500602ca */ /* 0x000fe200000e0000 */
[----:B------:R-:W-:Y:S01]  /*4940*/  IMAD.U32 R80, RZ, RZ, UR15 ;  /* 0x0000000fff507e24 */ /* 0x000fe2000f8e00ff */
[----:B------:R-:W-:Y:S01]  /*4950*/  @P0 R2UR UR32, R76 ;  /* 0x000000004c2002ca */ /* 0x000fe200000e0000 */
[----:B------:R-:W-:Y:S01]  /*4960*/  @P0 VIADD R76, R92, 0x22400 ;  /* 0x000224005c4c0836 */ /* 0x000fe20000000000 */
[----:B------:R-:W-:Y:S01]  /*4970*/  UMOV UR29, UR23 ;  /* 0x00000017001d7c82 */ /* 0x000fe20008000000 */
[----:B------:R-:W-:Y:S01]  /*4980*/  UMOV UR30, UR15 ;  /* 0x0000000f001e7c82 */ /* 0x000fe20008000000 */
[----:B------:R-:W-:Y:S01]  /*4990*/  UMOV UR21, UR23 ;  /* 0x0000001700157c82 */ /* 0x000fe20008000000 */
[----:B------:R-:W-:Y:S01]  /*49a0*/  UMOV UR22, UR15 ;  /* 0x0000000f00167c82 */ /* 0x000fe20008000000 */
[----:B------:R-:W-:Y:S01]  /*49b0*/  IMAD.U32 R81, RZ, RZ, UR4 ;  /* 0x00000004ff517e24 */ /* 0x000fe2000f8e00ff */
[----:B------:R-:W-:Y:S01]  /*49c0*/  @P0 R2UR UR24, R76 ;  /* 0x000000004c1802ca */ /* 0x000fe200000e0000 */
[----:B------:R-:W-:Y:S01]  /*49d0*/  UMOV UR4, 0x0 ;  /* 0x0000000000047882 */ /* 0x000fe20000000000 */
[C---:B------:R-:W-:Y:S01]  /*49e0*/  @P0 VIADD R76, R92.reuse, 0x24400 ;  /* 0x000244005c4c0836 */ /* 0x040fe20000000000 */
[----:B------:R-:W-:Y:S01]  /*49f0*/  UMOV UR13, UR23 ;  /* 0x00000017000d7c82 */ /* 0x000fe20008000000 */
[----:B------:R-:W-:Y:S01]  /*4a00*/  @P0 R2UR UR7, R81 ;  /* 0x00000000510702ca */ /* 0x000fe200000e0000 */
[----:B------:R-:W-:Y:S01]  /*4a10*/  UMOV UR14, UR15 ;  /* 0x0000000f000e7c82 */ /* 0x000fe20008000000 */
[----:B------:R-:W-:Y:S01]  /*4a20*/  @P0 VIADD R92, R92, 0x26400 ;  /* 0x000264005c5c0836 */ /* 0x000fe20000000000 */
[----:B------:R-:W-:Y:S01]  /*4a30*/  @P0 R2UR UR16, R76 ;  /* 0x000000004c1002ca */ /* 0x000fe200000e0000 */
[----:B------:R-:W-:Y:S02]  /*4a40*/  IMAD.U32 R81, RZ, RZ, UR31 ;  /* 0x0000001fff517e24 */ /* 0x000fe4000f8e00ff */
[----:B------:R-:W-:Y:S01]  /*4a50*/  VIADD R77, R77, 0x1 ;  /* 0x000000014d4d7836 */ /* 0x000fe20000000000 */
[----:B------:R-:W-:Y:S01]  /*4a60*/  @P0 R2UR UR8, R92 ;  /* 0x000000005c0802ca */ /* 0x000fe200000e0000 */
[----:B------:R-:W-:Y:S02]  /*4a70*/  VIADD R81, R81, 0x1 ;  /* 0x0000000151517836 */ /* 0x000fe40000000000 */
[----:B------:R-:W-:Y:S03]  /*4a80*/  VIADD R80, R80, 0x1 ;  /* 0x0000000150507836 */ /* 0x000fe60000000000 */
[----:B------:R-:W-:Y:S01]  /*4a90*/  UTMALDG.5D [UR32], [UR6], desc[UR4] ;  /* 0x00000420060075b4 */ /* 0x000fe20008021000 */
[C---:B------:R-:W-:Y:S04]  /*4aa0*/  ISETP.NE.AND P6, PT, R81.reuse, R24, PT ;  /* 0x000000185100720c */ /* 0x040fe80003fc5270 */
[----:B------:R-:W-:Y:S01]  /*4ab0*/  SEL R78, R81, RZ, P6 ;  /* 0x000000ff514e7207 */ /* 0x000fe20003000000 */
[----:B------:R-:W-:Y:S08]  /*4ac0*/  UTMALDG.5D [UR24], [UR6], desc[UR4] ;  /* 0x00000418060075b4 */ /* 0x000ff00008021000 */
[----:B------:R-:W-:Y:S01]  /*4ad0*/  @P6 IMAD R77, RZ, RZ, UR23 ;  /* 0x00000017ff4d6e24 */ /* 0x000fe2000f8e02ff */
[----:B------:R-:W-:Y:S04]  /*4ae0*/  UTMALDG.5D [UR16], [UR6], desc[UR4] ;  /* 0x00000410060075b4 */ /* 0x000fe80008021000 */
[C---:B------:R-:W-:Y:S04]  /*4af0*/  ISETP.NE.AND P5, PT, R77.reuse, R8, PT ;  /* 0x000000084d00720c */ /* 0x040fe80003fa5270 */
[----:B------:R-:W-:Y:S01]  /*4b00*/  SEL R76, R77, RZ, P5 ;  /* 0x000000ff4d4c7207 */ /* 0x000fe20002800000 */
[----:B------:R3:W-:Y:S08]  /*4b10*/  UTMALDG.5D [UR8], [UR6], desc[UR4] ;  /* 0x00000408060075b4 */ /* 0x0007f00008021000 */
[----:B------:R-:W-:Y:S01]  /*4b20*/  @P5 IMAD R80, RZ, RZ, UR15 ;  /* 0x0000000fff505e24 */ /* 0x000fe2000f8e02ff */
[----:B------:R-:W-:Y:S04]  /*4b30*/  ISETP.NE.AND P5, PT, R27, R14, PT ;  /* 0x0000000e1b00720c */ /* 0x000fe80003fa5270 */
[C---:B------:R-:W-:Y:S04]  /*4b40*/  ISETP.NE.AND P0, PT, R80.reuse, R9, PT ;  /* 0x000000095000720c */ /* 0x040fe80003f05270 */
[----:B------:R-:W-:Y:S01]  /*4b50*/  SEL R77, R80, RZ, P0 ;  /* 0x000000ff504d7207 */ /* 0x000fe20000000000 */
[----:B------:R-:W-:Y:S08]  /*4b60*/  VIADD R80, R16, 0x1 ;  /* 0x0000000110507836 */ /* 0x000ff00000000000 */
[----:B------:R-:W-:Y:S04]  /*4b70*/  @P0 IMAD.MOV R80, RZ, RZ, R16 ;  /* 0x000000ffff500224 */ /* 0x000fe800078e0210 */
[----:B------:R-:W-:Y:S01]  /*4b80*/  IMAD.MOV.U32 R16, RZ, RZ, R80 ;  /* 0x000000ffff107224 */ /* 0x000fe200078e0050 */
[----:B---3--:R-:W-:Y:S02]  /*4b90*/  R2UR UR4, R78 ;  /* 0x000000004e0472ca */ /* 0x008fe400000e0000 */
[----:B------:R-:W-:Y:S11]  /*4ba0*/  R2UR UR5, R76 ;  /* 0x000000004c0572ca */ /* 0x000ff600000e0000 */
[----:B------:R-:W-:Y:S01]  /*4bb0*/  IMAD.U32 R76, RZ, RZ, UR4 ;  /* 0x00000004ff4c7e24 */ /* 0x000fe2000f8e00ff */
[----:B------:R-:W-:Y:S01]  /*4bc0*/  R2UR UR4, R77 ;  /* 0x000000004d0472ca */ /* 0x000fe200000e0000 */
[----:B------:R-:W-:Y:S11]  /*4bd0*/  IMAD.U32 R77, RZ, RZ, UR5 ;  /* 0x00000005ff4d7e24 */ /* 0x000ff6000f8e00ff */
[----:B------:R-:W-:Y:S01]  /*4be0*/  @!UPT UIADD3 URZ, UPT, UPT, URZ, URZ, URZ ;  /* 0x000000fffffff290 */ /* 0x000fe2000fffe0ff */
[----:B------:R-:W-:Y:S01]  /*4bf0*/  IMAD.U32 R78, RZ, RZ, UR4 ;  /* 0x00000004ff4e7e24 */ /* 0x000fe2000f8e00ff */
[----:B-12---:R-:W-:Y:S06]  /*4c00*/  @P5 BRA `(.L_x_22) ;  /* 0xffffffe4009c5947 */ /* 0x006fec000383ffff */
.L_x_17:
[----:B------:R-:W-:Y:S01]  /*4c10*/  ISETP.GE.AND P0, PT, R19, 0x1, PT ;  /* 0x000000011300780c */ /* 0x000fe20003f06270 */
[----:B--2---:R-:W-:Y:S01]  /*4c20*/  IMAD R3, R25, 0x8, R4 ;  /* 0x0000000819037824 */ /* 0x004fe200078e0204 */
[----:B------:R-:W-:Y:S01]  /*4c30*/  SHF.L.U32 R0, R18, 0x1f, RZ ;  /* 0x0000001f12007819 */ /* 0x000fe200000006ff */
[----:B------:R2:W-:Y:S03]  /*4c40*/  @!P3 SYNCS.ARRIVE.TRANS64.A1T0 RZ, [R4+URZ+0x78], RZ ;  /* 0x000078ff04ffb9a7 */ /* 0x0005e600081000ff */
[----:B------:R2:W1:Y:S07]  /*4c50*/  SYNCS.PHASECHK.TRANS64.TRYWAIT P3, [R3+URZ+0x18], R0 ;  /* 0x00001800030075a7 */ /* 0x00046e00080611ff */
[----:B------:R-:W-:Y:S05]  /*4c60*/  @!P0 BRA `(.L_x_23) ;  /* 0x0000003400a08947 */ /* 0x000fea0003800000 */
[----:B------:R-:W3:Y:S01]  /*4c70*/  LDC.64 R6, c[0x0][0x480] ;  /* 0x00012000ff067b82 */ /* 0x000ee20000000a00 */
[C---:B------:R-:W-:Y:S01]  /*4c80*/  VIADD R52, R41.reuse, 0x8 ;  /* 0x0000000829347836 */ /* 0x040fe20000000000 */
[C---:B------:R-:W-:Y:S01]  /*4c90*/  IADD3 R37, PT, PT, R41.reuse, 0x30, RZ ;  /* 0x0000003029257810 */ /* 0x040fe20007ffe0ff */
[C---:B------:R-:W-:Y:S01]  /*4ca0*/  VIADD R49, R41.reuse, 0x10 ;  /* 0x0000001029317836 */ /* 0x040fe20000000000 */
[C---:B------:R-:W-:Y:S01]  /*4cb0*/  IADD3 R24, PT, PT, R41.reuse, 0x60, RZ ;  /* 0x0000006029187810 */ /* 0x040fe20007ffe0ff */
[----:B------:R-:W-:Y:S01]  /*4cc0*/  VIADD R46, R41, 0x18 ;  /* 0x00000018292e7836 */ /* 0x000fe20000000000 */
[----:B------:R-:W-:Y:S01]  /*4cd0*/  R2UR UR53, R21 ;  /* 0x00000000153572ca */ /* 0x000fe200000e0000 */
[C---:B------:R-:W-:Y:S01]  /*4ce0*/  VIADD R43, R41.reuse, 0x20 ;  /* 0x00000020292b7836 */ /* 0x040fe20000000000 */
[----:B------:R-:W4:Y:S01]  /*4cf0*/  LDC.64 R30, c[0x0][0x488] ;  /* 0x00012200ff1e7b82 */ /* 0x000f220000000a00 */
[C---:B------:R-:W-:Y:S02]  /*4d00*/  VIADD R40, R41.reuse, 0x28 ;  /* 0x0000002829287836 */ /* 0x040fe40000000000 */
[----:B------:R-:W-:-:S02]  /*4d10*/  VIADD R36, R41, 0x38 ;  /* 0x0000003829247836 */ /* 0x000fc40000000000 */
[C---:B------:R-:W-:Y:S02]  /*4d20*/  VIADD R34, R41.reuse, 0x40 ;  /* 0x0000004029227836 */ /* 0x040fe40000000000 */
[C---:B-----5:R-:W-:Y:S02]  /*4d30*/  VIADD R33, R41.reuse, 0x48 ;  /* 0x0000004829217836 */ /* 0x060fe40000000000 */
[C---:B------:R-:W-:Y:S02]  /*4d40*/  VIADD R32, R41.reuse, 0x50 ;  /* 0x0000005029207836 */ /* 0x040fe40000000000 */
[C---:B--2---:R-:W-:Y:S02]  /*4d50*/  VIADD R0, R41.reuse, 0x58 ;  /* 0x0000005829007836 */ /* 0x044fe40000000000 */
[C---:B------:R-:W-:Y:S02]  /*4d60*/  VIADD R9, R41.reuse, 0x68 ;  /* 0x0000006829097836 */ /* 0x040fe40000000000 */
[C---:B------:R-:W-:Y:S01]  /*4d70*/  VIADD R8, R41.reuse, 0x70 ;  /* 0x0000007029087836 */ /* 0x040fe20000000000 */
[----:B---3--:R-:W-:Y:S01]  /*4d80*/  ISETP.NE.AND P0, PT, R6, 0x1, PT ;  /* 0x000000010600780c */ /* 0x008fe20003f05270 */
[----:B------:R-:W-:-:S02]  /*4d90*/  VIADD R5, R41, 0x78 ;  /* 0x0000007829057836 */ /* 0x000fc40000000000 */
[----:B------:R-:W-:-:S04]  /*4da0*/  IMAD.HI.U32 R67, R52, R7, RZ ;  /* 0x0000000734437227 */ /* 0x000fc800078e00ff */
[----:B------:R-:W-:-:S04]  /*4db0*/  IMAD.HI.U32 R65, R49, R7, RZ ;  /* 0x0000000731417227 */ /* 0x000fc800078e00ff */
[----:B------:R-:W-:Y:S01]  /*4dc0*/  IMAD.HI.U32 R39, R46, R7, RZ ;  /* 0x000000072e277227 */ /* 0x000fe200078e00ff */
[----:B----4-:R-:W-:-:S03]  /*4dd0*/  SHF.R.U32.HI R44, RZ, R30, R65 ;  /* 0x0000001eff2c7219 */ /* 0x010fc60000011641 */
        /* <DEDUP_REMOVED lines=8> */
[----:B------:R-:W-:Y:S02]  /*4e60*/  SHF.R.U32.HI R50, RZ, R30, R61 ;  /* 0x0000001eff327219 */ /* 0x000fe4000001163d */
[----:B------:R-:W-:Y:S01]  /*4e70*/  SEL R51, R40, R51, !P0 ;  /* 0x0000003328337207 */ /* 0x000fe20004000000 */
[-C--:B------:R-:W-:Y:S01]  /*4e80*/  IMAD.HI.U32 R47, R34, R7.reuse, RZ ;  /* 0x00000007222f7227 */ /* 0x080fe200078e00ff */
[----:B------:R-:W-:Y:S02]  /*4e90*/  SEL R50, R37, R50, !P0 ;  /* 0x0000003225327207 */ /* 0x000fe40004000000 */
[-C--:B------:R-:W-:Y:S01]  /*4ea0*/  SHF.R.U32.HI R35, RZ, R30.reuse, R35 ;  /* 0x0000001eff237219 */ /* 0x080fe20000011623 */
[----:B------:R-:W-:Y:S01]  /*4eb0*/  IMAD.HI.U32 R45, R33, R7, RZ ;  /* 0x00000007212d7227 */ /* 0x000fe200078e00ff */
[-C--:B------:R-:W-:Y:S02]  /*4ec0*/  SHF.R.U32.HI R47, RZ, R30.reuse, R47 ;  /* 0x0000001eff2f7219 */ /* 0x080fe4000001162f */
[----:B------:R-:W-:Y:S01]  /*4ed0*/  SEL R48, R36, R35, !P0 ;  /* 0x0000002324307207 */ /* 0x000fe20004000000 */
[----:B------:R-:W-:Y:S01]  /*4ee0*/  IMAD.HI.U32 R29, R32, R7, RZ ;  /* 0x00000007201d7227 */ /* 0x000fe200078e00ff */
[----:B------:R-:W-:-:S02]  /*4ef0*/  SHF.R.U32.HI R2, RZ, R30, R45 ;  /* 0x0000001eff027219 */ /* 0x000fc4000001162d */
[----:B------:R-:W-:Y:S01]  /*4f00*/  SEL R47, R34, R47, !P0 ;  /* 0x0000002f222f7207 */ /* 0x000fe20004000000 */
[----:B------:R-:W-:Y:S01]  /*4f10*/  IMAD.HI.U32 R3, R0, R7, RZ ;  /* 0x0000000700037227 */ /* 0x000fe200078e00ff */
[----:B------:R-:W-:-:S03]  /*4f20*/  SHF.R.U32.HI R29, RZ, R30, R29 ;  /* 0x0000001eff1d7219 */ /* 0x000fc6000001161d */
        /* <DEDUP_REMOVED lines=9> */
[----:B------:R-:W-:Y:S02]  /*4fc0*/  SHF.R.U32.HI R7, RZ, R30, R67 ;  /* 0x0000001eff077219 */ /* 0x000fe40000011643 */
[----:B------:R-:W-:Y:S01]  /*4fd0*/  SEL R58, R41, R58, !P0 ;  /* 0x0000003a293a7207 */ /* 0x000fe20004000000 */
[----:B------:R-:W-:Y:S01]  /*4fe0*/  IMAD.MOV R39, RZ, RZ, -R51 ;  /* 0x000000ffff277224 */ /* 0x000fe200078e0a33 */
[----:B------:R-:W-:Y:S01]  /*4ff0*/  SEL R56, R52, R7, !P0 ;  /* 0x0000000734387207 */ /* 0x000fe20004000000 */
[----:B------:R-:W-:Y:S01]  /*5000*/  IMAD.MOV R35, RZ, RZ, -R47 ;  /* 0x000000ffff237224 */ /* 0x000fe200078e0a2f */
[----:B------:R-:W-:Y:S01]  /*5010*/  SHF.R.U32.HI R28, RZ, R30, R53 ;  /* 0x0000001eff1c7219 */ /* 0x000fe20000011635 */
[C---:B------:R-:W-:Y:S01]  /*5020*/  IMAD R40, R6.reuse, R39, R40 ;  /* 0x0000002706287224 */ /* 0x040fe200078e0228 */
[----:B------:R-:W-:Y:S01]  /*5030*/  SEL R53, R43, R42, !P0 ;  /* 0x0000002a2b357207 */ /* 0x000fe20004000000 */
[----:B------:R-:W-:Y:S01]  /*5040*/  IMAD.MOV R45, RZ, RZ, -R56 ;  /* 0x000000ffff2d7224 */ /* 0x000fe200078e0a38 */
[----:B------:R-:W-:Y:S01]  /*5050*/  SHF.R.U32.HI R7, RZ, R30, R55 ;  /* 0x0000001eff077219 */ /* 0x000fe20000011637 */
[----:B------:R-:W-:Y:S01]  /*5060*/  IMAD.MOV R30, RZ, RZ, -R50 ;  /* 0x000000ffff1e7224 */ /* 0x000fe200078e0a32 */
[----:B------:R-:W-:Y:S01]  /*5070*/  SEL R55, R49, R44, !P0 ;  /* 0x0000002c31377207 */ /* 0x000fe20004000000 */
[----:B------:R-:W-:Y:S01]  /*5080*/  IMAD R52, R6, R45, R52 ;  /* 0x0000002d06347224 */ /* 0x000fe200078e0234 */
[----:B------:R-:W-:Y:S01]  /*5090*/  IADD3 R45, PT, PT, -R54, RZ, RZ ;  /* 0x000000ff362d7210 */ /* 0x000fe20007ffe1ff */
[----:B------:R-:W-:Y:S01]  /*50a0*/  IMAD.MOV R42, RZ, RZ, -R53 ;  /* 0x000000ffff2a7224 */ /* 0x000fe200078e0a35 */
[----:B------:R-:W-:Y:S01]  /*50b0*/  R2UR UR37, R40 ;  /* 0x00000000282572ca */ /* 0x000fe200000e0000 */
[----:B------:R-:W-:Y:S01]  /*50c0*/  IMAD R37, R6, R30, R37 ;  /* 0x0000001e06257224 */ /* 0x000fe200078e0225 */
[----:B------:R-:W-:Y:S01]  /*50d0*/  R2UR UR45, R52 ;  /* 0x00000000342d72ca */ /* 0x000fe200000e0000 */
[----:B------:R-:W-:Y:S01]  /*50e0*/  IMAD R43, R6, R42, R43 ;  /* 0x0000002a062b7224 */ /* 0x000fe200078e022b */
[----:B------:R-:W-:Y:S01]  /*50f0*/  SEL R42, R0, R3, !P0 ;  /* 0x00000003002a7207 */ /* 0x000fe20004000000 */
[----:B------:R-:W-:Y:S01]  /*5100*/  IMAD R46, R6, R45, R46 ;  /* 0x0000002d062e7224 */ /* 0x000fe200078e022e */
[----:B------:R-:W-:Y:S01]  /*5110*/  SEL R45, R33, R2, !P0 ;  /* 0x00000002212d7207 */ /* 0x000fe20004000000 */
[----:B------:R-:W-:Y:S01]  /*5120*/  IMAD.MOV R44, RZ, RZ, -R55 ;  /* 0x000000ffff2c7224 */ /* 0x000fe200078e0a37 */
[----:B------:R-:W-:Y:S01]  /*5130*/  R2UR UR36, R37 ;  /* 0x00000000252472ca */ /* 0x000fe200000e0000 */
[----:B------:R-:W-:Y:S01]  /*5140*/  IMAD.MOV R3, RZ, RZ, -R42 ;  /* 0x000000ffff037224 */ /* 0x000fe200078e0a2a */
[----:B------:R-:W-:Y:S01]  /*5150*/  IADD3 R2, PT, PT, -R45, RZ, RZ ;  /* 0x000000ff2d027210 */ /* 0x000fe20007ffe1ff */
[----:B------:R-:W-:Y:S01]  /*5160*/  IMAD.MOV R39, RZ, RZ, -R48 ;  /* 0x000000ffff277224 */ /* 0x000fe200078e0a30 */
[----:B------:R-:W-:Y:S01]  /*5170*/  R2UR UR41, R46 ;  /* 0x000000002e2972ca */ /* 0x000fe200000e0000 */
[----:B------:R-:W-:Y:S01]  /*5180*/  IMAD R30, R6, R3, R0 ;  /* 0x00000003061e7224 */ /* 0x000fe200078e0200 */
[----:B------:R-:W-:Y:S01]  /*5190*/  SEL R0, R24, R27, !P0 ;  /* 0x0000001b18007207 */ /* 0x000fe20004000000 */
[C---:B------:R-:W-:Y:S01]  /*51a0*/  IMAD R33, R6.reuse, R2, R33 ;  /* 0x0000000206217224 */ /* 0x040fe200078e0221 */
[----:B------:R-:W-:Y:S01]  /*51b0*/  R2UR UR34, R43 ;  /* 0x000000002b2272ca */ /* 0x000fe200000e0000 */
[----:B------:R-:W2:Y:S01]  /*51c0*/  LDC.64 R2, c[0x0][0x490] ;  /* 0x00012400ff027b82 */ /* 0x000ea20000000a00 */
[----:B------:R-:W-:Y:S01]  /*51d0*/  IMAD R49, R6, R44, R49 ;  /* 0x0000002c06317224 */ /* 0x000fe200078e0231 */
[----:B------:R-:W-:Y:S01]  /*51e0*/  SEL R44, R32, R29, !P0 ;  /* 0x0000001d202c7207 */ /* 0x000fe20004000000 */
[C---:B------:R-:W-:Y:S01]  /*51f0*/  IMAD R36, R6.reuse, R39, R36 ;  /* 0x0000002706247224 */ /* 0x040fe200078e0224 */
[----:B------:R-:W-:Y:S01]  /*5200*/  SEL R39, R9, R38, !P0 ;  /* 0x0000002609277207 */ /* 0x000fe20004000000 */
[----:B------:R-:W-:Y:S01]  /*5210*/  IMAD R34, R6, R35, R34 ;  /* 0x0000002306227224 */ /* 0x000fe200078e0222 */
[----:B------:R-:W-:Y:S01]  /*5220*/  SEL R38, R8, R7, !P0 ;  /* 0x0000000708267207 */ /* 0x000fe20004000000 */
[----:B------:R-:W-:Y:S01]  /*5230*/  IMAD.MOV R29, RZ, RZ, -R44 ;  /* 0x000000ffff1d7224 */ /* 0x000fe200078e0a2c */
[----:B------:R-:W-:Y:S01]  /*5240*/  SEL R35, R5, R28, !P0 ;  /* 0x0000001c05237207 */ /* 0x000fe20004000000 */
[----:B------:R-:W-:Y:S01]  /*5250*/  IMAD.MOV R28, RZ, RZ, -R39 ;  /* 0x000000ffff1c7224 */ /* 0x000fe200078e0a27 */
[----:B------:R-:W-:Y:S01]  /*5260*/  IADD3 R27, PT, PT, -R38, RZ, RZ ;  /* 0x000000ff261b7210 */ /* 0x000fe20007ffe1ff */
[----:B------:R-:W-:Y:S01]  /*5270*/  IMAD R32, R6, R29, R32 ;  /* 0x0000001d06207224 */ /* 0x000fe200078e0220 */
[----:B------:R-:W-:Y:S01]  /*5280*/  ISETP.NE.AND P0, PT, R31, 0x1, PT ;  /* 0x000000011f00780c */ /* 0x000fe20003f05270 */
[----:B------:R-:W-:Y:S01]  /*5290*/  IMAD.MOV R29, RZ, RZ, -R0 ;  /* 0x000000ffff1d7224 */ /* 0x000fe200078e0a00 */
[----:B------:R-:W-:Y:S01]  /*52a0*/  R2UR UR32, R34 ;  /* 0x00000000222072ca */ /* 0x000fe200000e0000 */
[----:B------:R-:W-:Y:S01]  /*52b0*/  IMAD R27, R6, R27, R8 ;  /* 0x0000001b061b7224 */ /* 0x000fe200078e0208 */
[----:B------:R-:W-:Y:S01]  /*52c0*/  R2UR UR28, R32 ;  /* 0x00000000201c72ca */ /* 0x000fe200000e0000 */
[----:B------:R-:W-:Y:S01]  /*52d0*/  IMAD.MOV R7, RZ, RZ, -R35 ;  /* 0x000000ffff077224 */ /* 0x000fe200078e0a23 */
[----:B------:R-:W-:Y:S01]  /*52e0*/  R2UR UR35, R36 ;  /* 0x00000000242372ca */ /* 0x000fe200000e0000 */
[C---:B------:R-:W-:Y:S01]  /*52f0*/  IMAD R28, R6.reuse, R28, R9 ;  /* 0x0000001c061c7224 */ /* 0x040fe200078e0209 */
[----:B------:R-:W-:Y:S01]  /*5300*/  R2UR UR51, R27 ;  /* 0x000000001b3372ca */ /* 0x000fe200000e0000 */
[----:B------:R-:W-:Y:S01]  /*5310*/  IMAD R29, R6, R29, R24 ;  /* 0x0000001d061d7224 */ /* 0x000fe200078e0218 */
[----:B------:R-:W-:Y:S01]  /*5320*/  R2UR UR27, R30 ;  /* 0x000000001e1b72ca */ /* 0x000fe200000e0000 */
[----:B------:R-:W-:Y:S01]  /*5330*/  IMAD R7, R6, R7, R5 ;  /* 0x0000000706077224 */ /* 0x000fe200078e0205 */
[----:B------:R-:W-:Y:S01]  /*5340*/  R2UR UR59, R28 ;  /* 0x000000001c3b72ca */ /* 0x000fe200000e0000 */
[----:B--2---:R-:W-:Y:S01]  /*5350*/  IMAD.HI.U32 R40, R55, R2, RZ ;  /* 0x0000000237287227 */ /* 0x004fe200078e00ff */
[----:B------:R-:W-:-:S02]  /*5360*/  R2UR UR67, R29 ;  /* 0x000000001d4372ca */ /* 0x000fc400000e0000 */
[----:B------:R-:W-:Y:S01]  /*5370*/  R2UR UR43, R7 ;  /* 0x00000000072b72ca */ /* 0x000fe200000e0000 */
[-C--:B------:R-:W-:Y:S01]  /*5380*/  IMAD.HI.U32 R66, R58, R2.reuse, RZ ;  /* 0x000000023a427227 */ /* 0x080fe200078e00ff */
[-C--:B------:R-:W-:Y:S02]  /*5390*/  SHF.R.U32.HI R40, RZ, R3.reuse, R40 ;  /* 0x00000003ff287219 */ /* 0x080fe40000011628 */
[----:B------:R-:W-:Y:S01]  /*53a0*/  R2UR UR25, R33 ;  /* 0x00000000211972ca */ /* 0x000fe200000e0000 */
[----:B------:R-:W-:Y:S01]  /*53b0*/  IMAD.HI.U32 R46, R48, R2, RZ ;  /* 0x00000002302e7227 */ /* 0x000fe200078e00ff */
[-C--:B------:R-:W-:Y:S02]  /*53c0*/  SHF.R.U32.HI R9, RZ, R3.reuse, R66 ;  /* 0x00000003ff097219 */ /* 0x080fe40000011642 */
[----:B------:R-:W-:Y:S01]  /*53d0*/  SEL R40, R55, R40, !P0 ;  /* 0x0000002837287207 */ /* 0x000fe20004000000 */
[----:B------:R-:W-:Y:S01]  /*53e0*/  IMAD.HI.U32 R62, R54, R2, RZ ;  /* 0x00000002363e7227 */ /* 0x000fe200078e00ff */
[----:B------:R-:W-:-:S02]  /*53f0*/  SHF.R.U32.HI R27, RZ, R3, R46 ;  /* 0x00000003ff1b7219 */ /* 0x000fc4000001162e */
[----:B------:R-:W-:Y:S01]  /*5400*/  SEL R46, R58, R9, !P0 ;  /* 0x000000093a2e7207 */ /* 0x000fe20004000000 */
[-C--:B------:R-:W-:Y:S01]  /*5410*/  IMAD.HI.U32 R24, R0, R2.reuse, RZ ;  /* 0x0000000200187227 */ /* 0x080fe200078e00ff */
[-C--:B------:R-:W-:Y:S02]  /*5420*/  SHF.R.U32.HI R37, RZ, R3.reuse, R62 ;  /* 0x00000003ff257219 */ /* 0x080fe4000001163e */
[----:B------:R-:W-:Y:S01]  /*5430*/  R2UR UR42, R49 ;  /* 0x00000000312a72ca */ /* 0x000fe200000e0000 */
[-C--:B------:R-:W-:Y:S01]  /*5440*/  IMAD.HI.U32 R32, R44, R2.reuse, RZ ;  /* 0x000000022c207227 */ /* 0x080fe200078e00ff */
[----:B------:R-:W-:Y:S02]  /*5450*/  SHF.R.U32.HI R5, RZ, R3, R24 ;  /* 0x00000003ff057219 */ /* 0x000fe40000011618 */
[----:B------:R-:W-:Y:S01]  /*5460*/  SEL R37, R54, R37, !P0 ;  /* 0x0000002536257207 */ /* 0x000fe20004000000 */
[----:B------:R-:W-:Y:S01]  /*5470*/  IMAD.MOV R57, RZ, RZ, -R58 ;  /* 0x000000ffff397224 */ /* 0x000fe200078e0a3a */
[----:B------:R-:W-:Y:S01]  /*5480*/  SHF.R.U32.HI R7, RZ, R3, R32 ;  /* 0x00000003ff077219 */ /* 0x000fe20000011620 */
[----:B------:R-:W-:Y:S01]  /*5490*/  IMAD.HI.U32 R60, R50, R2, RZ ;  /* 0x00000002323c7227 */ /* 0x000fe200078e00ff */
[----:B------:R-:W-:-:S02]  /*54a0*/  SEL R5, R0, R5, !P0 ;  /* 0x0000000500057207 */ /* 0x000fc40004000000 */
[----:B------:R-:W-:Y:S01]  /*54b0*/  SEL R7, R44, R7, !P0 ;  /* 0x000000072c077207 */ /* 0x000fe20004000000 */
[-C--:B------:R-:W-:Y:S01]  /*54c0*/  IMAD.HI.U32 R34, R53, R2.reuse, RZ ;  /* 0x0000000235227227 */ /* 0x080fe200078e00ff */
[----:B------:R-:W-:Y:S02]  /*54d0*/  R2UR UR49, R46 ;  /* 0x000000002e3172ca */ /* 0x000fe400000e0000 */
[----:B------:R-:W-:Y:S01]  /*54e0*/  R2UR UR50, R37 ;  /* 0x00000000253272ca */ /* 0x000fe200000e0000 */
[----:B------:R-:W-:Y:S01]  /*54f0*/  IMAD.HI.U32 R64, R56, R2, RZ ;  /* 0x0000000238407227 */ /* 0x000fe200078e00ff */
[-C--:B------:R-:W-:Y:S02]  /*5500*/  SHF.R.U32.HI R34, RZ, R3.reuse, R34 ;  /* 0x00000003ff227219 */ /* 0x080fe40000011622 */
[----:B------:R-:W-:Y:S01]  /*5510*/  R2UR UR18, R40 ;  /* 0x00000000281272ca */ /* 0x000fe200000e0000 */
[----:B------:R-:W-:Y:S01]  /*5520*/  IMAD.MOV R24, RZ, RZ, -R40 ;  /* 0x000000ffff187224 */ /* 0x000fe200078e0a28 */
[----:B------:R-:W-:Y:S01]  /*5530*/  SHF.R.U32.HI R43, RZ, R3, R64 ;  /* 0x00000003ff2b7219 */ /* 0x000fe20000011640 */
[----:B------:R-:W-:Y:S01]  /*5540*/  IMAD R57, R6, R57, R41 ;  /* 0x0000003906397224 */ /* 0x000fe200078e0229 */
[----:B------:R-:W-:Y:S01]  /*5550*/  SHF.R.U32.HI R41, RZ, R3, R60 ;  /* 0x00000003ff297219 */ /* 0x000fe2000001163c */
[----:B------:R-:W-:Y:S01]  /*5560*/  IMAD.MOV R32, RZ, RZ, -R46 ;  /* 0x000000ffff207224 */ /* 0x000fe200078e0a2e */
[----:B------:R-:W-:Y:S01]  /*5570*/  SEL R34, R53, R34, !P0 ;  /* 0x0000002235227207 */ /* 0x000fe20004000000 */
[----:B------:R-:W-:Y:S01]  /*5580*/  IMAD.HI.U32 R8, R51, R2, RZ ;  /* 0x0000000233087227 */ /* 0x000fe200078e00ff */
[----:B------:R-:W-:-:S02]  /*5590*/  SEL R43, R56, R43, !P0 ;  /* 0x0000002b382b7207 */ /* 0x000fc40004000000 */
[----:B------:R-:W-:Y:S01]  /*55a0*/  R2UR UR47, R57 ;  /* 0x00000000392f72ca */ /* 0x000fe200000e0000 */
[-C--:B------:R-:W-:Y:S01]  /*55b0*/  IMAD.HI.U32 R6, R45, R2.reuse, RZ ;  /* 0x000000022d067227 */ /* 0x080fe200078e00ff */
[-C--:B------:R-:W-:Y:S01]  /*55c0*/  SHF.R.U32.HI R8, RZ, R3.reuse, R8 ;  /* 0x00000003ff087219 */ /* 0x080fe20000011608 */
[----:B------:R-:W2:Y:S01]  /*55d0*/  LDC R57, c[0x0][0x4ec] ;  /* 0x00013b00ff397b82 */ /* 0x000ea20000000800 */
[----:B------:R-:W-:Y:S01]  /*55e0*/  R2UR UR48, R43 ;  /* 0x000000002b3072ca */ /* 0x000fe200000e0000 */
[----:B------:R-:W-:Y:S01]  /*55f0*/  IMAD.HI.U32 R28, R42, R2, RZ ;  /* 0x000000022a1c7227 */ /* 0x000fe200078e00ff */
[-C--:B------:R-:W-:Y:S02]  /*5600*/  SHF.R.U32.HI R6, RZ, R3.reuse, R6 ;  /* 0x00000003ff067219 */ /* 0x080fe40000011606 */
[----:B------:R-:W-:Y:S01]  /*5610*/  SEL R33, R51, R8, !P0 ;  /* 0x0000000833217207 */ /* 0x000fe20004000000 */
[----:B------:R-:W-:Y:S01]  /*5620*/  IMAD.HI.U32 R36, R38, R2, RZ ;  /* 0x0000000226247227 */ /* 0x000fe200078e00ff */
[----:B------:R-:W-:-:S03]  /*5630*/  SHF.R.U32.HI R29, RZ, R3, R28 ;  /* 0x00000003ff1d7219 */ /* 0x000fc6000001161c */
[----:B------:R-:W-:Y:S01]  /*5640*/  IMAD R55, R31, R24, R55 ;  /* 0x000000181f377224 */ /* 0x000fe200078e0237 */
[----:B------:R-:W-:Y:S01]  /*5650*/  SEL R24, R48, R27, !P0 ;  /* 0x0000001b30187207 */ /* 0x000fe20004000000 */
[-C--:B------:R-:W-:Y:S01]  /*5660*/  IMAD.HI.U32 R30, R47, R2.reuse, RZ ;  /* 0x000000022f1e7227 */ /* 0x080fe200078e00ff */
[----:B------:R-:W-:Y:S02]  /*5670*/  IADD3 R27, PT, PT, -R37, RZ, RZ ;  /* 0x000000ff251b7210 */ /* 0x000fe40007ffe1ff */
[-C--:B------:R-:W-:Y:S01]  /*5680*/  SHF.R.U32.HI R9, RZ, R3.reuse, R36 ;  /* 0x00000003ff097219 */ /* 0x080fe20000011624 */
[----:B------:R-:W-:Y:S01]  /*5690*/  IMAD.HI.U32 R52, R39, R2, RZ ;  /* 0x0000000227347227 */ /* 0x000fe200078e00ff */
[----:B------:R-:W-:Y:S02]  /*56a0*/  SHF.R.U32.HI R30, RZ, R3, R30 ;  /* 0x00000003ff1e7219 */ /* 0x000fe4000001161e */
[----:B------:R-:W-:Y:S01]  /*56b0*/  R2UR UR15, R55 ;  /* 0x00000000370f72ca */ /* 0x000fe200000e0000 */
[----:B------:R-:W-:Y:S01]  /*56c0*/  IMAD R58, R31, R32, R58 ;  /* 0x000000201f3a7224 */ /* 0x000fe200078e023a */
[----:B------:R-:W-:Y:S01]  /*56d0*/  SEL R32, R50, R41, !P0 ;  /* 0x0000002932207207 */ /* 0x000fe20004000000 */
[----:B------:R-:W-:Y:S01]  /*56e0*/  IMAD.HI.U32 R2, R35, R2, RZ ;  /* 0x0000000223027227 */ /* 0x000fe200078e00ff */
[----:B------:R-:W-:-:S02]  /*56f0*/  SHF.R.U32.HI R52, RZ, R3, R52 ;  /* 0x00000003ff347219 */ /* 0x000fc40000011634 */
[----:B------:R-:W-:Y:S01]  /*5700*/  SEL R30, R47, R30, !P0 ;  /* 0x0000001e2f1e7207 */ /* 0x000fe20004000000 */
[----:B------:R-:W-:Y:S01]  /*5710*/  IMAD.MOV R41, RZ, RZ, -R5 ;  /* 0x000000ffff297224 */ /* 0x000fe200078e0a05 */
[----:B------:R-:W-:Y:S01]  /*5720*/  SHF.R.U32.HI R2, RZ, R3, R2 ;  /* 0x00000003ff027219 */ /* 0x000fe20000011602 */
[----:B------:R-:W-:Y:S01]  /*5730*/  IMAD R54, R31, R27, R54 ;  /* 0x0000001b1f367224 */ /* 0x000fe200078e0236 */
[----:B------:R-:W-:Y:S01]  /*5740*/  SEL R27, R45, R6, !P0 ;  /* 0x000000062d1b7207 */ /* 0x000fe20004000000 */
[----:B------:R-:W-:Y:S01]  /*5750*/  IMAD R41, R31, R41, R0 ;  /* 0x000000291f297224 */ /* 0x000fe200078e0200 */
[----:B------:R-:W-:Y:S01]  /*5760*/  SEL R6, R42, R29, !P0 ;  /* 0x0000001d2a067207 */ /* 0x000fe20004000000 */
[----:B------:R-:W-:Y:S01]  /*5770*/  IMAD.MOV R36, RZ, RZ, -R34 ;  /* 0x000000ffff247224 */ /* 0x000fe200078e0a22 */
[----:B------:R-:W-:Y:S01]  /*5780*/  SEL R0, R38, R9, !P0 ;  /* 0x0000000926007207 */ /* 0x000fe20004000000 */
[----:B------:R-:W-:Y:S01]  /*5790*/  IMAD.MOV R8, RZ, RZ, -R32 ;  /* 0x000000ffff087224 */ /* 0x000fe200078e0a20 */
[----:B------:R-:W-:Y:S01]  /*57a0*/  SEL R49, R35, R2, !P0 ;  /* 0x0000000223317207 */ /* 0x000fe20004000000 */
[----:B------:R-:W-:Y:S01]  /*57b0*/  IMAD.MOV R3, RZ, RZ, -R24 ;  /* 0x000000ffff037224 */ /* 0x000fe200078e0a18 */
[----:B------:R-:W-:Y:S01]  /*57c0*/  SEL R52, R39, R52, !P0 ;  /* 0x0000003427347207 */ /* 0x000fe20004000000 */
[----:B------:R-:W-:Y:S01]  /*57d0*/  IMAD.MOV R28, RZ, RZ, -R43 ;  /* 0x000000ffff1c7224 */ /* 0x000fe200078e0a2b */
[----:B------:R-:W-:Y:S01]  /*57e0*/  R2UR UR17, R58 ;  /* 0x000000003a1172ca */ /* 0x000fe200000e0000 */
[C---:B------:R-:W-:Y:S01]  /*57f0*/  IMAD R53, R31.reuse, R36, R53 ;  /* 0x000000241f357224 */ /* 0x040fe200078e0235 */
[----:B------:R-:W-:Y:S01]  /*5800*/  IADD3 R36, PT, PT, -R30, RZ, RZ ;  /* 0x000000ff1e247210 */ /* 0x000fe20007ffe1ff */
[----:B------:R-:W-:Y:S01]  /*5810*/  IMAD R50, R31, R8, R50 ;  /* 0x000000081f327224 */ /* 0x000fe200078e0232 */
[----:B--2---:R-:W-:Y:S01]  /*5820*/  R2UR UR19, R57 ;  /* 0x00000000391372ca */ /* 0x004fe200000e0000 */
[C---:B------:R-:W-:Y:S01]  /*5830*/  IMAD R48, R31.reuse, R3, R48 ;  /* 0x000000031f307224 */ /* 0x040fe200078e0230 */
[----:B------:R-:W-:Y:S01]  /*5840*/  R2UR UR14, R54 ;  /* 0x00000000360e72ca */ /* 0x000fe200000e0000 */
[----:B------:R-:W-:Y:S01]  /*5850*/  IMAD R56, R31, R28, R56 ;  /* 0x0000001c1f387224 */ /* 0x000fe200078e0238 */
[----:B------:R-:W-:Y:S01]  /*5860*/  R2UR UR11, R50 ;  /* 0x00000000320b72ca */ /* 0x000fe200000e0000 */
[----:B------:R-:W-:Y:S01]  /*5870*/  IMAD.MOV R8, RZ, RZ, -R7 ;  /* 0x000000ffff087224 */ /* 0x000fe200078e0a07 */
[----:B------:R-:W-:Y:S01]  /*5880*/  R2UR UR9, R48 ;  /* 0x00000000300972ca */ /* 0x000fe200000e0000 */
        /* <DEDUP_REMOVED lines=8> */
[----:B------:R-:W-:-:S02]  /*5910*/  IMAD R51, R31, R28, R51 ;  /* 0x0000001c1f337224 */ /* 0x000fc400078e0233 */
        /* <DEDUP_REMOVED lines=10> */
[C---:B------:R-:W-:Y:S01]  /*59c0*/  IMAD R45, R31.reuse, R28, R45 ;  /* 0x0000001c1f2d7224 */ /* 0x040fe200078e022d */
[----:B------:R-:W-:Y:S01]  /*59d0*/  R2UR UR6, R42 ;  /* 0x000000002a0672ca */ /* 0x000fe200000e0000 */
[----:B------:R-:W-:-:S02]  /*59e0*/  IMAD R39, R31, R8, R39 ;  /* 0x000000081f277224 */ /* 0x000fc400078e0227 */
[----:B------:R-:W-:Y:S01]  /*59f0*/  IMAD R36, R31, R36, R35 ;  /* 0x000000241f247224 */ /* 0x000fe200078e0223 */
[----:B------:R-:W3:Y:S01]  /*5a00*/  LDC.64 R28, c[0x0][0x4c0] ;  /* 0x00013000ff1c7b82 */ /* 0x000ee20000000a00 */
[----:B------:R-:W-:Y:S01]  /*5a10*/  R2UR UR5, R45 ;  /* 0x000000002d0572ca */ /* 0x000fe200000e0000 */
[----:B------:R-:W-:Y:S01]  /*5a20*/  IMAD.IADD R14, R19, 0x1, R14 ;  /* 0x00000001130e7824 */ /* 0x000fe200078e020e */
[----:B------:R-:W-:Y:S02]  /*5a30*/  R2UR UR60, R39 ;  /* 0x00000000273c72ca */ /* 0x000fe400000e0000 */
[----:B------:R-:W-:-:S03]  /*5a40*/  R2UR UR44, R36 ;  /* 0x00000000242c72ca */ /* 0x000fc600000e0000 */
[----:B------:R-:W4:Y:S01]  /*5a50*/  LDC R31, c[0x0][0x4a0] ;  /* 0x00012800ff1f7b82 */ /* 0x000f220000000800 */
[----:B--2---:R-:W-:Y:S01]  /*5a60*/  IMAD.HI.U32 R66, R46, R3, RZ ;  /* 0x000000032e427227 */ /* 0x004fe200078e00ff */
[----:B------:R-:W-:-:S06]  /*5a70*/  ISETP.NE.AND P0, PT, R2, 0x1, PT ;  /* 0x000000010200780c */ /* 0x000fcc0003f05270 */
[----:B------:R-:W2:Y:S01]  /*5a80*/  LDC.64 R8, c[0x0][0x4f0] ;  /* 0x00013c00ff087b82 */ /* 0x000ea20000000a00 */
[----:B------:R-:W-:-:S04]  /*5a90*/  IMAD.HI.U32 R64, R43, R3, RZ ;  /* 0x000000032b407227 */ /* 0x000fc800078e00ff */
[-C--:B------:R-:W-:Y:S01]  /*5aa0*/  IMAD.HI.U32 R58, R34, R3.reuse, RZ ;  /* 0x00000003223a7227 */ /* 0x080fe200078e00ff */
[----:B---3--:R-:W-:Y:S02]  /*5ab0*/  R2UR UR22, R28 ;  /* 0x000000001c1672ca */ /* 0x008fe400000e0000 */
[----:B------:R-:W-:Y:S01]  /*5ac0*/  R2UR UR21, R29 ;  /* 0x000000001d1572ca */ /* 0x000fe200000e0000 */
[----:B------:R-:W-:Y:S01]  /*5ad0*/  IMAD.HI.U32 R60, R37, R3, RZ ;  /* 0x00000003253c7227 */ /* 0x000fe200078e00ff */
[----:B------:R-:W-:Y:S01]  /*5ae0*/  VOTEU.ANY UP0, P0 ;  /* 0x0000000000ff7886 */ /* 0x000fe20000000100 */
[----:B----4-:R-:W-:Y:S02]  /*5af0*/  SHF.R.U32.HI R66, RZ, R31, R66 ;  /* 0x0000001fff427219 */ /* 0x010fe40000011642 */
        /* <DEDUP_REMOVED lines=8> */
[----:B------:R-:W-:Y:S01]  /*5b80*/  R2UR UR39, R58 ;  /* 0x000000003a2772ca */ /* 0x000fe200000e0000 */
[----:B------:R-:W-:Y:S01]  /*5b90*/  UIMAD UR32, UR32, UR22, UR19 ;  /* 0x00000016202072a4 */ /* 0x000fe2000f8e0213 */
[----:B------:R-:W-:Y:S01]  /*5ba0*/  SHF.R.U32.HI R60, RZ, R31, R60 ;  /* 0x0000001fff3c7219 */ /* 0x000fe2000001163c */
[----:B------:R-:W-:Y:S01]  /*5bb0*/  IMAD.HI.U32 R44, R27, R3, RZ ;  /* 0x000000031b2c7227 */ /* 0x000fe200078e00ff */
[----:B------:R-:W-:Y:S01]  /*5bc0*/  SHF.R.U32.HI R56, RZ, R31, R56 ;  /* 0x0000001fff387219 */ /* 0x000fe20000011638 */
[----:B------:R-:W-:Y:S01]  /*5bd0*/  UIMAD UR47, UR47, UR22, UR19 ;  /* 0x000000162f2f72a4 */ /* 0x000fe2000f8e0213 */
[----:B------:R-:W-:Y:S01]  /*5be0*/  R2UR UR40, R60 ;  /* 0x000000003c2872ca */ /* 0x000fe200000e0000 */
[----:B------:R-:W-:Y:S01]  /*5bf0*/  USEL UR57, UR49, UR46, !UP0 ;  /* 0x0000002e31397287 */ /* 0x000fe2000c000000 */
        /* <DEDUP_REMOVED lines=8> */
[----:B------:R-:W-:Y:S01]  /*5c80*/  R2UR UR30, R50 ;  /* 0x00000000321e72ca */ /* 0x000fe200000e0000 */
[----:B------:R-:W-:Y:S01]  /*5c90*/  IMAD.HI.U32 R38, R6, R3, RZ ;  /* 0x0000000306267227 */ /* 0x000fe200078e00ff */
[-C--:B------:R-:W-:Y:S01]  /*5ca0*/  SHF.R.U32.HI R54, RZ, R31.reuse, R54 ;  /* 0x0000001fff367219 */ /* 0x080fe20000011636 */
[----:B------:R-:W-:Y:S01]  /*5cb0*/  USEL UR50, UR50, UR40, !UP0 ;  /* 0x0000002832327287 */ /* 0x000fe2000c000000 */
[----:B------:R-:W-:Y:S01]  /*5cc0*/  SHF.R.U32.HI R44, RZ, R31, R44 ;  /* 0x0000001fff2c7219 */ /* 0x000fe2000001162c */
[----:B------:R-:W-:Y:S01]  /*5cd0*/  USEL UR49, UR49, UR39, !UP0 ;  /* 0x0000002731317287 */ /* 0x000fe2000c000000 */
[----:B------:R-:W-:Y:S01]  /*5ce0*/  R2UR UR39, R24 ;  /* 0x00000000182772ca */ /* 0x000fe200000e0000 */
[----:B------:R-:W-:Y:S01]  /*5cf0*/  IMAD.U32 R59, RZ, RZ, UR45 ;  /* 0x0000002dff3b7e24 */ /* 0x000fe2000f8e00ff */
[----:B------:R-:W-:Y:S01]  /*5d00*/  R2UR UR31, R54 ;  /* 0x00000000361f72ca */ /* 0x000fe200000e0000 */
[----:B------:R-:W-:Y:S01]  /*5d10*/  UIMAD UR45, UR42, UR22, UR19 ;  /* 0x000000162a2d72a4 */ /* 0x000fe2000f8e0213 */
[----:B------:R-:W-:Y:S01]  /*5d20*/  R2UR UR40, R32 ;  /* 0x00000000202872ca */ /* 0x000fe200000e0000 */
[----:B------:R-:W-:Y:S01]  /*5d30*/  UIMAD UR42, UR41, UR22, UR19 ;  /* 0x00000016292a72a4 */ /* 0x000fe2000f8e0213 */
[----:B--2---:R-:W-:Y:S01]  /*5d40*/  R2UR UR20, R8 ;  /* 0x00000000081472ca */ /* 0x004fe200000e0000 */
[----:B------:R-:W-:Y:S01]  /*5d50*/  IMAD.HI.U32 R8, R0, R3, RZ ;  /* 0x0000000300087227 */ /* 0x000fe200078e00ff */
[-C--:B------:R-:W-:Y:S01]  /*5d60*/  SHF.R.U32.HI R62, RZ, R31.reuse, R62 ;  /* 0x0000001fff3e7219 */ /* 0x080fe2000001163e */
[----:B------:R-:W-:Y:S01]  /*5d70*/  UIMAD UR41, UR34, UR22, UR19 ;  /* 0x00000016222972a4 */ /* 0x000fe2000f8e0213 */
[----:B------:R-:W-:Y:S01]  /*5d80*/  SHF.R.U32.HI R48, RZ, R31, R48 ;  /* 0x0000001fff307219 */ /* 0x000fe20000011630 */
[----:B------:R-:W-:Y:S01]  /*5d90*/  IMAD.HI.U32 R42, R7, R3, RZ ;  /* 0x00000003072a7227 */ /* 0x000fe200078e00ff */
[----:B------:R-:W-:Y:S01]  /*5da0*/  R2UR UR33, R44 ;  /* 0x000000002c2172ca */ /* 0x000fe200000e0000 */
[----:B------:R-:W-:Y:S01]  /*5db0*/  USEL UR48, UR48, UR38, !UP0 ;  /* 0x0000002630307287 */ /* 0x000fe2000c000000 */
[----:B------:R-:W-:Y:S01]  /*5dc0*/  R2UR UR34, R27 ;  /* 0x000000001b2272ca */ /* 0x000fe200000e0000 */
[----:B------:R-:W-:Y:S01]  /*5dd0*/  USEL UR39, UR39, UR30, !UP0 ;  /* 0x0000001e27277287 */ /* 0x000fe2000c000000 */
[----:B------:R-:W-:Y:S01]  /*5de0*/  SHF.R.U32.HI R38, RZ, R31, R38 ;  /* 0x0000001fff267219 */ /* 0x000fe20000011626 */
[----:B------:R-:W-:Y:S01]  /*5df0*/  IMAD.HI.U32 R36, R5, R3, RZ ;  /* 0x0000000305247227 */ /* 0x000fe200078e00ff */
[----:B------:R-:W-:Y:S01]  /*5e00*/  R2UR UR10, R62 ;  /* 0x000000003e0a72ca */ /* 0x000fe200000e0000 */
[----:B------:R-:W-:Y:S01]  /*5e10*/  USEL UR40, UR40, UR31, !UP0 ;  /* 0x0000001f28287287 */ /* 0x000fe2000c000000 */
[----:B------:R-:W-:Y:S01]  /*5e20*/  SHF.R.U32.HI R8, RZ, R31, R8 ;  /* 0x0000001fff087219 */ /* 0x000fe20000011608 */
[-C--:B------:R-:W-:Y:S01]  /*5e30*/  IMAD.HI.U32 R28, R52, R3.reuse, RZ ;  /* 0x00000003341c7227 */ /* 0x080fe200078e00ff */
[----:B------:R-:W-:Y:S01]  /*5e40*/  R2UR UR29, R48 ;  /* 0x00000000301d72ca */ /* 0x000fe200000e0000 */
[----:B------:R-:W-:Y:S01]  /*5e50*/  UIMAD UR36, UR36, UR22, UR19 ;  /* 0x00000016242472a4 */ /* 0x000fe2000f8e0213 */
[----:B------:R-:W-:Y:S01]  /*5e60*/  R2UR UR38, R30 ;  /* 0x000000001e2672ca */ /* 0x000fe200000e0000 */
[----:B------:R-:W-:Y:S01]  /*5e70*/  IMAD.HI.U32 R68, R49, R3, RZ ;  /* 0x0000000331447227 */ /* 0x000fe200078e00ff */
[----:B------:R-:W-:Y:S01]  /*5e80*/  R2UR UR23, R38 ;  /* 0x00000000261772ca */ /* 0x000fe200000e0000 */
[----:B------:R-:W-:Y:S01]  /*5e90*/  USEL UR33, UR34, UR33, !UP0 ;  /* 0x0000002122217287 */ /* 0x000fe2000c000000 */
[----:B------:R-:W-:Y:S01]  /*5ea0*/  R2UR UR30, R6 ;  /* 0x00000000061e72ca */ /* 0x000fe200000e0000 */
[----:B------:R-:W-:Y:S01]  /*5eb0*/  UIMAD UR35, UR35, UR22, UR19 ;  /* 0x00000016232372a4 */ /* 0x000fe2000f8e0213 */
[-C--:B------:R-:W-:Y:S01]  /*5ec0*/  SHF.R.U32.HI R42, RZ, R31.reuse, R42 ;  /* 0x0000001fff2a7219 */ /* 0x080fe2000001162a */
[----:B------:R-:W-:Y:S01]  /*5ed0*/  USEL UR55, UR18, UR10, !UP0 ;  /* 0x0000000a12377287 */ /* 0x000fe2000c000000 */
[----:B------:R-:W-:Y:S01]  /*5ee0*/  R2UR UR54, R8 ;  /* 0x00000000083672ca */ /* 0x000fe200000e0000 */
[----:B------:R-:W-:Y:S01]  /*5ef0*/  IMAD R8, RZ, RZ, -UR56 ;  /* 0x80000038ff087e24 */ /* 0x000fe2000f8e02ff */
[----:B------:R-:W-:Y:S01]  /*5f00*/  R2UR UR24, R42 ;  /* 0x000000002a1872ca */ /* 0x000fe200000e0000 */
[----:B------:R-:W-:Y:S01]  /*5f10*/  UIMAD UR28, UR28, UR22, UR19 ;  /* 0x000000161c1c72a4 */ /* 0x000fe2000f8e0213 */
[----:B------:R-:W-:Y:S01]  /*5f20*/  R2UR UR31, R7 ;  /* 0x00000000071f72ca */ /* 0x000fe200000e0000 */
[----:B------:R-:W-:Y:S01]  /*5f30*/  IMAD R43, R2, R8, R43 ;  /* 0x00000008022b7224 */ /* 0x000fe200078e022b */
[-C--:B------:R-:W-:Y:S01]  /*5f40*/  SHF.R.U32.HI R36, RZ, R31.reuse, R36 ;  /* 0x0000001fff247219 */ /* 0x080fe20000011624 */
[----:B------:R-:W-:Y:S01]  /*5f50*/  IMAD R8, RZ, RZ, -UR50 ;  /* 0x80000032ff087e24 */ /* 0x000fe2000f8e02ff */
[----:B------:R-:W-:Y:S01]  /*5f60*/  USEL UR38, UR38, UR29, !UP0 ;  /* 0x0000001d26267287 */ /* 0x000fe2000c000000 */
[----:B------:R-:W-:Y:S01]  /*5f70*/  R2UR UR29, R5 ;  /* 0x00000000051d72ca */ /* 0x000fe200000e0000 */
[----:B------:R-:W-:Y:S01]  /*5f80*/  USEL UR30, UR30, UR23, !UP0 ;  /* 0x000000171e1e7287 */ /* 0x000fe2000c000000 */
[----:B------:R-:W-:Y:S01]  /*5f90*/  R2UR UR70, R36 ;  /* 0x00000000244672ca */ /* 0x000fe200000e0000 */
[----:B------:R-:W-:Y:S01]  /*5fa0*/  IMAD R37, R2, R8, R37 ;  /* 0x0000000802257224 */ /* 0x000fe200078e0225 */
[-C--:B------:R-:W-:Y:S01]  /*5fb0*/  SHF.R.U32.HI R28, RZ, R31.reuse, R28 ;  /* 0x0000001fff1c7219 */ /* 0x080fe2000001161c */
[----:B------:R-:W-:Y:S01]  /*5fc0*/  IMAD R8, RZ, RZ, -UR33 ;  /* 0x80000021ff087e24 */ /* 0x000fe2000f8e02ff */
[----:B------:R-:W-:Y:S01]  /*5fd0*/  SHF.R.U32.HI R68, RZ, R31, R68 ;  /* 0x0000001fff447219 */ /* 0x000fe20000011644 */
[----:B------:R-:W-:Y:S01]  /*5fe0*/  IMAD R3, RZ, RZ, -UR55 ;  /* 0x80000037ff037e24 */ /* 0x000fe2000f8e02ff */
[----:B------:R-:W-:Y:S01]  /*5ff0*/  MOV R38, UR32 ;  /* 0x0000002000267c02 */ /* 0x000fe20008000f00 */
[----:B------:R-:W-:Y:S01]  /*6000*/  UIMAD UR32, UR25, UR22, UR19 ;  /* 0x00000016192072a4 */ /* 0x000fe2000f8e0213 */
[----:B------:R-:W-:Y:S01]  /*6010*/  R2UR UR62, R28 ;  /* 0x000000001c3e72ca */ /* 0x000fe200000e0000 */
[----:B------:R-:W-:Y:S01]  /*6020*/  USEL UR31, UR31, UR24, !UP0 ;  /* 0x000000181f1f7287 */ /* 0x000fe2000c000000 */
[----:B------:R-:W-:Y:S01]  /*6030*/  R2UR UR25, R52 ;  /* 0x00000000341972ca */ /* 0x000fe200000e0000 */
[----:B------:R-:W-:Y:S01]  /*6040*/  IMAD R8, R2, R8, R27 ;  /* 0x0000000802087224 */ /* 0x000fe200078e021b */
[----:B------:R-:W-:Y:S01]  /*6050*/  R2UR UR24, R0 ;  /* 0x00000000001872ca */ /* 0x000fe200000e0000 */
[----:B------:R-:W-:Y:S01]  /*6060*/  IMAD R27, RZ, RZ, -UR30 ;  /* 0x8000001eff1b7e24 */ /* 0x000fe2000f8e02ff */
[----:B------:R-:W-:Y:S01]  /*6070*/  R2UR UR46, R68 ;  /* 0x00000000442e72ca */ /* 0x000fe200000e0000 */
[C---:B------:R-:W-:Y:S01]  /*6080*/  IMAD R40, R2.reuse, R3, R40 ;  /* 0x0000000302287224 */ /* 0x040fe200078e0228 */
[----:B------:R-:W-:Y:S01]  /*6090*/  R2UR UR23, R49 ;  /* 0x00000000311772ca */ /* 0x000fe200000e0000 */
[----:B------:R-:W-:Y:S01]  /*60a0*/  IMAD R3, RZ, RZ, -UR49 ;  /* 0x80000031ff037e24 */ /* 0x000fe2000f8e02ff */
[----:B------:R-:W-:Y:S01]  /*60b0*/  USEL UR70, UR29, UR70, !UP0 ;  /* 0x000000461d467287 */ /* 0x000fe2000c000000 */
[C---:B------:R-:W-:Y:S01]  /*60c0*/  IMAD R6, R2.reuse, R27, R6 ;  /* 0x0000001b02067224 */ /* 0x040fe200078e0206 */
[----:B------:R-:W-:Y:S01]  /*60d0*/  UIMAD UR27, UR27, UR22, UR19 ;  /* 0x000000161b1b72a4 */ /* 0x000fe2000f8e0213 */
[C---:B------:R-:W-:Y:S01]  /*60e0*/  IMAD R34, R2.reuse, R3, R34 ;  /* 0x0000000302227224 */ /* 0x040fe200078e0222 */
[----:B------:R-:W2:Y:S01]  /*60f0*/  LDC R27, c[0x0][0x4c8] ;  /* 0x00013200ff1b7b82 */ /* 0x000ea20000000800 */
[----:B------:R-:W-:Y:S01]  /*6100*/  IADD3 R3, PT, PT, RZ, -UR39, RZ ;  /* 0x80000027ff037c10 */ /* 0x000fe2000fffe0ff */
[----:B------:R-:W-:Y:S01]  /*6110*/  UIMAD UR67, UR67, UR22, UR19 ;  /* 0x00000016434372a4 */ /* 0x000fe2000f8e0213 */
[----:B------:R-:W-:Y:S01]  /*6120*/  R2UR UR4, R9 ;  /* 0x00000000090472ca */ /* 0x000fe200000e0000 */
[----:B------:R-:W-:Y:S01]  /*6130*/  UIMAD UR59, UR59, UR22, UR19 ;  /* 0x000000163b3b72a4 */ /* 0x000fe2000f8e0213 */
[----:B------:R-:W-:Y:S01]  /*6140*/  IADD3 R9, PT, PT, RZ, -UR57, RZ ;  /* 0x80000039ff097c10 */ /* 0x000fe2000fffe0ff */
[----:B------:R-:W-:Y:S01]  /*6150*/  UIMAD UR51, UR51, UR22, UR19 ;  /* 0x00000016333372a4 */ /* 0x000fe2000f8e0213 */
[C---:B------:R-:W-:Y:S01]  /*6160*/  IMAD R24, R2.reuse, R3, R24 ;  /* 0x0000000302187224 */ /* 0x040fe200078e0218 */
[----:B------:R-:W-:Y:S01]  /*6170*/  UIMAD UR43, UR43, UR22, UR19 ;  /* 0x000000162b2b72a4 */ /* 0x000fe2000f8e0213 */
[----:B------:R-:W-:Y:S01]  /*6180*/  IMAD R3, RZ, RZ, -UR70 ;  /* 0x80000046ff037e24 */ /* 0x000fe2000f8e02ff */
[----:B------:R-:W-:Y:S01]  /*6190*/  USEL UR62, UR25, UR62, !UP0 ;  /* 0x0000003e193e7287 */ /* 0x000fe2000c000000 */
[----:B------:R-:W-:Y:S01]  /*61a0*/  IADD3 R55, PT, PT, RZ, -UR31, RZ ;  /* 0x8000001fff377c10 */ /* 0x000fe2000fffe0ff */
[----:B------:R-:W-:Y:S01]  /*61b0*/  UIMAD UR19, UR17, UR21, UR20 ;  /* 0x00000015111372a4 */ /* 0x000fe2000f8e0214 */
[C---:B------:R-:W-:Y:S01]  /*61c0*/  IMAD R5, R2.reuse, R3, R5 ;  /* 0x0000000302057224 */ /* 0x040fe200078e0205 */
[----:B------:R-:W-:Y:S01]  /*61d0*/  USEL UR54, UR24, UR54, !UP0 ;  /* 0x0000003618367287 */ /* 0x000fe2000c000000 */
[C---:B------:R-:W-:Y:S01]  /*61e0*/  IMAD R46, R2.reuse, R9, R46 ;  /* 0x00000009022e7224 */ /* 0x040fe200078e022e */
[----:B------:R-:W-:Y:S01]  /*61f0*/  UIMAD UR17, UR16, UR21, UR20 ;  /* 0x00000015101172a4 */ /* 0x000fe2000f8e0214 */
[----:B------:R-:W-:Y:S01]  /*6200*/  IADD3 R31, PT, PT, RZ, -UR48, RZ ;  /* 0x80000030ff1f7c10 */ /* 0x000fe2000fffe0ff */
[----:B------:R-:W-:Y:S01]  /*6210*/  USEL UR46, UR23, UR46, !UP0 ;  /* 0x0000002e172e7287 */ /* 0x000fe2000c000000 */
[----:B------:R-:W-:Y:S01]  /*6220*/  IADD3 R3, PT, PT, RZ, -UR62, RZ ;  /* 0x8000003eff037c10 */ /* 0x000fe2000fffe0ff */
        /* <DEDUP_REMOVED lines=20> */
[----:B--2---:R-:W-:Y:S01]  /*6370*/  R2UR UR5, R27 ;  /* 0x000000001b0572ca */ /* 0x004fe200000e0000 */
[----:B------:R-:W-:Y:S01]  /*6380*/  IMAD R2, R2, R55, R49 ;  /* 0x0000003702027224 */ /* 0x000fe200078e0231 */
[----:B------:R-:W-:Y:S01]  /*6390*/  MOV R55, UR16 ;  /* 0x0000001000377c02 */ /* 0x000fe20008000f00 */
        /* <DEDUP_REMOVED lines=20> */
[----:B------:R-:W2:Y:S01]  /*64e0*/  LDC R24, c[0x0][0x38c] ;  /* 0x0000e300ff187b82 */ /* 0x000ea20000000800 */
[----:B------:R-:W-:Y:S01]  /*64f0*/  R2UR UR8, R8 ;  /* 0x00000000080872ca */ /* 0x000fe200000e0000 */
[----:B------:R-:W-:Y:S01]  /*6500*/  UIADD3 UR26, UPT, UPT, UR53, 0x20, URZ ;  /* 0x00000020351a7890 */ /* 0x000fe2000fffe0ff */
[----:B------:R-:W-:Y:S01]  /*6510*/  R2UR UR7, R7 ;  /* 0x00000000070772ca */ /* 0x000fe200000e0000 */
[----:B------:R-:W-:Y:S01]  /*6520*/  UIADD3 UR18, UPT, UPT, UR53, 0x40, URZ ;  /* 0x0000004035127890 */ /* 0x000fe2000fffe0ff */
[----:B------:R-:W-:Y:S01]  /*6530*/  R2UR UR6, R6 ;  /* 0x00000000060672ca */ /* 0x000fe200000e0000 */
[----:B------:R-:W-:Y:S01]  /*6540*/  UIADD3 UR10, UPT, UPT, UR53, 0x60, URZ ;  /* 0x00000060350a7890 */ /* 0x000fe2000fffe0ff */
[----:B------:R-:W-:Y:S01]  /*6550*/  IMAD.U32 R56, RZ, RZ, UR45 ;  /* 0x0000002dff387e24 */ /* 0x000fe2000f8e00ff */
[----:B------:R-:W3:Y:S01]  /*6560*/  LDC.64 R8, c[0x0][0x390] ;  /* 0x0000e400ff087b82 */ /* 0x000ee20000000a00 */
        /* <DEDUP_REMOVED lines=54> */
[----:B------:R-:W-:-:S02]  /*68d0*/  IMAD.U32 R67, RZ, RZ, UR9 ;  /* 0x00000009ff437e24 */ /* 0x000fc4000f8e00ff */
[----:B------:R-:W-:Y:S02]  /*68e0*/  IMAD.U32 R66, RZ, RZ, UR8 ;  /* 0x00000008ff427e24 */ /* 0x000fe4000f8e00ff */
[----:B------:R-:W-:Y:S02]  /*68f0*/  IMAD.U32 R64, RZ, RZ, UR6 ;  /* 0x00000006ff407e24 */ /* 0x000fe4000f8e00ff */
[----:B--23--:R-:W-:-:S07]  /*6900*/  IMAD.MOV.U32 R27, RZ, RZ, R19 ;  /* 0x000000ffff1b7224 */ /* 0x00cfce00078e0013 */
.L_x_28:
[----:B------:R-:W-:Y:S01]  /*6910*/  @!P1 IMAD.MOV.U32 R2, RZ, RZ, 0x10000 ;  /* 0x00010000ff029424 */ /* 0x000fe200078e00ff */
[----:B------:R-:W-:Y:S02]  /*6920*/  R2UR UR5, R25 ;  /* 0x00000000190572ca */ /* 0x000fe400000e0000 */
[----:B------:R-:W-:Y:S11]  /*6930*/  R2UR UR4, R4 ;  /* 0x00000000040472ca */ /* 0x000ff600000e0000 */
[----:B------:R-:W-:Y:S02]  /*6940*/  @!UPT UIADD3 URZ, UPT, UPT, URZ, URZ, URZ ;  /* 0x000000fffffff290 */ /* 0x000fe4000fffe0ff */
[----:B------:R-:W-:Y:S06]  /*6950*/  ULEA UR4, UR5, UR4, 0x3 ;  /* 0x0000000405047291 */ /* 0x000fec000f8e18ff */
[----:B------:R-:W-:Y:S01]  /*6960*/  IMAD.U32 R79, RZ, RZ, UR4 ;  /* 0x00000004ff4f7e24 */ /* 0x000fe2000f8e00ff */
[----:B-1----:R-:W-:Y:S06]  /*6970*/  @P3 BRA `(.L_x_24) ;  /* 0x0000000000103947 */ /* 0x002fec0003800000 */
[----:B------:R-:W-:Y:S02]  /*6980*/  R2UR UR4, R79 ;  /* 0x000000004f0472ca */ /* 0x000fe400000e0000 */
[----:B------:R-:W-:Y:S11]  /*6990*/  SHF.L.U32 R3, R18, 0x1f, RZ ;  /* 0x0000001f12037819 */ /* 0x000ff600000006ff */
[----:B------:R-:W1:Y:S02]  /*69a0*/  SYNCS.PHASECHK.TRANS64.TRYWAIT P0, [UR4+0x18], R3 ;  /* 0x00001803ff0075a7 */ /* 0x000e640008001104 */
[----:B-1----:R-:W-:Y:S05]  /*69b0*/  @!P0 BRA `(.L_x_25) ;  /* 0x000000b000548947 */ /* 0x002fea0003800000 */
.L_x_24:
[----:B------:R-:W-:Y:S01]  /*69c0*/  R2UR UR4, R79 ;  /* 0x000000004f0472ca */ /* 0x000fe200000e0000 */
[----:B------:R-:W-:Y:S11]  /*69d0*/  BSSY.RECONVERGENT B0, `(.L_x_26) ;  /* 0x0000005000007945 */ /* 0x000ff60003800200 */
[----:B------:R-:W-:Y:S01]  /*69e0*/  @!UPT UIADD3 URZ, UPT, UPT, URZ, URZ, URZ ;  /* 0x000000fffffff290 */ /* 0x000fe2000fffe0ff */
[----:B------:R2:W-:Y:S01]  /*69f0*/  @!P1 SYNCS.ARRIVE.TRANS64 RZ, [UR4], R2 ;  /* 0x00000002ffff99a7 */ /* 0x0005e20008000004 */
[----:B------:R-:W-:Y:S05]  /*6a00*/  @P2 BRA `(.L_x_27) ;  /* 0x0000000000042947 */ /* 0x000fea0003800000 */
[----:B------:R-:W-:Y:S05]  /*6a10*/  BPT.TRAP 0x1 ;  /* 0x000000040000795c */ /* 0x000fea0000300000 */
.L_x_27:
[----:B------:R-:W-:Y:S05]  /*6a20*/  BSYNC.RECONVERGENT B0 ;  /* 0x0000000000007941 */ /* 0x000fea0003800200 */
.L_x_26:
[----:B------:R-:W-:Y:S02]  /*6a30*/  ELECT P0, URZ, PT ;  /* 0x0000000000ff782f */ /* 0x000fe40003800000 */
[----:B------:R-:W-:Y:S02]  /*6a40*/  R2UR UR31, R76 ;  /* 0x000000004c1f72ca */ /* 0x000fe400000e0000 */
        /* <DEDUP_REMOVED lines=8> */
[----:B------:R-:W-:Y:S01]  /*6ad0*/  R2UR UR37, R75 ;  /* 0x000000004b2572ca */ /* 0x000fe200000e0000 */
[----:B------:R-:W-:Y:S01]  /*6ae0*/  UMOV UR28, UR31 ;  /* 0x0000001f001c7c82 */ /* 0x000fe20008000000 */
[----:B------:R-:W-:Y:S01]  /*6af0*/  @P0 R2UR UR5, R76 ;  /* 0x000000004c0502ca */ /* 0x000fe200000e0000 */
[----:B------:R-:W-:Y:S01]  /*6b00*/  @P0 IMAD.X R78, RZ, RZ, R23, P3 ;  /* 0x000000ffff4e0224 */ /* 0x000fe200018e0617 */
[----:B------:R-:W-:Y:S01]  /*6b10*/  R2UR UR38, R63 ;  /* 0x000000003f2672ca */ /* 0x000fe200000e0000 */
[----:B-12---:R-:W3:Y:S01]  /*6b20*/  @P0 LDC.64 R2, c[0x0][0x4f8] ;  /* 0x00013e00ff020b82 */ /* 0x006ee20000000a00 */
[----:B------:R-:W-:Y:S01]  /*6b30*/  VIADD R76, R25, 0x1 ;  /* 0x00000001194c7836 */ /* 0x000fe20000000000 */
[----:B------:R-:W-:Y:S01]  /*6b40*/  UMOV UR9, UR33 ;  /* 0x0000002100097c82 */ /* 0x000fe20008000000 */
[----:B------:R-:W-:Y:S01]  /*6b50*/  @P0 R2UR UR4, R78 ;  /* 0x000000004e0402ca */ /* 0x000fe200000e0000 */
[----:B------:R-:W-:Y:S01]  /*6b60*/  @P0 IMAD.SHL.U32 R78, R16, 0x40, RZ ;  /* 0x00000040104e0824 */ /* 0x000fe200078e00ff */
[----:B------:R-:W-:Y:S01]  /*6b70*/  UMOV UR13, UR35 ;  /* 0x00000023000d7c82 */ /* 0x000fe20008000000 */
[----:B------:R-:W-:Y:S01]  /*6b80*/  ISETP.NE.AND P3, PT, R76, 0x3, PT ;  /* 0x000000034c00780c */ /* 0x000fe20003f65270 */
[----:B------:R-:W-:Y:S01]  /*6b90*/  UMOV UR12, UR36 ;  /* 0x00000024000c7c82 */ /* 0x000fe20008000000 */
[----:B------:R-:W1:Y:S01]  /*6ba0*/  @P0 LDC.64 R6, c[0x0][0x4d0] ;  /* 0x00013400ff060b82 */ /* 0x000e620000000a00 */
[----:B------:R-:W-:Y:S01]  /*6bb0*/  @P0 R2UR UR34, R78 ;  /* 0x000000004e2202ca */ /* 0x000fe200000e0000 */
[----:B------:R-:W-:Y:S01]  /*6bc0*/  IMAD.U32 R98, RZ, RZ, UR5 ;  /* 0x00000005ff627e24 */ /* 0x000fe2000f8e00ff */
[----:B------:R-:W-:Y:S01]  /*6bd0*/  SEL R25, R76, RZ, P3 ;  /* 0x000000ff4c197207 */ /* 0x000fe20001800000 */
[----:B------:R-:W-:Y:S01]  /*6be0*/  @P0 VIADD R76, R94, 0x8400 ;  /* 0x000084005e4c0836 */ /* 0x000fe20000000000 */
[----:B------:R-:W-:Y:S01]  /*6bf0*/  UMOV UR11, UR37 ;  /* 0x00000025000b7c82 */ /* 0x000fe20008000000 */
[----:B------:R-:W-:Y:S01]  /*6c00*/  MOV.SPILL R88, UR54 ;  /* 0x0000003600587c02 */ /* 0x000fe20009000f00 */
[----:B------:R-:W-:Y:S01]  /*6c10*/  UMOV UR49, UR9 ;  /* 0x0000000900317c82 */ /* 0x000fe20008000000 */
[----:B------:R-:W2:Y:S01]  /*6c20*/  @P0 LDC R0, c[0x0][0x500] ;  /* 0x00014000ff000b82 */ /* 0x000ea20000000800 */
[----:B------:R-:W-:Y:S01]  /*6c30*/  IMAD.U32 R99, RZ, RZ, UR4 ;  /* 0x00000004ff637e24 */ /* 0x000fe2000f8e00ff */
[----:B------:R-:W-:Y:S01]  /*6c40*/  @P0 R2UR UR32, R76 ;  /* 0x000000004c2002ca */ /* 0x000fe200000e0000 */
[----:B------:R-:W-:Y:S01]  /*6c50*/  IMAD R96, R25, 0x8, R4 ;  /* 0x0000000819607824 */ /* 0x000fe200078e0204 */
[----:B------:R-:W-:Y:S01]  /*6c60*/  @P0 R2UR UR6, R98 ;  /* 0x00000000620602ca */ /* 0x000fe200000e0000 */
[----:B------:R-:W-:Y:S01]  /*6c70*/  @P0 VIADD R76, R94, 0x8800 ;  /* 0x000088005e4c0836 */ /* 0x000fe20000000000 */
[----:B------:R-:W-:Y:S01]  /*6c80*/  @P0 R2UR UR7, R99 ;  /* 0x00000000630702ca */ /* 0x000fe200000e0000 */
[----:B------:R-:W-:Y:S01]  /*6c90*/  UMOV UR8, UR34 ;  /* 0x0000002200087c82 */ /* 0x000fe20008000000 */
[----:B------:R-:W-:Y:S01]  /*6ca0*/  MOV.SPILL R87, UR53 ;  /* 0x0000003500577c02 */ /* 0x000fe20009000f00 */
[----:B------:R-:W-:Y:S01]  /*6cb0*/  UMOV UR50, UR8 ;  /* 0x0000000800327c82 */ /* 0x000fe20008000000 */
[----:B------:R-:W-:Y:S01]  /*6cc0*/  MOV.SPILL R85, UR52 ;  /* 0x0000003400557c02 */ /* 0x000fe20009000f00 */
[----:B------:R-:W-:Y:S01]  /*6cd0*/  UMOV UR41, UR9 ;  /* 0x0000000900297c82 */ /* 0x000fe20008000000 */
        /* <DEDUP_REMOVED lines=8> */
[----:B------:R-:W-:Y:S01]  /*6d60*/  R2UR UR54, R60 ;  /* 0x000000003c3672ca */ /* 0x000fe200000e0000 */
[----:B------:R-:W-:Y:S01]  /*6d70*/  UMOV UR66, UR8 ;  /* 0x0000000800427c82 */ /* 0x000fe20008000000 */
[----:B------:R-:W-:Y:S01]  /*6d80*/  MOV.SPILL R82, UR46 ;  /* 0x0000002e00527c02 */ /* 0x000fe20009000f00 */
[----:B------:R-:W-:Y:S01]  /*6d90*/  UMOV UR25, UR9 ;  /* 0x0000000900197c82 */ /* 0x000fe20008000000 */
[----:B---3--:R-:W-:Y:S01]  /*6da0*/  @P0 IMAD R2, R5, UR31, R2 ;  /* 0x0000001f05020c24 */ /* 0x008fe2000f8e0202 */
[----:B------:R-:W-:Y:S01]  /*6db0*/  MOV.SPILL R81, UR45 ;  /* 0x0000002d00517c02 */ /* 0x000fe20009000f00 */
[----:B-1----:R-:W-:Y:S01]  /*6dc0*/  @P0 IMAD R3, R6, UR23, R3 ;  /* 0x0000001706030c24 */ /* 0x002fe2000f8e0203 */
[----:B------:R-:W-:Y:S01]  /*6dd0*/  MOV.SPILL R80, UR44 ;  /* 0x0000002c00507c02 */ /* 0x000fe20009000f00 */
[----:B--2---:R-:W-:Y:S01]  /*6de0*/  @P0 IMAD R0, R7, UR15, R0 ;  /* 0x0000000f07000c24 */ /* 0x004fe2000f8e0200 */
[----:B------:R-:W-:Y:S01]  /*6df0*/  MOV.SPILL R79, UR43 ;  /* 0x0000002b004f7c02 */ /* 0x000fe20009000f00 */
[----:B------:R-:W-:Y:S01]  /*6e00*/  @P0 IMAD.U32 R77, R3, 0x20, R2 ;  /* 0x00000020034d0824 */ /* 0x000fe200078e0002 */
[----:B------:R-:W-:Y:S01]  /*6e10*/  R2UR UR43, R56 ;  /* 0x00000000382b72ca */ /* 0x000fe200000e0000 */
[----:B------:R-:W-:Y:S01]  /*6e20*/  UMOV UR29, UR23 ;  /* 0x00000017001d7c82 */ /* 0x000fe20008000000 */
[----:B------:R-:W-:Y:S01]  /*6e30*/  R2UR UR44, R55 ;  /* 0x00000000372c72ca */ /* 0x000fe200000e0000 */
[----:B------:R-:W-:Y:S01]  /*6e40*/  @P0 IMAD.U32 R77, R0, 0x400, R77 ;  /* 0x00000400004d0824 */ /* 0x000fe200078e004d */
[----:B------:R-:W-:Y:S01]  /*6e50*/  R2UR UR45, R73 ;  /* 0x00000000492d72ca */ /* 0x000fe200000e0000 */
[----:B------:R-:W-:Y:S01]  /*6e60*/  UMOV UR30, UR15 ;  /* 0x0000000f001e7c82 */ /* 0x000fe20008000000 */
[----:B------:R-:W-:Y:S01]  /*6e70*/  R2UR UR46, R57 ;  /* 0x00000000392e72ca */ /* 0x000fe200000e0000 */
[----:B------:R-:W-:Y:S01]  /*6e80*/  UMOV UR27, UR8 ;  /* 0x00000008001b7c82 */ /* 0x000fe20008000000 */
[----:B------:R-:W-:Y:S01]  /*6e90*/  @P0 R2UR UR5, R77 ;  /* 0x000000004d0502ca */ /* 0x000fe200000e0000 */
[----:B------:R-:W-:Y:S01]  /*6ea0*/  UMOV UR19, UR8 ;  /* 0x0000000800137c82 */ /* 0x000fe20008000000 */
[----:B------:R-:W-:Y:S01]  /*6eb0*/  SEL R77, RZ, 0x1, P3 ;  /* 0x00000001ff4d7807 */ /* 0x000fe20001800000 */
[----:B------:R-:W-:Y:S01]  /*6ec0*/  UMOV UR17, UR9 ;  /* 0x0000000900117c82 */ /* 0x000fe20008000000 */
[----:B------:R-:W-:Y:S01]  /*6ed0*/  MOV.SPILL R92, UR62 ;  /* 0x0000003e005c7c02 */ /* 0x000fe20009000f00 */
[----:B------:R-:W-:Y:S01]  /*6ee0*/  UMOV UR20, UR31 ;  /* 0x0000001f00147c82 */ /* 0x000fe20008000000 */
[----:B------:R-:W-:Y:S01]  /*6ef0*/  LOP3.LUT R18, R18, R77, RZ, 0x3c, !PT ;  /* 0x0000004d12127212 */ /* 0x000fe200078e3cff */
[----:B------:R-:W-:Y:S01]  /*6f00*/  UMOV UR21, UR23 ;  /* 0x0000001700157c82 */ /* 0x000fe20008000000 */
[----:B------:R-:W-:Y:S01]  /*6f10*/  MOV.SPILL R91, UR61 ;  /* 0x0000003d005b7c02 */ /* 0x000fe20009000f00 */
[----:B------:R-:W-:Y:S01]  /*6f20*/  UMOV UR22, UR15 ;  /* 0x0000000f00167c82 */ /* 0x000fe20008000000 */
[----:B------:R-:W-:Y:S01]  /*6f30*/  SHF.L.U32 R93, R18, 0x1f, RZ ;  /* 0x0000001f125d7819 */ /* 0x000fe200000006ff */
[----:B------:R-:W-:Y:S01]  /*6f40*/  UMOV UR14, UR15 ;  /* 0x0000000f000e7c82 */ /* 0x000fe20008000000 */
[----:B------:R-:W-:Y:S01]  /*6f50*/  MOV.SPILL R90, UR60 ;  /* 0x0000003c005a7c02 */ /* 0x000fe20009000f00 */
[----:B------:R-:W-:Y:S01]  /*6f60*/  IMAD.U32 R77, RZ, RZ, UR5 ;  /* 0x00000005ff4d7e24 */ /* 0x000fe2000f8e00ff */
[----:B------:R1:W2:Y:S01]  /*6f70*/  SYNCS.PHASECHK.TRANS64.TRYWAIT P3, [R96+URZ+0x18], R93 ;  /* 0x0000185d600075a7 */ /* 0x0002a200080611ff */
[----:B------:R-:W-:Y:S01]  /*6f80*/  UMOV UR5, UR38 ;  /* 0x0000002600057c82 */ /* 0x000fe20008000000 */
[----:B------:R-:W-:Y:S02]  /*6f90*/  MOV.SPILL R89, UR59 ;  /* 0x0000003b00597c02 */ /* 0x000fe40009000f00 */
[----:B------:R-:W-:Y:S02]  /*6fa0*/  @P0 PRMT R77, R77, 0x5410, RZ ;  /* 0x000054104d4d0816 */ /* 0x000fe400000000ff */
[----:B------:R-:W-:Y:S02]  /*6fb0*/  R2UR UR59, R53 ;  /* 0x00000000353b72ca */ /* 0x000fe400000e0000 */
[----:B------:R-:W-:Y:S01]  /*6fc0*/  @P0 R2UR UR4, R77 ;  /* 0x000000004d0402ca */ /* 0x000fe200000e0000 */
[----:B------:R-:W-:Y:S01]  /*6fd0*/  IMAD.U32 R77, RZ, RZ, UR23 ;  /* 0x00000017ff4d7e24 */ /* 0x000fe2000f8e00ff */
[----:B------:R-:W-:Y:S02]  /*6fe0*/  R2UR UR60, R52 ;  /* 0x00000000343c72ca */ /* 0x000fe400000e0000 */
[----:B------:R-:W-:Y:S01]  /*6ff0*/  R2UR UR61, R72 ;  /* 0x00000000483d72ca */ /* 0x000fe200000e0000 */
[----:B------:R-:W-:Y:S01]  /*7000*/  VIADD R77, R77, 0x1 ;  /* 0x000000014d4d7836 */ /* 0x000fe20000000000 */
[----:B------:R-:W-:Y:S07]  /*7010*/  R2UR UR62, R54 ;  /* 0x00000000363e72ca */ /* 0x000fee00000e0000 */
        /* <DEDUP_REMOVED lines=173> */
[----:B----4-:R-:W-:Y:S01]  /*7af0*/  R2UR.FILL UR62, R92 ;  /* 0x000000005c3e72ca */ /* 0x010fe200004e0000 */
[----:B------:R3:W-:Y:S01]  /*7b00*/  UTMALDG.5D.IM2COL [UR32], [UR6], UR4 ;  /* 0x00000020060073b4 */ /* 0x0007e20008060004 */
[----:B------:R-:W-:Y:S02]  /*7b10*/  R2UR.FILL UR61, R91 ;  /* 0x000000005b3d72ca */ /* 0x000fe400004e0000 */
[----:B------:R-:W-:Y:S02]  /*7b20*/  R2UR.FILL UR60, R90 ;  /* 0x000000005a3c72ca */ /* 0x000fe400004e0000 */
[----:B------:R-:W-:Y:S05]  /*7b30*/  R2UR.FILL UR59, R89 ;  /* 0x00000000593b72ca */ /* 0x000fea00004e0000 */
        /* <DEDUP_REMOVED lines=24> */
[----:B------:R-:W-:Y:S01]  /*7cc0*/  UMOV UR5, 0x10000000 ;  /* 0x1000000000057882 */ /* 0x000fe20000000000 */
[----:B------:R-:W-:Y:S01]  /*7cd0*/  UMOV UR11, UR8 ;  /* 0x00000008000b7c82 */ /* 0x000fe20008000000 */
[----:B------:R-:W-:Y:S01]  /*7ce0*/  UMOV UR12, UR31 ;  /* 0x0000001f000c7c82 */ /* 0x000fe20008000000 */
[----:B------:R-:W-:Y:S01]  /*7cf0*/  UMOV UR13, UR23 ;  /* 0x00000017000d7c82 */ /* 0x000fe20008000000 */
[----:B------:R-:W-:Y:S01]  /*7d00*/  @P0 VIADD R76, R94, 0xe400 ;  /* 0x0000e4005e4c0836 */ /* 0x000fe20000000000 */
[----:B----4-:R-:W-:Y:S02]  /*7d10*/  R2UR.FILL UR46, R82 ;  /* 0x00000000522e72ca */ /* 0x010fe400004e0000 */
[----:B------:R-:W-:Y:S01]  /*7d20*/  R2UR.FILL UR45, R81 ;  /* 0x00000000512d72ca */ /* 0x000fe200004e0000 */
[----:B------:R3:W-:Y:S01]  /*7d30*/  UTMALDG.5D.IM2COL [UR32], [UR6], UR4 ;  /* 0x00000020060073b4 */ /* 0x0007e20008060004 */
[----:B------:R-:W-:Y:S01]  /*7d40*/  @P0 R2UR UR64, R76 ;  /* 0x000000004c4002ca */ /* 0x000fe200000e0000 */
[----:B------:R-:W-:Y:S01]  /*7d50*/  @P0 VIADD R76, R94, 0xe800 ;  /* 0x0000e8005e4c0836 */ /* 0x000fe20000000000 */
[----:B------:R-:W-:Y:S02]  /*7d60*/  R2UR.FILL UR44, R80 ;  /* 0x00000000502c72ca */ /* 0x000fe400004e0000 */
[----:B------:R-:W-:Y:S09]  /*7d70*/  R2UR.FILL UR43, R79 ;  /* 0x000000004f2b72ca */ /* 0x000ff200004e0000 */
        /* <DEDUP_REMOVED lines=36> */
[----:B------:R-:W-:Y:S08]  /*7fc0*/  @P0 IADD3 R76, P4, PT, R22, 0x200, RZ ;  /* 0x00000200164c0810 */ /* 0x000ff00007f9e0ff */
[----:B------:R3:W-:Y:S02]  /*7fd0*/  UTMALDG.5D.IM2COL [UR32], [UR6], UR4 ;  /* 0x00000020060073b4 */ /* 0x0007e40008060004 */
[----:B---3--:R-:W-:Y:S01]  /*7fe0*/  @P0 R2UR UR4, R76 ;  /* 0x000000004c0402ca */ /* 0x008fe200000e0000 */
[----:B------:R-:W-:Y:S01]  /*7ff0*/  @P0 IMAD.X R76, RZ, RZ, R23, P4 ;  /* 0x000000ffff4c0224 */ /* 0x000fe200020e0617 */
[----:B------:R-:W-:Y:S01]  /*8000*/  R2UR UR34, R21 ;  /* 0x00000000152272ca */ /* 0x000fe200000e0000 */
[----:B------:R-:W-:Y:S01]  /*8010*/  UMOV UR36, UR31 ;  /* 0x0000001f00247c82 */ /* 0x000fe20008000000 */
[----:B------:R-:W-:Y:S01]  /*8020*/  UMOV UR37, UR23 ;  /* 0x0000001700257c82 */ /* 0x000fe20008000000 */
[----:B------:R-:W-:Y:S01]  /*8030*/  UMOV UR38, UR15 ;  /* 0x0000000f00267c82 */ /* 0x000fe20008000000 */
[----:B------:R-:W-:Y:S07]  /*8040*/  UMOV UR35, UR8 ;  /* 0x0000000800237c82 */ /* 0x000fee0008000000 */
[----:B------:R-:W-:Y:S01]  /*8050*/  IMAD.U32 R78, RZ, RZ, UR4 ;  /* 0x00000004ff4e7e24 */ /* 0x000fe2000f8e00ff */
[----:B------:R-:W-:Y:S01]  /*8060*/  @P0 R2UR UR4, R76 ;  /* 0x000000004c0402ca */ /* 0x000fe200000e0000 */
[----:B------:R-:W-:Y:S03]  /*8070*/  @P0 VIADD R76, R94, 0x20400 ;  /* 0x000204005e4c0836 */ /* 0x000fe60000000000 */
[----:B------:R-:W-:Y:S02]  /*8080*/  @P0 R2UR UR6, R78 ;  /* 0x000000004e0602ca */ /* 0x000fe400000e0000 */
[----:B------:R-:W-:Y:S01]  /*8090*/  @P0 R2UR UR32, R76 ;  /* 0x000000004c2002ca */ /* 0x000fe200000e0000 */
[----:B------:R-:W-:Y:S05]  /*80a0*/  @P0 VIADD R76, R94, 0x22400 ;  /* 0x000224005e4c0836 */ /* 0x000fea0000000000 */
[----:B------:R-:W-:Y:S01]  /*80b0*/  @P0 R2UR UR24, R76 ;  /* 0x000000004c1802ca */ /* 0x000fe200000e0000 */
[----:B------:R-:W-:Y:S01]  /*80c0*/  IMAD.U32 R79, RZ, RZ, UR4 ;  /* 0x00000004ff4f7e24 */ /* 0x000fe2000f8e00ff */
[----:B------:R-:W-:Y:S01]  /*80d0*/  UMOV UR4, 0x0 ;  /* 0x0000000000047882 */ /* 0x000fe20000000000 */
[C---:B------:R-:W-:Y:S02]  /*80e0*/  @P0 VIADD R76, R94.reuse, 0x24400 ;  /* 0x000244005e4c0836 */ /* 0x040fe40000000000 */
[----:B------:R-:W-:Y:S01]  /*80f0*/  @P0 VIADD R94, R94, 0x26400 ;  /* 0x000264005e5e0836 */ /* 0x000fe20000000000 */
[----:B------:R-:W-:Y:S01]  /*8100*/  @P0 R2UR UR7, R79 ;  /* 0x000000004f0702ca */ /* 0x000fe200000e0000 */
[----:B------:R-:W-:Y:S01]  /*8110*/  IMAD.U32 R79, RZ, RZ, UR31 ;  /* 0x0000001fff4f7e24 */ /* 0x000fe2000f8e00ff */
[----:B------:R-:W-:Y:S01]  /*8120*/  @P0 R2UR UR16, R76 ;  /* 0x000000004c1002ca */ /* 0x000fe200000e0000 */
[----:B------:R-:W-:Y:S01]  /*8130*/  IMAD.U32 R76, RZ, RZ, UR15 ;  /* 0x0000000fff4c7e24 */ /* 0x000fe2000f8e00ff */
[----:B------:R-:W-:Y:S01]  /*8140*/  @P0 R2UR UR8, R94 ;  /* 0x000000005e0802ca */ /* 0x000fe200000e0000 */
[----:B------:R-:W-:Y:S02]  /*8150*/  VIADD R79, R79, 0x1 ;  /* 0x000000014f4f7836 */ /* 0x000fe40000000000 */
[----:B------:R-:W-:Y:S03]  /*8160*/  VIADD R76, R76, 0x1 ;  /* 0x000000014c4c7836 */ /* 0x000fe60000000000 */
[C---:B------:R-:W-:Y:S03]  /*8170*/  ISETP.NE.AND P5, PT, R79.reuse, R24, PT ;  /* 0x000000184f00720c */ /* 0x040fe60003fa5270 */
[----:B------:R-:W-:Y:S01]  /*8180*/  UTMALDG.5D [UR32], [UR6], desc[UR4] ;  /* 0x00000420060075b4 */ /* 0x000fe20008021000 */
[----:B------:R-:W-:Y:S01]  /*8190*/  SEL R79, R79, RZ, P5 ;  /* 0x000000ff4f4f7207 */ /* 0x000fe20002800000 */
[----:B------:R-:W-:Y:S08]  /*81a0*/  UTMALDG.5D [UR24], [UR6], desc[UR4] ;  /* 0x00000418060075b4 */ /* 0x000ff00008021000 */
[----:B------:R-:W-:Y:S05]  /*81b0*/  @P5 IMAD R77, RZ, RZ, UR23 ;  /* 0x00000017ff4d5e24 */ /* 0x000fea000f8e02ff */
[C---:B------:R-:W-:Y:S01]  /*81c0*/  ISETP.NE.AND P4, PT, R77.reuse, R8, PT ;  /* 0x000000084d00720c */ /* 0x040fe20003f85270 */
[----:B------:R-:W-:Y:S03]  /*81d0*/  UTMALDG.5D [UR16], [UR6], desc[UR4] ;  /* 0x00000410060075b4 */ /* 0x000fe60008021000 */
[----:B------:R-:W-:Y:S01]  /*81e0*/  SEL R77, R77, RZ, P4 ;  /* 0x000000ff4d4d7207 */ /* 0x000fe20002000000 */
[----:B------:R3:W-:Y:S08]  /*81f0*/  UTMALDG.5D [UR8], [UR6], desc[UR4] ;  /* 0x00000408060075b4 */ /* 0x0007f00008021000 */
[----:B------:R-:W-:Y:S01]  /*8200*/  @P4 IMAD R76, RZ, RZ, UR15 ;  /* 0x0000000fff4c4e24 */ /* 0x000fe2000f8e02ff */
[C---:B------:R-:W-:Y:S01]  /*8210*/  ISETP.GT.U32.AND P4, PT, R27.reuse, 0x1, PT ;  /* 0x000000011b00780c */ /* 0x040fe20003f84070 */
[----:B------:R-:W-:Y:S03]  /*8220*/  VIADD R27, R27, 0xffffffff ;  /* 0xffffffff1b1b7836 */ /* 0x000fe60000000000 */
[C---:B------:R-:W-:Y:S04]  /*8230*/  ISETP.NE.AND P0, PT, R76.reuse, R9, PT ;  /* 0x000000094c00720c */ /* 0x040fe80003f05270 */
[----:B------:R-:W-:Y:S02]  /*8240*/  SEL R76, R76, RZ, P0 ;  /* 0x000000ff4c4c7207 */ /* 0x000fe40000000000 */
[----:B---3--:R-:W-:Y:S01]  /*8250*/  R2UR UR6, R79 ;  /* 0x000000004f0672ca */ /* 0x008fe200000e0000 */
[----:B------:R-:W-:Y:S01]  /*8260*/  VIADD R79, R16, 0x1 ;  /* 0x00000001104f7836 */ /* 0x000fe20000000000 */
[----:B------:R-:W-:Y:S05]  /*8270*/  R2UR UR5, R77 ;  /* 0x000000004d0572ca */ /* 0x000fea00000e0000 */
[----:B------:R-:W-:Y:S01]  /*8280*/  @P0 IMAD.MOV R79, RZ, RZ, R16 ;  /* 0x000000ffff4f0224 */ /* 0x000fe200078e0210 */
[----:B------:R-:W-:Y:S03]  /*8290*/  R2UR UR4, R76 ;  /* 0x000000004c0472ca */ /* 0x000fe600000e0000 */
[----:B------:R-:W-:Y:S02]  /*82a0*/  IMAD.MOV.U32 R16, RZ, RZ, R79 ;  /* 0x000000ffff107224 */ /* 0x000fe400078e004f */
[----:B------:R-:W-:Y:S02]  /*82b0*/  IMAD.U32 R76, RZ, RZ, UR6 ;  /* 0x00000006ff4c7e24 */ /* 0x000fe4000f8e00ff */
[----:B------:R-:W-:Y:S06]  /*82c0*/  IMAD.U32 R77, RZ, RZ, UR5 ;  /* 0x00000005ff4d7e24 */ /* 0x000fec000f8e00ff */
[----:B------:R-:W-:Y:S01]  /*82d0*/  IMAD.U32 R78, RZ, RZ, UR4 ;  /* 0x00000004ff4e7e24 */ /* 0x000fe2000f8e00ff */
[----:B-12---:R-:W-:Y:S06]  /*82e0*/  @P4 BRA `(.L_x_28) ;  /* 0xffffffe400884947 */ /* 0x006fec000383ffff */
.L_x_23:
[----:B--2---:R-:W-:Y:S01]  /*82f0*/  SHF.L.U32 R3, R17, 0x1f, RZ ;  /* 0x0000001f11037819 */ /* 0x004fe200000006ff */
[----:B------:R-:W-:-:S03]  /*8300*/  NOP ;  /* 0x0000000000007918 */ /* 0x000fc60000000000 */
[----:B------:R-:W2:Y:S02]  /*8310*/  SYNCS.PHASECHK.TRANS64.TRYWAIT P0, [R4+URZ+0x80], R3 ;  /* 0x00008003040075a7 */ /* 0x000ea400080011ff */
[----:B--2---:R-:W-:Y:S05]  /*8320*/  @!P0 BRA `(.L_x_29) ;  /* 0x0000009800188947 */ /* 0x004fea0003800000 */
.L_x_160:
[----:B------:R-:W2:Y:S01]  /*8330*/  LDS.128 R28, [R4+0xc0] ;  /* 0x0000c000041c7984 */ /* 0x000ea20000000c00 */
[----:B------:R-:W3:Y:S01]  /*8340*/  LDC R0, c[0x0][0xc30] ;  /* 0x00030c00ff007b82 */ /* 0x000ee20000000800 */
[----:B-1----:R-:W-:Y:S01]  /*8350*/  ISETP.GE.AND P3, PT, R26, 0x1, PT ;  /* 0x000000011a00780c */ /* 0x002fe20003f66270 */
[----:B------:R-:W-:Y:S01]  /*8360*/  VIADD R2, R4, 0x88 ;  /* 0x0000008804027836 */ /* 0x000fe20000000000 */
[----:B------:R-:W-:Y:S01]  /*8370*/  @!PT LDS RZ, [RZ] ;  /* 0x00000000fffff984 */ /* 0x000fe20000000800 */
[----:B------:R-:W-:Y:S01]  /*8380*/  @!PT LDS RZ, [RZ] ;  /* 0x00000000fffff984 */ /* 0x000fe20000000800 */
[----:B------:R-:W-:Y:S01]  /*8390*/  @!PT LDS RZ, [RZ] ;  /* 0x00000000fffff984 */ /* 0x000fe20000000800 */
[----:B------:R-:W-:Y:S01]  /*83a0*/  @!PT LDS RZ, [RZ] ;  /* 0x00000000fffff984 */ /* 0x000fe20000000800 */
[----:B------:R1:W-:Y:S06]  /*83b0*/  MEMBAR.ALL.CTA ;  /* 0x0000000000007992 */ /* 0x0003ec0000008000 */
[----:B-1----:R-:W1:Y:S01]  /*83c0*/  FENCE.VIEW.ASYNC.S ;  /* 0x00000000000073c6 */ /* 0x002e620000000000 */
[----:B------:R-:W-:-:S02]  /*83d0*/  PRMT R2, RZ, 0x654, R2 ;  /* 0x00000654ff027816 */ /* 0x000fc40000000002 */
[----:B---3--:R-:W-:Y:S02]  /*83e0*/  ISETP.NE.AND P0, PT, R0, 0x1, PT ;  /* 0x000000010000780c */ /* 0x008fe40003f05270 */
[----:B-1----:R1:W-:Y:S01]  /*83f0*/  SYNCS.ARRIVE.TRANS64.RED.A1T0 RZ, [R2+URZ], RZ ;  /* 0x000000ff02ff79a7 */ /* 0x0023e200081004ff */
[----:B--2---:R-:W-:-:S13]  /*8400*/  LOP3.LUT P6, RZ, R30, 0x1, RZ, 0xc0, !PT ;  /* 0x000000011eff7812 */ /* 0x004fda00078cc0ff */
[----:B------:R-:W-:Y:S02]  /*8410*/  @P6 MOV R15, R28 ;  /* 0x0000001c000f6202 */ /* 0x000fe40000000f00 */
[----:B------:R-:W-:Y:S01]  /*8420*/  @P6 LOP3.LUT R13, R29, 0xffff, RZ, 0xc0, !PT ;  /* 0x0000ffff1d0d6812 */ /* 0x000fe200078ec0ff */
[----:B------:R-:W-:Y:S06]  /*8430*/  @!P3 BRA `(.L_x_30) ;  /* 0x0000000000b8b947 */ /* 0x000fec0003800000 */
[----:B------:R-:W2:Y:S01]  /*8440*/  LDC.64 R6, c[0x0][0xc18] ;  /* 0x00030600ff067b82 */ /* 0x000ea20000000a00 */
[----:B------:R-:W-:-:S07]  /*8450*/  ISETP.NE.AND P5, PT, R26, 0x1, PT ;  /* 0x000000011a00780c */ /* 0x000fce0003fa5270 */
[----:B------:R-:W3:Y:S08]  /*8460*/  LDC.64 R8, c[0x0][0xc10] ;  /* 0x00030400ff087b82 */ /* 0x000ef00000000a00 */
[----:B------:R-:W4:Y:S08]  /*8470*/  LDC R0, c[0x0][0xc20] ;  /* 0x00030800ff007b82 */ /* 0x000f300000000800 */
[----:B------:R-:W4:Y:S01]  /*8480*/  LDC R16, c[0x0][0xc0c] ;  /* 0x00030300ff107b82 */ /* 0x000f220000000800 */
[----:B--2---:R-:W-:Y:S01]  /*8490*/  IMAD.HI.U32 R5, R12, R7, RZ ;  /* 0x000000070c057227 */ /* 0x004fe200078e00ff */
[----:B------:R-:W-:-:S03]  /*84a0*/  ISETP.NE.AND P3, PT, R6, 0x1, PT ;  /* 0x000000010600780c */ /* 0x000fc60003f65270 */
[----:B------:R-:W-:-:S03]  /*84b0*/  IMAD.HI.U32 R7, R13, R7, RZ ;  /* 0x000000070d077227 */ /* 0x000fc600078e00ff */
[----:B-1----:R-:W1:Y:S01]  /*84c0*/  LDC.64 R2, c[0x0][0xc28] ;  /* 0x00030a00ff027b82 */ /* 0x002e620000000a00 */
[----:B---3--:R-:W-:-:S04]  /*84d0*/  IMAD.HI.U32 R24, R11, R8, RZ ;  /* 0x000000080b187227 */ /* 0x008fc800078e00ff */
[----:B------:R-:W-:Y:S01]  /*84e0*/  IMAD.HI.U32 R28, R15, R8, RZ ;  /* 0x000000080f1c7227 */ /* 0x000fe200078e00ff */
[----:B------:R-:W-:Y:S02]  /*84f0*/  SHF.R.U32.HI R24, RZ, R9, R24 ;  /* 0x00000009ff187219 */ /* 0x000fe40000011618 */
[-C--:B----4-:R-:W-:Y:S02]  /*8500*/  SHF.R.U32.HI R5, RZ, R0.reuse, R5 ;  /* 0x00000000ff057219 */ /* 0x090fe40000011605 */
[----:B------:R-:W-:Y:S02]  /*8510*/  SHF.R.U32.HI R0, RZ, R0, R7 ;  /* 0x00000000ff007219 */ /* 0x000fe40000011607 */
[----:B------:R-:W-:Y:S02]  /*8520*/  SEL R5, R12, R5, !P3 ;  /* 0x000000050c057207 */ /* 0x000fe40005800000 */
[----:B------:R-:W-:Y:S02]  /*8530*/  SHF.R.U32.HI R28, RZ, R9, R28 ;  /* 0x00000009ff1c7219 */ /* 0x000fe4000001161c */
[----:B------:R-:W-:-:S02]  /*8540*/  ISETP.NE.AND P4, PT, R16, 0x1, PT ;  /* 0x000000011000780c */ /* 0x000fc40003f85270 */
[----:B------:R-:W-:Y:S02]  /*8550*/  SEL R7, R13, R0, !P3 ;  /* 0x000000000d077207 */ /* 0x000fe40005800000 */
[----:B------:R-:W-:Y:S02]  /*8560*/  SEL R21, R11, R24, !P4 ;  /* 0x000000180b157207 */ /* 0x000fe40006000000 */
[----:B------:R-:W-:Y:S01]  /*8570*/  SEL R9, R15, R28, !P4 ;  /* 0x0000001c0f097207 */ /* 0x000fe20006000000 */
[----:B-1----:R-:W-:-:S04]  /*8580*/  IMAD.HI.U32 R24, R5, R2, RZ ;  /* 0x0000000205187227 */ /* 0x002fc800078e00ff */
[----:B------:R-:W-:Y:S01]  /*8590*/  IMAD.HI.U32 R8, R21, R2, RZ ;  /* 0x0000000215087227 */ /* 0x000fe200078e00ff */
[----:B------:R-:W-:-:S04]  /*85a0*/  @P5 SHF.R.U32.HI R5, RZ, R3, R24 ;  /* 0x00000003ff055219 */ /* 0x000fc80000011618 */
[----:B------:R-:W-:Y:S01]  /*85b0*/  @P5 SHF.R.U32.HI R21, RZ, R3, R8 ;  /* 0x00000003ff155219 */ /* 0x000fe20000011608 */
[----:B------:R-:W-:-:S04]  /*85c0*/  IMAD R5, R26, R5, RZ ;  /* 0x000000051a057224 */ /* 0x000fc800078e02ff */
[----:B------:R-:W-:Y:S01]  /*85d0*/  IMAD R0, R26, R21, RZ ;  /* 0x000000151a007224 */ /* 0x000fe200078e02ff */
[C---:B------:R-:W-:Y:S02]  /*85e0*/  ISETP.GE.AND P3, PT, R7.reuse, R5, PT ;  /* 0x000000050700720c */ /* 0x040fe40003f66270 */
[----:B------:R-:W-:Y:S02]  /*85f0*/  IADD3 R5, PT, PT, -R7, RZ, RZ ;  /* 0x000000ff07057210 */ /* 0x000fe40007ffe1ff */
[----:B------:R-:W-:Y:S01]  /*8600*/  ISETP.GE.OR P3, PT, R9, R0, P3 ;  /* 0x000000000900720c */ /* 0x000fe20001f66670 */
[----:B------:R-:W-:-:S04]  /*8610*/  IMAD.HI.U32 R0, R7, R2, RZ ;  /* 0x0000000207007227 */ /* 0x000fc800078e00ff */
[----:B------:R-:W-:Y:S01]  /*8620*/  IMAD R5, R6, R5, R13 ;  /* 0x0000000506057224 */ /* 0x000fe200078e020d */
[----:B------:R-:W-:-:S04]  /*8630*/  SHF.R.U32.HI R0, RZ, R3, R0 ;  /* 0x00000003ff007219 */ /* 0x000fc80000011600 */
[----:B------:R-:W-:-:S03]  /*8640*/  SEL R0, R7, R0, !P5 ;  /* 0x0000000007007207 */ /* 0x000fc60006800000 */
[----:B------:R-:W-:-:S04]  /*8650*/  @!P3 IMAD.HI.U32 R8, R9, R2, RZ ;  /* 0x000000020908b227 */ /* 0x000fc800078e00ff */
[----:B------:R-:W-:Y:S01]  /*8660*/  IMAD.MOV R2, RZ, RZ, -R0 ;  /* 0x000000ffff027224 */ /* 0x000fe200078e0a00 */
[----:B------:R-:W-:-:S03]  /*8670*/  @!P3 SHF.R.U32.HI R8, RZ, R3, R8 ;  /* 0x00000003ff08b219 */ /* 0x000fc60000011608 */
[----:B------:R-:W-:Y:S01]  /*8680*/  IMAD R2, R26, R2, R7 ;  /* 0x000000021a027224 */ /* 0x000fe200078e0207 */
[----:B------:R-:W-:-:S05]  /*8690*/  @!P3 SEL R3, R9, R8, !P5 ;  /* 0x000000080903b207 */ /* 0x000fca0006800000 */
[--C-:B------:R-:W-:Y:S02]  /*86a0*/  @!P3 IMAD.IADD R0, R0, 0x1, -R3.reuse ;  /* 0x000000010000b824 */ /* 0x100fe400078e0a03 */
[----:B------:R-:W-:Y:S01]  /*86b0*/  @!P3 IMAD R3, R2, R21, R3 ;  /* 0x000000150203b224 */ /* 0x000fe200078e0203 */
[----:B------:R-:W-:Y:S01]  /*86c0*/  IADD3 R2, PT, PT, -R9, RZ, RZ ;  /* 0x000000ff09027210 */ /* 0x000fe20007ffe1ff */
[----:B------:R-:W-:Y:S02]  /*86d0*/  @!P3 IMAD R7, R26, R0, R9 ;  /* 0x000000001a07b224 */ /* 0x000fe400078e0209 */
[----:B------:R-:W-:Y:S02]  /*86e0*/  @!P3 IMAD.MOV.U32 R9, RZ, RZ, R3 ;  /* 0x000000ffff09b224 */ /* 0x000fe400078e0003 */
[----:B------:R-:W-:Y:S02]  /*86f0*/  IMAD R2, R16, R2, R15 ;  /* 0x0000000210027224 */ /* 0x000fe400078e020f */
[----:B------:R-:W-:-:S02]  /*8700*/  IMAD R13, R7, R6, R5 ;  /* 0x00000006070d7224 */ /* 0x000fc400078e0205 */
[----:B------:R-:W-:Y:S02]  /*8710*/  IMAD R15, R9, R16, R2 ;  /* 0x00000010090f7224 */ /* 0x000fe400078e0202 */
.L_x_30:
[----:B------:R-:W-:Y:S05]  /*8720*/  @P0 BRA `(.L_x_31) ;  /* 0x0000000000400947 */ /* 0x000fea0003800000 */
[----:B------:R-:W2:Y:S08]  /*8730*/  LDC.64 R6, c[0x0][0xc10] ;  /* 0x00030400ff067b82 */ /* 0x000eb00000000a00 */
[----:B-1----:R-:W1:Y:S08]  /*8740*/  LDC.64 R2, c[0x0][0xc18] ;  /* 0x00030600ff027b82 */ /* 0x002e700000000a00 */
[----:B------:R-:W3:Y:S08]  /*8750*/  LDC R0, c[0x0][0xc20] ;  /* 0x00030800ff007b82 */ /* 0x000ef00000000800 */
[----:B------:R-:W4:Y:S01]  /*8760*/  LDC R8, c[0x0][0xc0c] ;  /* 0x00030300ff087b82 */ /* 0x000f220000000800 */
[----:B--2---:R-:W-:-:S05]  /*8770*/  IMAD.HI.U32 R6, R15, R6, RZ ;  /* 0x000000060f067227 */ /* 0x004fca00078e00ff */
[----:B------:R-:W-:Y:S01]  /*8780*/  SHF.R.U32.HI R6, RZ, R7, R6 ;  /* 0x00000007ff067219 */ /* 0x000fe20000011606 */
[----:B-1----:R-:W-:Y:S01]  /*8790*/  IMAD.HI.U32 R3, R13, R3, RZ ;  /* 0x000000030d037227 */ /* 0x002fe200078e00ff */
[----:B------:R-:W-:-:S04]  /*87a0*/  ISETP.NE.AND P0, PT, R2, 0x1, PT ;  /* 0x000000010200780c */ /* 0x000fc80003f05270 */
[----:B---3--:R-:W-:-:S04]  /*87b0*/  SHF.R.U32.HI R0, RZ, R0, R3 ;  /* 0x00000000ff007219 */ /* 0x008fc80000011603 */
[----:B------:R-:W-:Y:S02]  /*87c0*/  SEL R0, R13, R0, !P0 ;  /* 0x000000000d007207 */ /* 0x000fe40004000000 */
[----:B----4-:R-:W-:-:S04]  /*87d0*/  ISETP.NE.AND P3, PT, R8, 0x1, PT ;  /* 0x000000010800780c */ /* 0x010fc80003f65270 */
[----:B------:R-:W-:-:S05]  /*87e0*/  SEL R3, R15, R6, !P3 ;  /* 0x000000060f037207 */ /* 0x000fca0005800000 */
[----:B------:R-:W-:Y:S02]  /*87f0*/  IMAD.IADD R5, R0, 0x1, -R3 ;  /* 0x0000000100057824 */ /* 0x000fe400078e0a03 */
[----:B------:R-:W-:Y:S02]  /*8800*/  IMAD.IADD R0, R3, 0x1, -R0 ;  /* 0x0000000103007824 */ /* 0x000fe400078e0a00 */
[----:B------:R-:W-:Y:S02]  /*8810*/  IMAD R15, R5, R8, R15 ;  /* 0x00000008050f7224 */ /* 0x000fe400078e020f */
[----:B------:R-:W-:-:S07]  /*8820*/  IMAD R13, R0, R2, R13 ;  /* 0x00000002000d7224 */ /* 0x000fce00078e020d */
.L_x_31:
[----:B------:R-:W-:Y:S01]  /*8830*/  PLOP3.LUT P3, PT, PT, PT, PT, 0x80, 0x8 ;  /* 0x000000000008781c */ /* 0x000fe20003f6f070 */
[----:B------:R-:W-:Y:S01]  /*8840*/  IMAD.IADD R41, R15, 0x1, R86 ;  /* 0x000000010f297824 */ /* 0x000fe200078e0256 */
[----:B------:R-:W-:Y:S01]  /*8850*/  LOP3.LUT R17, R17, 0x1, RZ, 0x3c, !PT ;  /* 0x0000000111117812 */ /* 0x000fe200078e3cff */
[----:B------:R-:W-:Y:S01]  /*8860*/  IMAD.MOV.U32 R27, RZ, RZ, R14 ;  /* 0x000000ffff1b7224 */ /* 0x000fe200078e000e */
[----:B------:R-:W-:Y:S01]  /*8870*/  IADD3 R16, PT, PT, R13, R84, RZ ;  /* 0x000000540d107210 */ /* 0x000fe20007ffe0ff */
[----:B------:R-:W-:Y:S08]  /*8880*/  @P6 BRA `(.L_x_32) ;  /* 0xffffff8800f06947 */ /* 0x000ff0000383ffff */
[----:B------:R-:W-:Y:S01]  /*8890*/  VIADD R4, R4, 0x18 ;  /* 0x0000001804047836 */ /* 0x000fe20000000000 */
[----:B------:R-:W-:Y:S01]  /*88a0*/  SHF.L.U32 R0, R18, 0x1f, RZ ;  /* 0x0000001f12007819 */ /* 0x000fe200000006ff */
[C---:B------:R-:W-:Y:S02]  /*88b0*/  VIADD R5, R25.reuse, 0x1 ;  /* 0x0000000119057836 */ /* 0x040fe40000000000 */
[----:B------:R-:W-:-:S03]  /*88c0*/  IMAD R3, R25, 0x8, R4 ;  /* 0x0000000819037824 */ /* 0x000fc600078e0204 */
[C---:B------:R-:W-:Y:S01]  /*88d0*/  ISETP.NE.AND P0, PT, R5.reuse, 0x3, PT ;  /* 0x000000030500780c */ /* 0x040fe20003f05270 */
[----:B------:R-:W2:Y:S03]  /*88e0*/  SYNCS.PHASECHK.TRANS64.TRYWAIT P1, [R3+URZ], R0 ;  /* 0x00000000030075a7 */ /* 0x000ea600080211ff */
[----:B------:R-:W-:Y:S02]  /*88f0*/  SEL R7, RZ, 0x1, P0 ;  /* 0x00000001ff077807 */ /* 0x000fe40000000000 */
[----:B------:R-:W-:Y:S02]  /*8900*/  SEL R5, R5, RZ, P0 ;  /* 0x000000ff05057207 */ /* 0x000fe40000000000 */
[----:B------:R-:W-:-:S03]  /*8910*/  LOP3.LUT R18, R18, R7, RZ, 0x3c, !PT ;  /* 0x0000000712127212 */ /* 0x000fc600078e3cff */
[----:B-1----:R-:W-:Y:S01]  /*8920*/  IMAD R2, R5, 0x8, R4 ;  /* 0x0000000805027824 */ /* 0x002fe200078e0204 */
[----:B------:R-:W-:Y:S01]  /*8930*/  SHF.L.U32 R7, R18, 0x1f, RZ ;  /* 0x0000001f12077819 */ /* 0x000fe200000006ff */
[----:B--2---:R-:W-:Y:S06]  /*8940*/  @!P1 BRA `(.L_x_33) ;  /* 0x0000009000a49947 */ /* 0x004fec0003800000 */
.L_x_161:
[----:B------:R-:W2:Y:S01]  /*8950*/  SYNCS.PHASECHK.TRANS64.TRYWAIT P1, [R2+URZ], R7 ;  /* 0x00000007020075a7 */ /* 0x000ea200080211ff */
[----:B------:R-:W-:-:S05]  /*8960*/  VIADD R5, R5, 0x1 ;  /* 0x0000000105057836 */ /* 0x000fca0000000000 */
[----:B------:R-:W-:-:S04]  /*8970*/  ISETP.NE.AND P0, PT, R5, 0x3, PT ;  /* 0x000000030500780c */ /* 0x000fc80003f05270 */
[----:B-1----:R-:W-:Y:S02]  /*8980*/  SEL R3, RZ, 0x1, P0 ;  /* 0x00000001ff037807 */ /* 0x002fe40000000000 */
[----:B------:R-:W-:Y:S02]  /*8990*/  SEL R5, R5, RZ, P0 ;  /* 0x000000ff05057207 */ /* 0x000fe40000000000 */
[----:B------:R-:W-:Y:S01]  /*89a0*/  LOP3.LUT R3, R18, R3, RZ, 0x3c, !PT ;  /* 0x0000000312037212 */ /* 0x000fe200078e3cff */
[----:B--2---:R-:W-:Y:S06]  /*89b0*/  @!P1 BRA `(.L_x_34) ;  /* 0x00000090009c9947 */ /* 0x004fec0003800000 */
.L_x_162:
[----:B------:R-:W-:Y:S02]  /*89c0*/  LEA R5, R5, R4, 0x3 ;  /* 0x0000000405057211 */ /* 0x000fe400078e18ff */
[----:B------:R-:W-:-:S07]  /*89d0*/  SHF.L.U32 R0, R3, 0x1f, RZ ;  /* 0x0000001f03007819 */ /* 0x000fce00000006ff */
.L_x_35:
[----:B--2---:R2:W3:Y:S02]  /*89e0*/  SYNCS.PHASECHK.TRANS64.TRYWAIT P0, [R5+URZ], R0 ;  /* 0x00000000050075a7 */ /* 0x0044e400080011ff */
[----:B---3--:R-:W-:Y:S05]  /*89f0*/  @!P0 NANOSLEEP.SYNCS 0x989680 ;  /* 0x009896800000895d */ /* 0x008fea0003900000 */
[----:B------:R-:W3:Y:S02]  /*8a00*/  @!P0 SYNCS.PHASECHK.TRANS64 P0, [R5+URZ], R0 ;  /* 0x00000000050085a7 */ /* 0x000ee400080010ff */
[----:B---3--:R-:W-:Y:S05]  /*8a10*/  @P0 EXIT ;  /* 0x000000000000094d */ /* 0x008fea0003800000 */
[----:B------:R-:W-:Y:S05]  /*8a20*/  BRA `(.L_x_35) ;  /* 0xfffffffc00ec7947 */ /* 0x000fea000383ffff */
.L_x_16:
[----:B------:R-:W-:-:S04]  /*8a30*/  ISETP.NE.AND P1, PT, R85, RZ, PT ;  /* 0x000000ff5500720c */ /* 0x000fc80003f25270 */
[----:B------:R-:W-:-:S13]  /*8a40*/  ISETP.NE.OR P1, PT, R0, 0x1, P1 ;  /* 0x000000010000780c */ /* 0x000fda0000f25670 */
[----:B------:R-:W-:Y:S05]  /*8a50*/  @P1 BRA `(.L_x_36) ;  /* 0x0000000000b41947 */ /* 0x000fea0003800000 */
[----:B--2---:R-:W1:Y:S01]  /*8a60*/  S2UR UR6, SR_CgaCtaId ;  /* 0x00000000000679c3 */ /* 0x004e620000008800 */
[----:B------:R-:W-:Y:S01]  /*8a70*/  MOV R0, 0x400 ;  /* 0x0000040000007802 */ /* 0x000fe20000000f00 */
[----:B------:R-:W-:Y:S01]  /*8a80*/  IMAD.MOV.U32 R10, RZ, RZ, RZ ;  /* 0x000000ffff0a7224 */ /* 0x000fe200078e00ff */
[----:B------:R-:W-:Y:S01]  /*8a90*/  ISETP.NE.AND P0, PT, R2, RZ, PT ;  /* 0x000000ff0200720c */ /* 0x000fe20003f05270 */
[----:B------:R-:W-:Y:S01]  /*8aa0*/  IMAD.MOV.U32 R9, RZ, RZ, 0x1 ;  /* 0x00000001ff097424 */ /* 0x000fe200078e00ff */
[----:B------:R-:W-:-:S13]  /*8ab0*/  R2UR UR4, R0 ;  /* 0x00000000000472ca */ /* 0x000fda00000e0000 */
[----:B-1----:R-:W-:-:S06]  /*8ac0*/  ULEA UR6, UR6, UR4, 0x18 ;  /* 0x0000000406067291 */ /* 0x002fcc000f8ec0ff */
[----:B------:R-:W-:-:S04]  /*8ad0*/  IMAD.U32 R0, RZ, RZ, UR6 ;  /* 0x00000006ff007e24 */ /* 0x000fc8000f8e00ff */
[----:B------:R-:W-:-:S05]  /*8ae0*/  VIADD R3, R0, 0x88 ;  /* 0x0000008800037836 */ /* 0x000fca0000000000 */
[----:B------:R-:W-:-:S07]  /*8af0*/  PRMT R3, RZ, 0x654, R3 ;  /* 0x00000654ff037816 */ /* 0x000fce0000000003 */
.L_x_39:
[----:B------:R-:W-:Y:S01]  /*8b00*/  SHF.L.U32 R7, R9, 0x1f, RZ ;  /* 0x0000001f09077819 */ /* 0x000fe200000006ff */
[----:B------:R-:W-:Y:S02]  /*8b10*/  VIADD R11, R0, 0x80 ;  /* 0x00000080000b7836 */ /* 0x000fe40000000000 */
[----:B------:R-:W-:Y:S01]  /*8b20*/  @!P0 IMAD.MOV.U32 R5, RZ, RZ, 0x10 ;  /* 0x00000010ff058424 */ /* 0x000fe200078e00ff */
[----:B------:R-:W1:Y:S02]  /*8b30*/  SYNCS.PHASECHK.TRANS64.TRYWAIT P1, [UR6+0x88], R7 ;  /* 0x00008807ff0075a7 */ /* 0x000e640008021106 */
[----:B------:R-:W-:-:S04]  /*8b40*/  PRMT R11, R2, 0x654, R11 ;  /* 0x00000654020b7816 */ /* 0x000fc8000000000b */
[----:B------:R-:W-:Y:S01]  /*8b50*/  SEL R8, R11, R8, !P0 ;  /* 0x000000080b087207 */ /* 0x000fe20004000000 */
[----:B-1----:R-:W-:Y:S06]  /*8b60*/  @!P1 BRA `(.L_x_37) ;  /* 0x0000009000449947 */ /* 0x002fec0003800000 */
.L_x_163:
[----:B------:R-:W-:Y:S01]  /*8b70*/  UIADD3 UR4, UPT, UPT, UR6, 0xc0, URZ ;  /* 0x000000c006047890 */ /* 0x000fe2000fffe0ff */
[----:B------:R2:W-:Y:S01]  /*8b80*/  @!P0 SYNCS.ARRIVE.TRANS64.RED RZ, [R8+URZ], R5 ;  /* 0x0000000508ff89a7 */ /* 0x0005e200080004ff */
[----:B------:R-:W-:Y:S01]  /*8b90*/  UIADD3 UR5, UPT, UPT, UR6, 0x80, URZ ;  /* 0x0000008006057890 */ /* 0x000fe2000fffe0ff */
[----:B------:R-:W-:-:S08]  /*8ba0*/  LOP3.LUT R9, R9, 0x1, RZ, 0x3c, !PT ;  /* 0x0000000109097812 */ /* 0x000fd000078e3cff */
[----:B------:R-:W-:Y:S06]  /*8bb0*/  UGETNEXTWORKID.BROADCAST [UR4], [UR5] ;  /* 0x00000000040073ca */ /* 0x000fec0008000100 */
[----:B--2---:R-:W-:-:S04]  /*8bc0*/  SHF.L.U32 R5, R10, 0x1f, RZ ;  /* 0x0000001f0a057819 */ /* 0x004fc800000006ff */
[----:B------:R-:W2:Y:S02]  /*8bd0*/  SYNCS.PHASECHK.TRANS64.TRYWAIT P1, [UR6+0x80], R5 ;  /* 0x00008005ff0075a7 */ /* 0x000ea40008021106 */
[----:B--2---:R-:W-:Y:S05]  /*8be0*/  @!P1 BRA `(.L_x_38) ;  /* 0x0000009000389947 */ /* 0x004fea0003800000 */
.L_x_164:
[----:B-12---:R-:W1:Y:S01]  /*8bf0*/  LDS.128 R4, [UR6+0xc0] ;  /* 0x0000c006ff047984 */ /* 0x006e620008000c00 */
[----:B------:R-:W-:Y:S01]  /*8c00*/  LOP3.LUT R10, R10, 0x1, RZ, 0x3c, !PT ;  /* 0x000000010a0a7812 */ /* 0x000fe200078e3cff */
[----:B------:R-:W-:Y:S01]  /*8c10*/  @!PT LDS RZ, [RZ] ;  /* 0x00000000fffff984 */ /* 0x000fe20000000800 */
[----:B------:R-:W-:Y:S01]  /*8c20*/  @!PT LDS RZ, [RZ] ;  /* 0x00000000fffff984 */ /* 0x000fe20000000800 */
[----:B------:R-:W-:Y:S01]  /*8c30*/  @!PT LDS RZ, [RZ] ;  /* 0x00000000fffff984 */ /* 0x000fe20000000800 */
[----:B------:R-:W-:Y:S01]  /*8c40*/  @!PT LDS RZ, [RZ] ;  /* 0x00000000fffff984 */ /* 0x000fe20000000800 */
[----:B------:R2:W-:Y:S06]  /*8c50*/  MEMBAR.ALL.CTA ;  /* 0x0000000000007992 */ /* 0x0005ec0000008000 */
[----:B--2---:R-:W2:Y:S02]  /*8c60*/  FENCE.VIEW.ASYNC.S ;  /* 0x00000000000073c6 */ /* 0x004ea40000000000 */
[----:B--2---:R2:W-:Y:S01]  /*8c70*/  SYNCS.ARRIVE.TRANS64.RED.A1T0 RZ, [R3+URZ], RZ ;  /* 0x000000ff03ff79a7 */ /* 0x0045e200081004ff */
[----:B-1----:R-:W-:-:S13]  /*8c80*/  LOP3.LUT P1, RZ, R6, 0x1, RZ, 0xc0, !PT ;  /* 0x0000000106ff7812 */ /* 0x002fda000782c0ff */
[----:B--2---:R-:W-:Y:S05]  /*8c90*/  @P1 BRA `(.L_x_39) ;  /* 0xfffffffc00981947 */ /* 0x004fea000383ffff */
[----:B------:R-:W-:-:S04]  /*8ca0*/  SHF.L.U32 R2, R9, 0x1f, RZ ;  /* 0x0000001f09027819 */ /* 0x000fc800000006ff */
[----:B------:R-:W1:Y:S02]  /*8cb0*/  SYNCS.PHASECHK.TRANS64 P0, [UR6+0x88], R2 ;  /* 0x00008802ff0075a7 */ /* 0x000e640008001006 */
[----:B-1----:R-:W-:Y:S05]  /*8cc0*/  @P0 EXIT ;  /* 0x000000000000094d */ /* 0x002fea0003800000 */
.L_x_40:
[----:B-1----:R-:W-:-:S04]  /*8cd0*/  SHF.L.U32 R3, R9, 0x1f, RZ ;  /* 0x0000001f09037819 */ /* 0x002fc800000006ff */
[----:B------:R1:W2:Y:S03]  /*8ce0*/  SYNCS.PHASECHK.TRANS64.TRYWAIT P0, [R0+URZ+0x88], R3 ;  /* 0x00008803000075a7 */ /* 0x0002a600080011ff */
[----:B--2---:R-:W-:Y:S05]  /*8cf0*/  @!P0 NANOSLEEP.SYNCS 0x989680 ;  /* 0x009896800000895d */ /* 0x004fea0003900000 */
[----:B------:R-:W2:Y:S02]  /*8d00*/  @!P0 SYNCS.PHASECHK.TRANS64 P0, [R0+URZ+0x88], R3 ;  /* 0x00008803000085a7 */ /* 0x000ea400080010ff */
[----:B--2---:R-:W-:Y:S05]  /*8d10*/  @P0 EXIT ;  /* 0x000000000000094d */ /* 0x004fea0003800000 */
[----:B------:R-:W-:Y:S05]  /*8d20*/  BRA `(.L_x_40) ;  /* 0xfffffffc00e87947 */ /* 0x000fea000383ffff */
.L_x_36:
[----:B------:R-:W-:-:S13]  /*8d30*/  ISETP.NE.AND P1, PT, R0, RZ, PT ;  /* 0x000000ff0000720c */ /* 0x000fda0003f25270 */
[----:B------:R-:W-:Y:S05]  /*8d40*/  @P1 BRA `(.L_x_41) ;  /* 0x0000001400101947 */ /* 0x000fea0003800000 */
[----:B------:R-:W-:Y:S01]  /*8d50*/  MOV R0, 0x40 ;  /* 0x0000004000007802 */ /* 0x000fe20000000f00 */
[----:B------:R-:W-:-:S03]  /*8d60*/  NOP ;  /* 0x0000000000007918 */ /* 0x000fc60000000000 */
[----:B------:R-:W-:-:S05]  /*8d70*/  LEA R0, R85, R0, 0x18 ;  /* 0x0000000055007211 */ /* 0x000fca00078ec0ff */
[----:B------:R-:W1:Y:S02]  /*8d80*/  LDS.U8 R2, [R0+0x1c] ;  /* 0x00001c0000027984 */ /* 0x000e640000000000 */
[----:B-1----:R-:W-:Y:S02]  /*8d90*/  ISETP.NE.AND P0, PT, R2, RZ, PT ;  /* 0x000000ff0200720c */ /* 0x002fe40003f05270 */
[----:B------:R-:W-:-:S04]  /*8da0*/  MOV R2, 0x400 ;  /* 0x0000040000027802 */ /* 0x000fc80000000f00 */
[----:B------:R-:W-:-:S07]  /*8db0*/  LEA R85, R85, R2, 0x18 ;  /* 0x0000000255557211 */ /* 0x000fce00078ec0ff */
[----:B------:R-:W-:Y:S05]  /*8dc0*/  @P0 BRA `(.L_x_42) ;  /* 0x0000000000580947 */ /* 0x000fea0003800000 */
[----:B------:R-:W-:-:S13]  /*8dd0*/  ELECT P0, URZ, PT ;  /* 0x0000000000ff782f */ /* 0x000fda0003800000 */
[----:B------:R-:W-:Y:S05]  /*8de0*/  @!P0 BRA `(.L_x_43) ;  /* 0x0000000000608947 */ /* 0x000fea0003800000 */
[----:B------:R-:W-:Y:S01]  /*8df0*/  UMOV UR4, 0x10 ;  /* 0x0000001000047882 */ /* 0x000fe20000000000 */
[----:B------:R-:W-:Y:S01]  /*8e00*/  HFMA2 R2, -RZ, RZ, 0, 5.9604644775390625e-08 ;  /* 0x00000001ff027431 */ /* 0x000fe200000001ff */
[----:B------:R-:W-:-:S03]  /*8e10*/  MOV R3, 0xffff ;  /* 0x0000ffff00037802 */ /* 0x000fc60000000f00 */
[----:B------:R-:W-:Y:S04]  /*8e20*/  DEPBAR.LE SB1, 0x36 ;  /* 0x00009d800000791a */ /* 0x000fe80000000000 */
[----:B------:R-:W1:Y:S02]  /*8e30*/  UTCATOMSWS.FIND_AND_SET.ALIGN UP0, UR4, UR4 ;  /* 0x00000004000475e3 */ /* 0x000e640008000800 */
[----:B-1----:R-:W-:Y:S01]  /*8e40*/  MOV R4, UR4 ;  /* 0x0000000400047c02 */ /* 0x002fe20008000f00 */
[----:B------:R-:W-:Y:S06]  /*8e50*/  BRA.U UP0, `(.L_x_44) ;  /* 0x0000000100187547 */ /* 0x000fec000b800000 */
.L_x_45:
[----:B------:R-:W-:Y:S05]  /*8e60*/  NANOSLEEP 0x64 ;  /* 0x000000640000795d */ /* 0x000fea0003800000 */
[----:B------:R-:W-:-:S05]  /*8e70*/  UMOV UR4, 0x10 ;  /* 0x0000001000047882 */ /* 0x000fca0000000000 */
[----:B------:R-:W-:Y:S04]  /*8e80*/  DEPBAR.LE SB1, 0x36 ;  /* 0x00009d800000791a */ /* 0x000fe80000000000 */
[----:B------:R-:W1:Y:S02]  /*8e90*/  UTCATOMSWS.FIND_AND_SET.ALIGN UP0, UR4, UR4 ;  /* 0x00000004000475e3 */ /* 0x000e640008000800 */
[----:B-1----:R-:W-:Y:S01]  /*8ea0*/  MOV R4, UR4 ;  /* 0x0000000400047c02 */ /* 0x002fe20008000f00 */
[----:B------:R-:W-:Y:S05]  /*8eb0*/  BRA.U !UP0, `(.L_x_45) ;  /* 0xfffffffd08e87547 */ /* 0x000fea000b83ffff */
.L_x_44:
[-C--:B------:R-:W-:Y:S02]  /*8ec0*/  SHF.L.U32 R3, R3, R4.reuse, RZ ;  /* 0x0000000403037219 */ /* 0x080fe400000006ff */
[----:B------:R-:W-:Y:S01]  /*8ed0*/  SHF.L.U32 R5, R2, R4, RZ ;  /* 0x0000000402057219 */ /* 0x000fe200000006ff */
[----:B------:R-:W-:Y:S02]  /*8ee0*/  IMAD.SHL.U32 R4, R4, 0x20, RZ ;  /* 0x0000002004047824 */ /* 0x000fe400078e00ff */
[----:B------:R1:W-:Y:S04]  /*8ef0*/  ATOMS.OR RZ, [R0+0x14], R3 ;  /* 0x0000140300ff738c */ /* 0x0003e80003000000 */
[----:B------:R1:W-:Y:S04]  /*8f00*/  ATOMS.OR RZ, [R0+0x18], R5 ;  /* 0x0000180500ff738c */ /* 0x0003e80003000000 */
[----:B------:R1:W-:Y:S01]  /*8f10*/  STS [R85+0xd0], R4 ;  /* 0x0000d00455007388 */ /* 0x0003e20000000800 */
[----:B------:R-:W-:Y:S05]  /*8f20*/  BRA `(.L_x_43) ;  /* 0x0000000000107947 */ /* 0x000fea0003800000 */
.L_x_42:
[----:B------:R-:W-:Y:S02]  /*8f30*/  MOV R0, 0xffffffff ;  /* 0xffffffff00007802 */ /* 0x000fe40000000f00 */
[----:B------:R-:W-:-:S03]  /*8f40*/  MOV R2, 0x8f70 ;  /* 0x00008f7000027802 */ /* 0x000fc60000000f00 */
[----:B------:R1:W-:Y:S04]  /*8f50*/  STS [R85+0xd0], R0 ;  /* 0x0000d00055007388 */ /* 0x0003e80000000800 */
[----:B-12--5:R-:W-:Y:S05]  /*8f60*/  CALL.REL.NOINC `($__internal_1_$__cuda_sm10x_tcgen05_guardrail_trap_phase_invalid_during_alloc) ;  /* 0x0000009400a87944 */ /* 0x026fea0003c00000 */
.L_x_43:
[----:B------:R-:W-:Y:S05]  /*8f70*/  WARPSYNC.ALL ;  /* 0x0000000000007948 */ /* 0x000fea0003800000 */
[----:B------:R-:W3:Y:S01]  /*8f80*/  S2R R2, SR_CgaCtaId ;  /* 0x0000000000027919 */ /* 0x000ee20000008800 */
[----:B-1----:R-:W-:Y:S01]  /*8f90*/  MOV R3, 0x400 ;  /* 0x0000040000037802 */ /* 0x002fe20000000f00 */
[----:B------:R-:W-:Y:S01]  /*8fa0*/  NOP ;  /* 0x0000000000007918 */ /* 0x000fe20000000000 */
[----:B------:R-:W-:Y:S08]  /*8fb0*/  BAR.ARV 0x6, 0xa0 ;  /* 0x0182800000007b1d */ /* 0x000ff00000002000 */
[----:B------:R-:W1:Y:S01]  /*8fc0*/  LDC.64 R6, c[0x0][0x388] ;  /* 0x0000e200ff067b82 */ /* 0x000e620000000a00 */
[----:B------:R-:W-:Y:S01]  /*8fd0*/  IMAD.MOV.U32 R14, RZ, RZ, 0x1 ;  /* 0x00000001ff0e7424 */ /* 0x000fe200078e00ff */
[----:B------:R-:W-:-:S02]  /*8fe0*/  CS2R R12, SRZ ;  /* 0x00000000000c7805 */ /* 0x000fc4000001ff00 */
[----:B------:R-:W-:Y:S01]  /*8ff0*/  CS2R R10, SRZ ;  /* 0x00000000000a7805 */ /* 0x000fe2000001ff00 */
[----:B------:R-:W-:Y:S01]  /*9000*/  UMOV UR20, 0x0 ;  /* 0x0000000000147882 */ /* 0x000fe20000000000 */
[----:B------:R-:W-:Y:S01]  /*9010*/  UMOV UR21, 0x8210910 ;  /* 0x0821091000157882 */ /* 0x000fe20000000000 */
[----:B------:R-:W-:Y:S01]  /*9020*/  UMOV UR18, 0x0 ;  /* 0x0000000000127882 */ /* 0x000fe20000000000 */
[----:B------:R-:W-:Y:S01]  /*9030*/  UMOV UR19, 0x8210910 ;  /* 0x0821091000137882 */ /* 0x000fe20000000000 */
[----:B------:R-:W4:Y:S01]  /*9040*/  LDC.64 R4, c[0x0][0x390] ;  /* 0x0000e400ff047b82 */ /* 0x000f220000000a00 */
[----:B------:R-:W-:Y:S01]  /*9050*/  UMOV UR16, 0x0 ;  /* 0x0000000000107882 */ /* 0x000fe20000000000 */
[----:B------:R-:W-:Y:S01]  /*9060*/  UMOV UR17, 0x8210910 ;  /* 0x0821091000117882 */ /* 0x000fe20000000000 */
[----:B------:R-:W-:Y:S01]  /*9070*/  UMOV UR14, 0x0 ;  /* 0x00000000000e7882 */ /* 0x000fe20000000000 */
[----:B------:R-:W-:Y:S01]  /*9080*/  UMOV UR15, 0x8210910 ;  /* 0x08210910000f7882 */ /* 0x000fe20000000000 */
[----:B------:R-:W-:Y:S01]  /*9090*/  UMOV UR12, 0x0 ;  /* 0x00000000000c7882 */ /* 0x000fe20000000000 */
[----:B------:R-:W-:Y:S01]  /*90a0*/  UMOV UR13, 0x8210910 ;  /* 0x08210910000d7882 */ /* 0x000fe20000000000 */
[----:B------:R-:W-:Y:S01]  /*90b0*/  UMOV UR10, 0x0 ;  /* 0x00000000000a7882 */ /* 0x000fe20000000000 */
[----:B------:R-:W-:Y:S01]  /*90c0*/  UMOV UR11, 0x8210910 ;  /* 0x08210910000b7882 */ /* 0x000fe20000000000 */
[----:B--2---:R-:W-:Y:S01]  /*90d0*/  UMOV UR8, 0x0 ;  /* 0x0000000000087882 */ /* 0x004fe20000000000 */
[----:B---3--:R-:W-:Y:S01]  /*90e0*/  LEA R2, R2, R3, 0x18 ;  /* 0x0000000302027211 */ /* 0x008fe200078ec0ff */
[----:B------:R-:W-:Y:S01]  /*90f0*/  UMOV UR9, 0x8210910 ;  /* 0x0821091000097882 */ /* 0x000fe20000000000 */
[----:B------:R-:W-:Y:S01]  /*9100*/  UMOV UR6, 0x0 ;  /* 0x0000000000067882 */ /* 0x000fe20000000000 */
[----:B------:R-:W-:-:S02]  /*9110*/  UMOV UR7, 0x8210910 ;  /* 0x0821091000077882 */ /* 0x000fc40000000000 */
[----:B------:R-:W2:Y:S01]  /*9120*/  LDS R16, [R2+0xd0] ;  /* 0x0000d00002107984 */ /* 0x000ea20000000800 */
[----:B-1----:R-:W-:Y:S02]  /*9130*/  VIADD R3, R6, 0x3f ;  /* 0x0000003f06037836 */ /* 0x002fe40000000000 */
[C---:B------:R-:W-:Y:S02]  /*9140*/  VIADD R8, R2.reuse, 0x8400 ;  /* 0x0000840002087836 */ /* 0x040fe40000000000 */
[----:B------:R-:W-:Y:S01]  /*9150*/  VIADD R9, R2, 0x20400 ;  /* 0x0002040002097836 */ /* 0x000fe20000000000 */
[----:B------:R-:W-:Y:S02]  /*9160*/  SHF.R.S32.HI R0, RZ, 0x1f, R3 ;  /* 0x0000001fff007819 */ /* 0x000fe40000011403 */
[----:B------:R-:W-:Y:S02]  /*9170*/  SHF.R.U32.HI R8, RZ, 0x4, R8 ;  /* 0x00000004ff087819 */ /* 0x000fe40000011608 */
[----:B------:R-:W-:-:S02]  /*9180*/  LEA.HI R0, R0, R3, RZ, 0x6 ;  /* 0x0000000300007211 */ /* 0x000fc400078f30ff */
[----:B------:R-:W-:Y:S02]  /*9190*/  SHF.R.U32.HI R9, RZ, 0x4, R9 ;  /* 0x00000004ff097819 */ /* 0x000fe40000011609 */
[----:B------:R-:W-:Y:S02]  /*91a0*/  SHF.R.S32.HI R6, RZ, 0x6, R0 ;  /* 0x00000006ff067819 */ /* 0x000fe40000011400 */
[----:B------:R-:W-:Y:S02]  /*91b0*/  LOP3.LUT R8, R8, 0x3fff, RZ, 0xc0, !PT ;  /* 0x00003fff08087812 */ /* 0x000fe400078ec0ff */
[----:B------:R-:W-:Y:S01]  /*91c0*/  LOP3.LUT R9, R9, 0x3fff, RZ, 0xc0, !PT ;  /* 0x00003fff09097812 */ /* 0x000fe200078ec0ff */
[----:B------:R-:W-:Y:S01]  /*91d0*/  IMAD R3, R6, R7, RZ ;  /* 0x0000000706037224 */ /* 0x000fe200078e02ff */
[----:B------:R-:W-:Y:S02]  /*91e0*/  LOP3.LUT R8, R8, 0x10000, RZ, 0xfc, !PT ;  /* 0x0001000008087812 */ /* 0x000fe400078efcff */
[----:B------:R-:W-:Y:S01]  /*91f0*/  LOP3.LUT R9, R9, 0x2000000, RZ, 0xfc, !PT ;  /* 0x0200000009097812 */ /* 0x000fe200078efcff */
[C---:B--2---:R-:W-:Y:S01]  /*9200*/  VIADD R0, R16.reuse, 0x80 ;  /* 0x0000008010007836 */ /* 0x044fe20000000000 */
[----:B------:R-:W-:-:S04]  /*9210*/  LOP3.LUT R6, R16, 0xffff, RZ, 0xc0, !PT ;  /* 0x0000ffff10067812 */ /* 0x000fc800078ec0ff */
[----:B------:R-:W-:Y:S01]  /*9220*/  LOP3.LUT R7, R0, 0xffff, RZ, 0xc0, !PT ;  /* 0x0000ffff00077812 */ /* 0x000fe200078ec0ff */
[----:B----4-:R-:W-:-:S04]  /*9230*/  IMAD R0, R3, R4, RZ ;  /* 0x0000000403007224 */ /* 0x010fc800078e02ff */
[----:B------:R1:W-:Y:S01]  /*9240*/  STL.64 [R1], R6 ;  /* 0x0000000601007387 */ /* 0x0003e20000100a00 */
[----:B------:R-:W-:-:S04]  /*9250*/  IMAD R0, R0, R5, RZ ;  /* 0x0000000500007224 */ /* 0x000fc800078e02ff */
[----:B------:R-:W-:-:S07]  /*9260*/  VIADD R15, R0, 0xffffffff ;  /* 0xffffffff000f7836 */ /* 0x000fce0000000000 */
.L_x_52:
[----:B------:R-:W-:Y:S01]  /*9270*/  SHF.L.U32 R5, R12, 0x1f, RZ ;  /* 0x0000001f0c057819 */ /* 0x000fe200000006ff */
[----:B------:R-:W-:Y:S02]  /*9280*/  VIADD R17, R2, 0x88 ;  /* 0x0000008802117836 */ /* 0x000fe40000000000 */
[----:B------:R-:W-:Y:S01]  /*9290*/  IMAD R3, R13, 0x8, R2 ;  /* 0x000000080d037824 */ /* 0x000fe200078e0202 */
[----:B--2---:R-:W2:Y:S02]  /*92a0*/  SYNCS.PHASECHK.TRANS64.TRYWAIT P0, [R2+URZ+0x80], R5 ;  /* 0x00008005020075a7 */ /* 0x004ea400080011ff */
[----:B------:R-:W-:Y:S01]  /*92b0*/  PRMT R17, RZ, 0x654, R17 ;  /* 0x00000654ff117816 */ /* 0x000fe20000000011 */
[----:B--2---:R-:W-:Y:S06]  /*92c0*/  @!P0 BRA `(.L_x_46) ;  /* 0x0000008800948947 */ /* 0x004fec0003800000 */
.L_x_165:
[----:B-12---:R-:W1:Y:S01]  /*92d0*/  LDS.128 R4, [R2+0xc0] ;  /* 0x0000c00002047984 */ /* 0x006e620000000c00 */
[----:B------:R-:W-:Y:S02]  /*92e0*/  SHF.L.U32 R18, R14, 0x1f, RZ ;  /* 0x0000001f0e127819 */ /* 0x000fe400000006ff */
[----:B------:R-:W-:Y:S01]  /*92f0*/  ISETP.GE.AND P0, PT, R0, 0x1, PT ;  /* 0x000000010000780c */ /* 0x000fe20003f06270 */
[----:B------:R-:W-:Y:S01]  /*9300*/  @!PT LDS RZ, [RZ] ;  /* 0x00000000fffff984 */ /* 0x000fe20000000800 */
[----:B------:R-:W-:Y:S01]  /*9310*/  @!PT LDS RZ, [RZ] ;  /* 0x00000000fffff984 */ /* 0x000fe20000000800 */
[----:B------:R-:W-:Y:S01]  /*9320*/  @!PT LDS RZ, [RZ] ;  /* 0x00000000fffff984 */ /* 0x000fe20000000800 */
[----:B------:R-:W-:Y:S01]  /*9330*/  @!PT LDS RZ, [RZ] ;  /* 0x00000000fffff984 */ /* 0x000fe20000000800 */
[----:B------:R2:W-:Y:S06]  /*9340*/  MEMBAR.ALL.CTA ;  /* 0x0000000000007992 */ /* 0x0005ec0000008000 */
[----:B--2---:R-:W2:Y:S02]  /*9350*/  FENCE.VIEW.ASYNC.S ;  /* 0x00000000000073c6 */ /* 0x004ea40000000000 */
[----:B--2---:R2:W-:Y:S01]  /*9360*/  SYNCS.ARRIVE.TRANS64.RED.A1T0 RZ, [R17+URZ], RZ ;  /* 0x000000ff11ff79a7 */ /* 0x0045e200081004ff */
[----:B------:R-:W3:Y:S01]  /*9370*/  SYNCS.PHASECHK.TRANS64.TRYWAIT P1, [R3+URZ+0xa0], R18 ;  /* 0x0000a012030075a7 */ /* 0x000ee200080211ff */
[----:B-1----:R-:W-:Y:S01]  /*9380*/  LOP3.LUT P4, RZ, R6, 0x1, RZ, 0xc0, !PT ;  /* 0x0000000106ff7812 */ /* 0x002fe2000788c0ff */
[----:B--23--:R-:W-:-:S12]  /*9390*/  @!P1 BRA `(.L_x_47) ;  /* 0x0000008800749947 */ /* 0x00cfd80003800000 */
.L_x_166:
[----:B------:R-:W-:Y:S05]  /*93a0*/  @!P0 BRA `(.L_x_48) ;  /* 0x0000000800608947 */ /* 0x000fea0003800000 */
[----:B-1----:R-:W-:Y:S01]  /*93b0*/  IMAD R18, R13, 0x4, R1 ;  /* 0x000000040d127824 */ /* 0x002fe200078e0201 */
[----:B------:R-:W-:Y:S02]  /*93c0*/  LEA R5, R11, R2, 0x3 ;  /* 0x000000020b057211 */ /* 0x000fe400078e18ff */
[----:B------:R-:W-:-:S03]  /*93d0*/  SHF.L.U32 R4, R10, 0x1f, RZ ;  /* 0x0000001f0a047819 */ /* 0x000fc600000006ff */
[----:B------:R-:W5:Y:S01]  /*93e0*/  LDL R18, [R18] ;  /* 0x0000000012127983 */ /* 0x000f620000100800 */
[----:B------:R1:W2:Y:S01]  /*93f0*/  SYNCS.PHASECHK.TRANS64.TRYWAIT P3, [R5+URZ], R4 ;  /* 0x00000004050075a7 */ /* 0x0002a200080611ff */
[----:B------:R-:W-:Y:S01]  /*9400*/  IMAD.MOV.U32 R19, RZ, RZ, R15 ;  /* 0x000000ffff137224 */ /* 0x000fe200078e000f */
[----:B------:R-:W-:-:S11]  /*9410*/  UPLOP3.LUT UP0, UPT, UPT, UPT, UPT, 0x40, 0x4 ;  /* 0x000000000004789c */ /* 0x000fd60003f0e870 */
.L_x_51:
[----:B------:R-:W-:Y:S01]  /*9420*/  ISETP.NE.AND P0, PT, R19, RZ, PT ;  /* 0x000000ff1300720c */ /* 0x000fe20003f05270 */
[C---:B-1----:R-:W-:Y:S01]  /*9430*/  VIADD R4, R11.reuse, 0x1 ;  /* 0x000000010b047836 */ /* 0x042fe20000000000 */
[C---:B------:R-:W-:Y:S01]  /*9440*/  LEA R7, R11.reuse, R8, 0xb ;  /* 0x000000080b077211 */ /* 0x040fe200078e58ff */
[C---:B------:R-:W-:Y:S02]  /*9450*/  IMAD R6, R11.reuse, 0x800, R9 ;  /* 0x000008000b067824 */ /* 0x040fe400078e0209 */
[----:B------:R-:W-:Y:S01]  /*9460*/  IMAD R17, R11, 0x8, R2 ;  /* 0x000000080b117824 */ /* 0x000fe200078e0202 */
[----:B------:R-:W-:Y:S01]  /*9470*/  ISETP.NE.AND P1, PT, R4, 0x3, PT ;  /* 0x000000030400780c */ /* 0x000fe20003f25270 */
[----:B------:R-:W-:Y:S01]  /*9480*/  @!UPT UIADD3 URZ, UPT, UPT, URZ, URZ, URZ ;  /* 0x000000fffffff290 */ /* 0x000fe2000fffe0ff */
[----:B--2-4-:R-:W-:Y:S11]  /*9490*/  @P3 BRA `(.L_x_49) ;  /* 0x00000000000c3947 */ /* 0x014ff60003800000 */
[----:B------:R-:W-:Y:S04]  /*94a0*/  SHF.L.U32 R20, R10, 0x1f, RZ ;  /* 0x0000001f0a147819 */ /* 0x000fe800000006ff */
[----:B------:R-:W1:Y:S02]  /*94b0*/  SYNCS.PHASECHK.TRANS64.TRYWAIT P2, [R17+URZ], R20 ;  /* 0x00000014110075a7 */ /* 0x000e6400080411ff */
[----:B-1----:R-:W-:Y:S05]  /*94c0*/  @!P2 BRA `(.L_x_50) ;  /* 0x00000088003ca947 */ /* 0x002fea0003800000 */
.L_x_49:
[----:B------:R-:W-:Y:S02]  /*94d0*/  R2UR UR5, R6 ;  /* 0x00000000060572ca */ /* 0x000fe400000e0000 */
[----:B------:R-:W-:Y:S02]  /*94e0*/  ELECT P2, URZ, PT ;  /* 0x0000000000ff782f */ /* 0x000fe40003840000 */
[----:B------:R-:W-:Y:S02]  /*94f0*/  R2UR UR4, R7 ;  /* 0x00000000070472ca */ /* 0x000fe400000e0000 */
[----:B------:R-:W-:Y:S02]  /*9500*/  SEL R21, RZ, 0x1, P1 ;  /* 0x00000001ff157807 */ /* 0x000fe40000800000 */
[----:B------:R-:W-:Y:S02]  /*9510*/  PLOP3.LUT P3, PT, PT, PT, PT, 0x80, 0x8 ;  /* 0x000000000008781c */ /* 0x000fe40003f6f070 */
[----:B------:R-:W-:Y:S02]  /*9520*/  SEL R11, R4, RZ, P1 ;  /* 0x000000ff040b7207 */ /* 0x000fe40000800000 */
[----:B------:R-:W-:Y:S03]  /*9530*/  LOP3.LUT R10, R10, R21, RZ, 0x3c, !PT ;  /* 0x000000150a0a7212 */ /* 0x000fe600078e3cff */
[----:B-----5:R-:W-:Y:S01]  /*9540*/  @P2 R2UR.BROADCAST UR22, R18 ;  /* 0x00000000121622ca */ /* 0x020fe200008e0000 */
[----:B------:R-:W-:Y:S01]  /*9550*/  IMAD.U32 R22, RZ, RZ, UR5 ;  /* 0x00000005ff167e24 */ /* 0x000fe2000f8e00ff */
[----:B------:R-:W-:Y:S01]  /*9560*/  @P0 SHF.L.U32 R4, R10, 0x1f, RZ ;  /* 0x0000001f0a040819 */ /* 0x000fe200000006ff */
[----:B-1----:R-:W-:Y:S02]  /*9570*/  IMAD.U32 R20, RZ, RZ, UR4 ;  /* 0x00000004ff147e24 */ /* 0x002fe4000f8e00ff */
[----:B------:R-:W-:Y:S01]  /*9580*/  @P2 IMAD.MOV.U32 R23, RZ, RZ, 0x20004020 ;  /* 0x20004020ff172424 */ /* 0x000fe200078e00ff */
[----:B------:R-:W-:Y:S01]  /*9590*/  @P2 R2UR UR26, R22 ;  /* 0x00000000161a22ca */ /* 0x000fe200000e0000 */
[----:B------:R-:W-:Y:S01]  /*95a0*/  @P2 IMAD.MOV.U32 R21, RZ, RZ, 0x40004080 ;  /* 0x40004080ff152424 */ /* 0x000fe200078e00ff */
[----:B------:R-:W-:Y:S01]  /*95b0*/  @P2 R2UR UR24, R20 ;  /* 0x00000000141822ca */ /* 0x000fe200000e0000 */
[----:B------:R-:W-:Y:S01]  /*95c0*/  @P0 IMAD R5, R11, 0x8, R2 ;  /* 0x000000080b050824 */ /* 0x000fe200078e0202 */
[----:B------:R-:W-:Y:S02]  /*95d0*/  @P2 R2UR UR27, R23 ;  /* 0x00000000171b22ca */ /* 0x000fe400000e0000 */
[----:B------:R-:W-:Y:S01]  /*95e0*/  @P2 R2UR UR25, R21 ;  /* 0x00000000151922ca */ /* 0x000fe200000e0000 */
[----:B------:R1:W3:Y:S01]  /*95f0*/  @P0 SYNCS.PHASECHK.TRANS64.TRYWAIT P3, [R5+URZ], R4 ;  /* 0x00000004050005a7 */ /* 0x0002e200080611ff */
[----:B------:R-:W-:Y:S11]  /*9600*/  ELECT P0, URZ, PT ;  /* 0x0000000000ff782f */ /* 0x000ff60003800000 */
[----:B------:R2:W-:Y:S01]  /*9610*/  UTCHMMA gdesc[UR24], gdesc[UR26], tmem[UR22], tmem[UR20], idesc[UR21], UP0 ;  /* 0x00ff141a180075ea */ /* 0x0005e20008000016 */
[----:B------:R-:W-:Y:S01]  /*9620*/  UPLOP3.LUT UP0, UPT, UPT, UPT, UPT, 0x80, 0x8 ;  /* 0x000000000008789c */ /* 0x000fe20003f0f070 */
[----:B------:R-:W-:Y:S02]  /*9630*/  @P0 VIADD R21, R6, 0x40 ;  /* 0x0000004006150836 */ /* 0x000fe40000000000 */
[----:B------:R-:W-:Y:S02]  /*9640*/  @P0 VIADD R20, R7, 0x2 ;  /* 0x0000000207140836 */ /* 0x000fe40000000000 */
[----:B------:R-:W-:Y:S01]  /*9650*/  @P0 IMAD.MOV.U32 R23, RZ, RZ, 0x20004020 ;  /* 0x20004020ff170424 */ /* 0x000fe200078e00ff */
[----:B------:R-:W-:Y:S01]  /*9660*/  @P0 R2UR UR5, R21 ;  /* 0x00000000150502ca */ /* 0x000fe200000e0000 */
[----:B------:R-:W-:Y:S01]  /*9670*/  @P0 IMAD.MOV.U32 R21, RZ, RZ, 0x40004080 ;  /* 0x40004080ff150424 */ /* 0x000fe200078e00ff */
[----:B------:R-:W-:Y:S11]  /*9680*/  @P0 R2UR UR4, R20 ;  /* 0x00000000140402ca */ /* 0x000ff600000e0000 */
[----:B------:R-:W-:Y:S02]  /*9690*/  IMAD.U32 R22, RZ, RZ, UR5 ;  /* 0x00000005ff167e24 */ /* 0x000fe4000f8e00ff */
[----:B------:R-:W-:Y:S03]  /*96a0*/  IMAD.U32 R20, RZ, RZ, UR4 ;  /* 0x00000004ff147e24 */ /* 0x000fe6000f8e00ff */
[----:B--2---:R-:W-:Y:S02]  /*96b0*/  @P0 R2UR UR26, R22 ;  /* 0x00000000161a02ca */ /* 0x004fe400000e0000 */
[----:B------:R-:W-:Y:S02]  /*96c0*/  @P0 R2UR UR27, R23 ;  /* 0x00000000171b02ca */ /* 0x000fe400000e0000 */
[----:B------:R-:W-:Y:S02]  /*96d0*/  @P0 R2UR UR24, R20 ;  /* 0x00000000141802ca */ /* 0x000fe400000e0000 */
[----:B------:R-:W-:Y:S02]  /*96e0*/  @P0 R2UR UR25, R21 ;  /* 0x00000000151902ca */ /* 0x000fe400000e0000 */
[----:B------:R-:W-:Y:S02]  /*96f0*/  @P0 R2UR.BROADCAST UR22, R18 ;  /* 0x00000000121602ca */ /* 0x000fe400008e0000 */
[----:B------:R-:W-:Y:S11]  /*9700*/  ELECT P0, URZ, PT ;  /* 0x0000000000ff782f */ /* 0x000ff60003800000 */
[----:B------:R2:W-:Y:S02]  /*9710*/  UTCHMMA gdesc[UR24], gdesc[UR26], tmem[UR22], tmem[UR18], idesc[UR19], UPT ;  /* 0x00ff121a180075ea */ /* 0x0005e4000b800016 */
        /* <DEDUP_REMOVED lines=17> */
[----:B-1----:R-:W-:Y:S01]  /*9830*/  @P0 IMAD.MOV.U32 R5, RZ, RZ, 0x40004080 ;  /* 0x40004080ff050424 */ /* 0x002fe200078e00ff */
        /* <DEDUP_REMOVED lines=20> */
[----:B-1----:R-:W-:Y:S02]  /*9980*/  @P0 R2UR UR26, R20 ;  /* 0x00000000141a02ca */ /* 0x002fe400000e0000 */
        /* <DEDUP_REMOVED lines=26> */
[----:B------:R-:W-:Y:S01]  /*9b30*/  @P0 R2UR UR4, R4 ;  /* 0x00000000040402ca */ /* 0x000fe200000e0000 */
[----:B------:R-:W-:Y:S01]  /*9b40*/  VIADD R6, R6, 0x1c0 ;  /* 0x000001c006067836 */ /* 0x000fe20000000000 */
[----:B------:R-:W-:Y:S01]  /*9b50*/  @P0 R2UR UR31, R21 ;  /* 0x00000000151f02ca */ /* 0x000fe200000e0000 */
[----:B------:R-:W-:Y:S01]  /*9b60*/  VIADD R7, R7, 0x46 ;  /* 0x0000004607077836 */ /* 0x000fe20000000000 */
[----:B------:R-:W-:Y:S07]  /*9b70*/  @P0 R2UR UR29, R5 ;  /* 0x00000000051d02ca */ /* 0x000fee00000e0000 */
[----:B------:R-:W-:Y:S01]  /*9b80*/  IMAD.U32 R20, RZ, RZ, UR5 ;  /* 0x00000005ff147e24 */ /* 0x000fe2000f8e00ff */
[----:B------:R-:W-:Y:S01]  /*9b90*/  R2UR UR5, R6 ;  /* 0x00000000060572ca */ /* 0x000fe200000e0000 */
[----:B------:R-:W-:Y:S01]  /*9ba0*/  IMAD.U32 R4, RZ, RZ, UR4 ;  /* 0x00000004ff047e24 */ /* 0x000fe2000f8e00ff */
[----:B------:R-:W-:Y:S02]  /*9bb0*/  R2UR UR4, R7 ;  /* 0x00000000070472ca */ /* 0x000fe400000e0000 */
[----:B------:R-:W-:Y:S02]  /*9bc0*/  @P0 R2UR UR30, R20 ;  /* 0x00000000141e02ca */ /* 0x000fe400000e0000 */
[----:B------:R-:W-:Y:S02]  /*9bd0*/  @P0 R2UR UR28, R4 ;  /* 0x00000000041c02ca */ /* 0x000fe400000e0000 */
[C---:B-1----:R-:W-:Y:S02]  /*9be0*/  @P0 R2UR.BROADCAST UR22, R18.reuse ;  /* 0x00000000121602ca */ /* 0x042fe400008e0000 */
[----:B------:R-:W-:Y:S03]  /*9bf0*/  ELECT P0, URZ, PT ;  /* 0x0000000000ff782f */ /* 0x000fe60003800000 */
[----:B------:R-:W-:Y:S10]  /*9c00*/  IMAD.U32 R6, RZ, RZ, UR5 ;  /* 0x00000005ff067e24 */ /* 0x000ff4000f8e00ff */
[----:B------:R-:W-:Y:S01]  /*9c10*/  @P0 R2UR.BROADCAST UR5, R18 ;  /* 0x00000000120502ca */ /* 0x000fe200008e0000 */
[----:B------:R-:W-:Y:S01]  /*9c20*/  IMAD.U32 R4, RZ, RZ, UR4 ;  /* 0x00000004ff047e24 */ /* 0x000fe2000f8e00ff */
[----:B------:R4:W-:Y:S01]  /*9c30*/  UTCHMMA gdesc[UR28], gdesc[UR30], tmem[UR22], tmem[UR8], idesc[UR9], UPT ;  /* 0x00ff081e1c0075ea */ /* 0x0009e2000b800016 */
[----:B------:R-:W-:Y:S01]  /*9c40*/  @P0 R2UR UR26, R6 ;  /* 0x00000000061a02ca */ /* 0x000fe200000e0000 */
[----:B------:R-:W-:Y:S02]  /*9c50*/  @P0 IMAD.MOV.U32 R7, RZ, RZ, 0x20004020 ;  /* 0x20004020ff070424 */ /* 0x000fe400078e00ff */
[----:B------:R-:W-:Y:S01]  /*9c60*/  @P0 R2UR UR24, R4 ;  /* 0x00000000041802ca */ /* 0x000fe200000e0000 */
[----:B------:R-:W-:Y:S02]  /*9c70*/  @P0 IMAD.MOV.U32 R5, RZ, RZ, 0x40004080 ;  /* 0x40004080ff050424 */ /* 0x000fe400078e00ff */
[----:B------:R-:W-:Y:S01]  /*9c80*/  VIADD R4, R19, 0x1 ;  /* 0x0000000113047836 */ /* 0x000fe20000000000 */
[----:B------:R-:W-:Y:S01]  /*9c90*/  @P0 R2UR UR27, R7 ;  /* 0x00000000071b02ca */ /* 0x000fe200000e0000 */
[----:B------:R-:W-:Y:S01]  /*9ca0*/  VIADD R19, R19, 0xffffffff ;  /* 0xffffffff13137836 */ /* 0x000fe20000000000 */
[----:B------:R-:W-:Y:S02]  /*9cb0*/  @P0 R2UR UR25, R5 ;  /* 0x00000000051902ca */ /* 0x000fe400000e0000 */
[----:B------:R-:W-:Y:S11]  /*9cc0*/  ELECT P0, URZ, PT ;  /* 0x0000000000ff782f */ /* 0x000ff60003800000 */
[----:B------:R4:W-:Y:S02]  /*9cd0*/  UTCHMMA gdesc[UR24], gdesc[UR26], tmem[UR5], tmem[UR6], idesc[UR7], UPT ;  /* 0x00ff061a180075ea */ /* 0x0009e4000b800005 */
[----:B------:R-:W-:Y:S05]  /*9ce0*/  @P0 VIADD R17, R17, 0x18 ;  /* 0x0000001811110836 */ /* 0x000fea0000000000 */
[----:B------:R-:W-:Y:S02]  /*9cf0*/  @P0 R2UR UR4, R17 ;  /* 0x00000000110402ca */ /* 0x000fe400000e0000 */
[----:B------:R-:W-:Y:S11]  /*9d00*/  ISETP.GT.U32.AND P0, PT, R4, 0x1, PT ;  /* 0x000000010400780c */ /* 0x000ff60003f04070 */
[----:B------:R4:W-:Y:S02]  /*9d10*/  UTCBAR [UR4], URZ ;  /* 0x000000ff040073e9 */ /* 0x0009e400080000ff */
[----:B---3--:R-:W-:Y:S05]  /*9d20*/  @P0 BRA `(.L_x_51) ;  /* 0xfffffff400bc0947 */ /* 0x008fea000383ffff */
.L_x_48:
[----:B------:R-:W-:Y:S01]  /*9d30*/  ELECT P0, URZ, PT ;  /* 0x0000000000ff782f */ /* 0x000fe20003800000 */
[----:B------:R-:W-:Y:S01]  /*9d40*/  VIADD R13, R13, 0x1 ;  /* 0x000000010d0d7836 */ /* 0x000fe20000000000 */
[----:B------:R-:W-:-:S11]  /*9d50*/  LOP3.LUT R12, R12, 0x1, RZ, 0x3c, !PT ;  /* 0x000000010c0c7812 */ /* 0x000fd600078e3cff */
[----:B-1----:R-:W-:-:S05]  /*9d60*/  @P0 VIADD R3, R3, 0x90 ;  /* 0x0000009003030836 */ /* 0x002fca0000000000 */
[----:B----4-:R-:W-:Y:S02]  /*9d70*/  @P0 R2UR UR4, R3 ;  /* 0x00000000030402ca */ /* 0x010fe400000e0000 */
[----:B------:R-:W-:-:S04]  /*9d80*/  ISETP.NE.AND P0, PT, R13, 0x2, PT ;  /* 0x000000020d00780c */ /* 0x000fc80003f05270 */
[----:B------:R-:W-:Y:S02]  /*9d90*/  SEL R3, RZ, 0x1, P0 ;  /* 0x00000001ff037807 */ /* 0x000fe40000000000 */
[----:B------:R-:W-:Y:S02]  /*9da0*/  SEL R13, R13, RZ, P0 ;  /* 0x000000ff0d0d7207 */ /* 0x000fe40000000000 */
[----:B------:R-:W-:-:S03]  /*9db0*/  LOP3.LUT R14, R14, R3, RZ, 0x3c, !PT ;  /* 0x000000030e0e7212 */ /* 0x000fc600078e3cff */
[----:B------:R2:W-:Y:S01]  /*9dc0*/  UTCBAR [UR4], URZ ;  /* 0x000000ff040073e9 */ /* 0x0005e200080000ff */
[----:B------:R-:W-:Y:S05]  /*9dd0*/  @P4 BRA `(.L_x_52) ;  /* 0xfffffff400244947 */ /* 0x000fea000383ffff */
[----:B------:R-:W1:Y:S01]  /*9de0*/  S2R R0, SR_CgaCtaId ;  /* 0x0000000000007919 */ /* 0x000e620000008800 */
[----:B------:R-:W-:Y:S02]  /*9df0*/  ELECT P0, URZ, PT ;  /* 0x0000000000ff782f */ /* 0x000fe40003800000 */
[----:B------:R-:W-:Y:S01]  /*9e00*/  MOV R5, 0x40 ;  /* 0x0000004000057802 */ /* 0x000fe20000000f00 */
[----:B------:R-:W-:Y:S01]  /*9e10*/  VIADD R4, R2, 0xa0 ;  /* 0x000000a002047836 */ /* 0x000fe20000000000 */
[----:B------:R-:W-:Y:S01]  /*9e20*/  UVIRTCOUNT.DEALLOC.SMPOOL 0x80 ;  /* 0x000000800000784c */ /* 0x000fe20000000000 */
[----:B------:R-:W-:Y:S02]  /*9e30*/  IMAD.MOV.U32 R3, RZ, RZ, 0x1 ;  /* 0x00000001ff037424 */ /* 0x000fe400078e00ff */
[C---:B------:R-:W-:Y:S02]  /*9e40*/  IMAD R2, R13.reuse, 0x8, R4 ;  /* 0x000000080d027824 */ /* 0x040fe400078e0204 */
[----:B------:R-:W-:Y:S01]  /*9e50*/  VIADD R9, R13, 0x1 ;  /* 0x000000010d097836 */ /* 0x000fe20000000000 */
[----:B-1----:R-:W-:-:S02]  /*9e60*/  LEA R0, R0, R5, 0x18 ;  /* 0x0000000500007211 */ /* 0x002fc400078ec0ff */
[----:B------:R-:W-:-:S03]  /*9e70*/  SHF.L.U32 R5, R14, 0x1f, RZ ;  /* 0x0000001f0e057819 */ /* 0x000fc600000006ff */
[----:B------:R1:W-:Y:S01]  /*9e80*/  @P0 STS.U8 [R0+0x1c], R3 ;  /* 0x00001c0300000388 */ /* 0x0003e20000000000 */
[----:B------:R-:W3:Y:S01]  /*9e90*/  SYNCS.PHASECHK.TRANS64.TRYWAIT P1, [R2+URZ], R5 ;  /* 0x00000005020075a7 */ /* 0x000ee200080211ff */
[----:B------:R-:W-:-:S04]  /*9ea0*/  ISETP.NE.AND P0, PT, R9, 0x2, PT ;  /* 0x000000020900780c */ /* 0x000fc80003f05270 */
[----:B------:R-:W-:Y:S02]  /*9eb0*/  SEL R7, RZ, 0x1, P0 ;  /* 0x00000001ff077807 */ /* 0x000fe40000000000 */
[----:B------:R-:W-:Y:S02]  /*9ec0*/  SEL R9, R9, RZ, P0 ;  /* 0x000000ff09097207 */ /* 0x000fe40000000000 */
[----:B------:R-:W-:-:S03]  /*9ed0*/  LOP3.LUT R7, R14, R7, RZ, 0x3c, !PT ;  /* 0x000000070e077212 */ /* 0x000fc600078e3cff */
[----:B------:R-:W-:Y:S01]  /*9ee0*/  IMAD R9, R9, 0x8, R4 ;  /* 0x0000000809097824 */ /* 0x000fe200078e0204 */
[----:B------:R-:W-:Y:S01]  /*9ef0*/  SHF.L.U32 R4, R7, 0x1f, RZ ;  /* 0x0000001f07047819 */ /* 0x000fe200000006ff */
[----:B-1-3--:R-:W-:Y:S06]  /*9f00*/  @!P1 BRA `(.L_x_53) ;  /* 0x0000007c00c09947 */ /* 0x00afec0003800000 */
.L_x_167:
[----:B------:R-:W3:Y:S02]  /*9f10*/  SYNCS.PHASECHK.TRANS64.TRYWAIT P0, [R9+URZ], R4 ;  /* 0x00000004090075a7 */ /* 0x000ee400080011ff */
[----:B---3--:R-:W-:Y:S05]  /*9f20*/  @!P0 BRA `(.L_x_54) ;  /* 0x0000007c00cc8947 */ /* 0x008fea0003800000 */
.L_x_168:
[----:B------:R-:W-:Y:S01]  /*9f30*/  NOP ;  /* 0x0000000000007918 */ /* 0x000fe20000000000 */
[----:B-1----:R-:W1:Y:S01]  /*9f40*/  LDS R2, [R0+0x14] ;  /* 0x0000140000027984 */ /* 0x002e620000000800 */
[----:B---3--:R-:W-:Y:S01]  /*9f50*/  LOP3.LUT R4, R16, 0xffff, RZ, 0xc0, !PT ;  /* 0x0000ffff10047812 */ /* 0x008fe200078ec0ff */
[----:B------:R-:W-:Y:S02]  /*9f60*/  IMAD.MOV.U32 R3, RZ, RZ, 0xffff ;  /* 0x0000ffffff037424 */ /* 0x000fe400078e00ff */
[----:B------:R-:W-:Y:S01]  /*9f70*/  IMAD.MOV.U32 R5, RZ, RZ, 0x1 ;  /* 0x00000001ff057424 */ /* 0x000fe200078e00ff */
[----:B------:R-:W-:-:S04]  /*9f80*/  SHF.R.U32.HI R4, RZ, 0x5, R4 ;  /* 0x00000005ff047819 */ /* 0x000fc80000011604 */
[-C--:B------:R-:W-:Y:S02]  /*9f90*/  SHF.L.U32 R3, R3, R4.reuse, RZ ;  /* 0x0000000403037219 */ /* 0x080fe400000006ff */
[----:B------:R-:W-:Y:S02]  /*9fa0*/  SHF.L.U32 R5, R5, R4, RZ ;  /* 0x0000000405057219 */ /* 0x000fe400000006ff */
[----:B-1----:R-:W-:-:S04]  /*9fb0*/  LOP3.LUT R2, R2, R3, RZ, 0xc0, !PT ;  /* 0x0000000302027212 */ /* 0x002fc800078ec0ff */
[----:B------:R-:W-:-:S13]  /*9fc0*/  ISETP.NE.AND P0, PT, R2, R3, PT ;  /* 0x000000030200720c */ /* 0x000fda0003f05270 */
[----:B------:R-:W-:Y:S05]  /*9fd0*/  @P0 BRA `(.L_x_55) ;  /* 0x00000000005c0947 */ /* 0x000fea0003800000 */
[----:B------:R-:W1:Y:S02]  /*9fe0*/  LDS R2, [R0+0x18] ;  /* 0x0000180000027984 */ /* 0x000e640000000800 */
[----:B-1----:R-:W-:-:S04]  /*9ff0*/  LOP3.LUT R2, R2, R5, RZ, 0xc0, !PT ;  /* 0x0000000502027212 */ /* 0x002fc800078ec0ff */
[----:B------:R-:W-:-:S13]  /*a000*/  ISETP.NE.AND P0, PT, R2, R5, PT ;  /* 0x000000050200720c */ /* 0x000fda0003f05270 */
[----:B------:R-:W-:Y:S05]  /*a010*/  @P0 BRA `(.L_x_56) ;  /* 0x0000000000400947 */ /* 0x000fea0003800000 */
[----:B------:R-:W-:Y:S02]  /*a020*/  R2UR UR6, R3 ;  /* 0x00000000030672ca */ /* 0x000fe400000e0000 */
[----:B------:R-:W1:Y:S01]  /*a030*/  S2R R3, SR_LANEID ;  /* 0x0000000000037919 */ /* 0x000e620000000000 */
[----:B------:R-:W-:Y:S02]  /*a040*/  VOTE.ANY R4, PT, PT ;  /* 0x0000000000047806 */ /* 0x000fe400038e0100 */
[----:B------:R-:W-:-:S04]  /*a050*/  LOP3.LUT R5, RZ, R5, RZ, 0x33, !PT ;  /* 0x00000005ff057212 */ /* 0x000fc800078e33ff */
[----:B--2---:R-:W2:Y:S01]  /*a060*/  REDUX UR4, R5 ;  /* 0x00000000050473c4 */ /* 0x004ea20000000000 */
[----:B------:R-:W1:Y:S03]  /*a070*/  FLO.U32 R4, R4 ;  /* 0x0000000400047300 */ /* 0x000e6600000e0000 */
[----:B------:R-:W-:-:S06]  /*a080*/  ULOP3.LUT UR6, URZ, UR6, URZ, 0x33, !UPT ;  /* 0x00000006ff067292 */ /* 0x000fcc000f8e33ff */
[----:B------:R-:W-:-:S04]  /*a090*/  IMAD.U32 R2, RZ, RZ, UR6 ;  /* 0x00000006ff027e24 */ /* 0x000fc8000f8e00ff */
[----:B------:R-:W3:Y:S02]  /*a0a0*/  REDUX UR5, R2 ;  /* 0x00000000020573c4 */ /* 0x000ee40000000000 */
[----:B------:R4:W-:Y:S01]  /*a0b0*/  UTCATOMSWS.AND URZ, UR6 ;  /* 0x0000000600ff79e3 */ /* 0x0009e20008000000 */
[----:B-1----:R-:W-:Y:S01]  /*a0c0*/  ISETP.EQ.U32.AND P0, PT, R4, R3, PT ;  /* 0x000000030400720c */ /* 0x002fe20003f02070 */
[----:B--2---:R-:W-:Y:S02]  /*a0d0*/  IMAD.U32 R3, RZ, RZ, UR4 ;  /* 0x00000004ff037e24 */ /* 0x004fe4000f8e00ff */
[----:B---3--:R-:W-:-:S10]  /*a0e0*/  IMAD.U32 R7, RZ, RZ, UR5 ;  /* 0x00000005ff077e24 */ /* 0x008fd4000f8e00ff */
[----:B------:R4:W-:Y:S04]  /*a0f0*/  @P0 ATOMS.AND RZ, [R0+0x14], R7 ;  /* 0x0000140700ff038c */ /* 0x0009e80002800000 */
[----:B------:R4:W-:Y:S01]  /*a100*/  @P0 ATOMS.AND RZ, [R0+0x18], R3 ;  /* 0x0000180300ff038c */ /* 0x0009e20002800000 */
[----:B------:R-:W-:Y:S05]  /*a110*/  BRA `(.L_x_57) ;  /* 0x0000000000147947 */ /* 0x000fea0003800000 */
.L_x_56:
[----:B------:R-:W-:Y:S02]  /*a120*/  MOV R2, 0xa140 ;  /* 0x0000a14000027802 */ /* 0x000fe40000000f00 */
[----:B--2--5:R-:W-:Y:S05]  /*a130*/  CALL.REL.NOINC `($__internal_0_$__cuda_sm10x_tcgen05_guardrail_trap_col_being_dealloced_not_returned_by_alloc) ;  /* 0x0000008400287944 */ /* 0x024fea0003c00000 */
[----:B------:R-:W-:Y:S05]  /*a140*/  BRA `(.L_x_57) ;  /* 0x0000000000087947 */ /* 0x000fea0003800000 */
.L_x_55:
[----:B------:R-:W-:Y:S02]  /*a150*/  MOV R2, 0xa170 ;  /* 0x0000a17000027802 */ /* 0x000fe40000000f00 */
[----:B--2--5:R-:W-:Y:S05]  /*a160*/  CALL.REL.NOINC `($__internal_2_$__cuda_sm10x_tcgen05_guardrail_trap_unallocated_columns_being_dealloced) ;  /* 0x0000008400347944 */ /* 0x024fea0003c00000 */
.L_x_57:
[----:B------:R-:W-:Y:S01]  /*a170*/  NOP ;  /* 0x0000000000007918 */ /* 0x000fe20000000000 */
[----:B----4-:R-:W-:Y:S05]  /*a180*/  EXIT ;  /* 0x000000000000794d */ /* 0x010fea0003800000 */
.L_x_41:
[----:B------:R-:W-:-:S13]  /*a190*/  ISETP.NE.OR P0, PT, R0, 0x3, !P0 ;  /* 0x000000030000780c */ /* 0x000fda0004705670 */
[----:B------:R-:W-:Y:S05]  /*a1a0*/  @P0 BRA `(.L_x_58) ;  /* 0x0000001800a00947 */ /* 0x000fea0003800000 */
[----:B------:R-:W1:Y:S01]  /*a1b0*/  LDC.64 R2, c[0x0][0x988] ;  /* 0x00026200ff027b82 */ /* 0x000e620000000a00 */
[----:B------:R-:W-:Y:S01]  /*a1c0*/  MOV R18, 0x400 ;  /* 0x0000040000127802 */ /* 0x000fe20000000f00 */
[----:B------:R-:W-:Y:S01]  /*a1d0*/  IMAD.MOV.U32 R45, RZ, RZ, 0x2000 ;  /* 0x00002000ff2d7424 */ /* 0x000fe200078e00ff */
[----:B------:R-:W-:Y:S02]  /*a1e0*/  PLOP3.LUT P6, PT, PT, PT, PT, 0x8, 0x80 ;  /* 0x000000000080781c */ /* 0x000fe40003fce170 */
[----:B------:R-:W-:Y:S02]  /*a1f0*/  LEA R18, R85, R18, 0x18 ;  /* 0x0000001255127211 */ /* 0x000fe400078ec0ff */
[----:B------:R-:W-:Y:S01]  /*a200*/  SHF.L.U32 R47, R47, 0x1f, RZ ;  /* 0x0000001f2f2f7819 */ /* 0x000fe200000006ff */
[----:B-----5:R-:W3:Y:S01]  /*a210*/  LDC.64 R32, c[0x0][0xa98] ;  /* 0x0002a600ff207b82 */ /* 0x020ee20000000a00 */
[C---:B--2---:R-:W-:Y:S02]  /*a220*/  R2UR UR7, R18.reuse ;  /* 0x00000000120772ca */ /* 0x044fe400000e0000 */
[----:B------:R-:W-:-:S02]  /*a230*/  R2UR UR33, R18 ;  /* 0x00000000122172ca */ /* 0x000fc400000e0000 */
[C---:B------:R-:W-:Y:S02]  /*a240*/  R2UR UR25, R18.reuse ;  /* 0x00000000121972ca */ /* 0x040fe400000e0000 */
[----:B------:R-:W-:Y:S01]  /*a250*/  R2UR UR17, R18 ;  /* 0x00000000121172ca */ /* 0x000fe200000e0000 */
[----:B------:R-:W2:Y:S06]  /*a260*/  LDC.64 R30, c[0x0][0xa80] ;  /* 0x0002a000ff1e7b82 */ /* 0x000eac0000000a00 */
[----:B------:R-:W-:Y:S02]  /*a270*/  UIADD3 UR7, UPT, UPT, UR7, 0x30, URZ ;  /* 0x0000003007077890 */ /* 0x000fe4000fffe0ff */
[----:B------:R-:W4:Y:S01]  /*a280*/  LDC.64 R28, c[0x0][0xa88] ;  /* 0x0002a200ff1c7b82 */ /* 0x000f220000000a00 */
[----:B-1----:R-:W-:Y:S01]  /*a290*/  ISETP.NE.U32.AND P4, PT, R2, RZ, PT ;  /* 0x000000ff0200720c */ /* 0x002fe20003f85070 */
[----:B------:R-:W-:-:S02]  /*a2a0*/  UIADD3 UR33, UPT, UPT, UR33, 0x38, URZ ;  /* 0x0000003821217890 */ /* 0x000fc4000fffe0ff */
[----:B------:R-:W-:Y:S01]  /*a2b0*/  UIADD3 UR25, UPT, UPT, UR25, 0x40, URZ ;  /* 0x0000004019197890 */ /* 0x000fe2000fffe0ff */
[----:B------:R-:W-:Y:S01]  /*a2c0*/  ISETP.NE.AND.EX P4, PT, R3, RZ, PT, P4 ;  /* 0x000000ff0300720c */ /* 0x000fe20003f85340 */
[----:B------:R-:W-:Y:S02]  /*a2d0*/  UIADD3 UR17, UPT, UPT, UR17, 0x48, URZ ;  /* 0x0000004811117890 */ /* 0x000fe4000fffe0ff */
[----:B------:R-:W1:Y:S01]  /*a2e0*/  LDC R0, c[0x0][0xc30] ;  /* 0x00030c00ff007b82 */ /* 0x000e620000000800 */
[C---:B---3--:R-:W-:Y:S02]  /*a2f0*/  ISETP.NE.AND P0, PT, R32.reuse, 0x1, PT ;  /* 0x000000012000780c */ /* 0x048fe40003f05270 */
[----:B------:R-:W-:Y:S01]  /*a300*/  R2UR UR4, R32 ;  /* 0x00000000200472ca */ /* 0x000fe200000e0000 */
[----:B------:R-:W-:-:S04]  /*a310*/  IMAD.MOV.U32 R32, RZ, RZ, RZ ;  /* 0x000000ffff207224 */ /* 0x000fc800078e00ff */
[----:B------:R-:W3:Y:S01]  /*a320*/  LDC R43, c[0x0][0x370] ;  /* 0x0000dc00ff2b7b82 */ /* 0x000ee20000000800 */
[----:B--2---:R-:W-:-:S05]  /*a330*/  R2UR UR6, R30 ;  /* 0x000000001e0672ca */ /* 0x004fca00000e0000 */
[----:B------:R-:W-:Y:S02]  /*a340*/  VOTEU.ANY UP2, P0 ;  /* 0x0000000000ff7886 */ /* 0x000fe40000040100 */
[----:B------:R-:W2:Y:S01]  /*a350*/  LDC R2, c[0x0][0xc0c] ;  /* 0x00030300ff027b82 */ /* 0x000ea20000000800 */
[----:B----4-:R-:W-:-:S07]  /*a360*/  R2UR UR5, R29 ;  /* 0x000000001d0572ca */ /* 0x010fce00000e0000 */
[----:B------:R-:W4:Y:S01]  /*a370*/  LDC R17, c[0x0][0xc20] ;  /* 0x00030800ff117b82 */ /* 0x000f220000000800 */
[----:B-1----:R-:W-:-:S07]  /*a380*/  ISETP.NE.AND P1, PT, R0, 0x1, PT ;  /* 0x000000010000780c */ /* 0x002fce0003f25270 */
[----:B------:R-:W1:Y:S08]  /*a390*/  LDC R27, c[0x0][0xaa0] ;  /* 0x0002a800ff1b7b82 */ /* 0x000e700000000800 */
[----:B------:R-:W1:Y:S08]  /*a3a0*/  LDC.64 R48, c[0x0][0x348] ;  /* 0x0000d200ff307b82 */ /* 0x000e700000000a00 */
[----:B------:R-:W1:Y:S08]  /*a3b0*/  LDC.64 R22, c[0x0][0xc10] ;  /* 0x00030400ff167b82 */ /* 0x000e700000000a00 */
[----:B------:R-:W1:Y:S08]  /*a3c0*/  LDC.64 R6, c[0x0][0xc18] ;  /* 0x00030600ff067b82 */ /* 0x000e700000000a00 */
[----:B------:R-:W1:Y:S08]  /*a3d0*/  LDC.64 R4, c[0x0][0xc28] ;  /* 0x00030a00ff047b82 */ /* 0x000e700000000a00 */
[----:B------:R-:W1:Y:S08]  /*a3e0*/  LDC.64 R20, c[0x0][0x990] ;  /* 0x00026400ff147b82 */ /* 0x000e700000000a00 */
[----:B------:R-:W1:Y:S08]  /*a3f0*/  LDC.64 R24, c[0x0][0xa90] ;  /* 0x0002a400ff187b82 */ /* 0x000e700000000a00 */
[----:B--234-:R-:W1:Y:S02]  /*a400*/  LDC R34, c[0x0][0x374] ;  /* 0x0000dd00ff227b82 */ /* 0x01ce640000000800 */
.L_x_73:
[----:B------:R-:W-:Y:S04]  /*a410*/  SHF.L.U32 R3, R32, 0x1f, RZ ;  /* 0x0000001f20037819 */ /* 0x000fe800000006ff */
[----:B------:R-:W2:Y:S02]  /*a420*/  SYNCS.PHASECHK.TRANS64.TRYWAIT P0, [R18+URZ+0x80], R3 ;  /* 0x00008003120075a7 */ /* 0x000ea400080011ff */
[----:B--2---:R-:W-:Y:S05]  /*a430*/  @!P0 BRA `(.L_x_59) ;  /* 0x00000078009c8947 */ /* 0x004fea0003800000 */
.L_x_169:
[----:B------:R-:W-:Y:S01]  /*a440*/  ISETP.GE.AND P0, PT, R26, 0x1, PT ;  /* 0x000000011a00780c */ /* 0x000fe20003f06270 */
[----:B------:R-:W3:Y:S01]  /*a450*/  LDS.128 R36, [R18+0xc0] ;  /* 0x0000c00012247984 */ /* 0x000ee20000000c00 */
[----:B------:R-:W-:Y:S01]  /*a460*/  VIADD R0, R18, 0x88 ;  /* 0x0000008812007836 */ /* 0x000fe20000000000 */
[----:B------:R-:W-:Y:S01]  /*a470*/  @!PT LDS RZ, [RZ] ;  /* 0x00000000fffff984 */ /* 0x000fe20000000800 */
[----:B------:R-:W-:Y:S01]  /*a480*/  @!PT LDS RZ, [RZ] ;  /* 0x00000000fffff984 */ /* 0x000fe20000000800 */
[----:B------:R-:W-:Y:S01]  /*a490*/  @!PT LDS RZ, [RZ] ;  /* 0x00000000fffff984 */ /* 0x000fe20000000800 */
[----:B------:R-:W-:Y:S01]  /*a4a0*/  @!PT LDS RZ, [RZ] ;  /* 0x00000000fffff984 */ /* 0x000fe20000000800 */
[----:B------:R4:W-:Y:S06]  /*a4b0*/  MEMBAR.ALL.CTA ;  /* 0x0000000000007992 */ /* 0x0009ec0000008000 */
[----:B----4-:R-:W4:Y:S01]  /*a4c0*/  FENCE.VIEW.ASYNC.S ;  /* 0x00000000000073c6 */ /* 0x010f220000000000 */
[----:B------:R-:W-:Y:S04]  /*a4d0*/  PRMT R0, RZ, 0x654, R0 ;  /* 0x00000654ff007816 */ /* 0x000fe80000000000 */
[----:B----4-:R4:W-:Y:S01]  /*a4e0*/  SYNCS.ARRIVE.TRANS64.RED.A1T0 RZ, [R0+URZ], RZ ;  /* 0x000000ff00ff79a7 */ /* 0x0109e200081004ff */
[----:B---3--:R-:W-:Y:S11]  /*a4f0*/  LOP3.LUT P5, RZ, R38, 0x1, RZ, 0xc0, !PT ;  /* 0x0000000126ff7812 */ /* 0x008ff600078ac0ff */
[----:B------:R-:W-:Y:S02]  /*a500*/  @!UPT UIADD3 URZ, UPT, UPT, URZ, URZ, URZ ;  /* 0x000000fffffff290 */ /* 0x000fe4000fffe0ff */
[----:B------:R-:W-:Y:S02]  /*a510*/  @P5 MOV R13, R36 ;  /* 0x00000024000d5202 */ /* 0x000fe40000000f00 */
[----:B------:R-:W-:Y:S01]  /*a520*/  @P5 LOP3.LUT R8, R37, 0xffff, RZ, 0xc0, !PT ;  /* 0x0000ffff25085812 */ /* 0x000fe200078ec0ff */
[----:B----4-:R-:W-:Y:S06]  /*a530*/  @!P0 BRA `(.L_x_60) ;  /* 0x0000000000a88947 */ /* 0x010fec0003800000 */
[-C--:B-1----:R-:W-:Y:S01]  /*a540*/  IMAD.HI.U32 R40, R8, R7.reuse, RZ ;  /* 0x0000000708287227 */ /* 0x082fe200078e00ff */
[----:B------:R-:W-:Y:S02]  /*a550*/  ISETP.NE.AND P0, PT, R6, 0x1, PT ;  /* 0x000000010600780c */ /* 0x000fe40003f05270 */
[----:B------:R-:W-:Y:S01]  /*a560*/  ISETP.NE.AND P2, PT, R26, 0x1, PT ;  /* 0x000000011a00780c */ /* 0x000fe20003f45270 */
[----:B------:R-:W-:Y:S01]  /*a570*/  IMAD.HI.U32 R42, R34, R7, RZ ;  /* 0x00000007222a7227 */ /* 0x000fe200078e00ff */
[-C--:B------:R-:W-:Y:S03]  /*a580*/  SHF.R.U32.HI R51, RZ, R17.reuse, R40 ;  /* 0x00000011ff337219 */ /* 0x080fe60000011628 */
[-C--:B------:R-:W-:Y:S01]  /*a590*/  IMAD.HI.U32 R40, R43, R22.reuse, RZ ;  /* 0x000000162b287227 */ /* 0x080fe200078e00ff */
[----:B------:R-:W-:Y:S02]  /*a5a0*/  SHF.R.U32.HI R53, RZ, R17, R42 ;  /* 0x00000011ff357219 */ /* 0x000fe4000001162a */
[----:B------:R-:W-:Y:S01]  /*a5b0*/  SEL R9, R8, R51, !P0 ;  /* 0x0000003308097207 */ /* 0x000fe20004000000 */
[----:B------:R-:W-:Y:S01]  /*a5c0*/  IMAD.HI.U32 R44, R13, R22, RZ ;  /* 0x000000160d2c7227 */ /* 0x000fe200078e00ff */
[----:B--2---:R-:W-:Y:S02]  /*a5d0*/  SEL R3, R34, R53, !P0 ;  /* 0x0000003522037207 */ /* 0x004fe40004000000 */
[----:B------:R-:W-:Y:S01]  /*a5e0*/  ISETP.NE.AND P0, PT, R2, 0x1, PT ;  /* 0x000000010200780c */ /* 0x000fe20003f05270 */
[----:B------:R-:W-:Y:S01]  /*a5f0*/  IMAD.HI.U32 R14, R9, R4, RZ ;  /* 0x00000004090e7227 */ /* 0x000fe200078e00ff */
[-C--:B------:R-:W-:Y:S02]  /*a600*/  SHF.R.U32.HI R40, RZ, R23.reuse, R40 ;  /* 0x00000017ff287219 */ /* 0x080fe40000011628 */
[----:B------:R-:W-:Y:S02]  /*a610*/  SHF.R.U32.HI R44, RZ, R23, R44 ;  /* 0x00000017ff2c7219 */ /* 0x000fe4000001162c */
[----:B------:R-:W-:Y:S01]  /*a620*/  SEL R11, R43, R40, !P0 ;  /* 0x000000282b0b7207 */ /* 0x000fe20004000000 */
[-C--:B------:R-:W-:Y:S01]  /*a630*/  IMAD.HI.U32 R40, R3, R4.reuse, RZ ;  /* 0x0000000403287227 */ /* 0x080fe200078e00ff */
[-C--:B------:R-:W-:Y:S03]  /*a640*/  SHF.R.U32.HI R14, RZ, R5.reuse, R14 ;  /* 0x00000005ff0e7219 */ /* 0x080fe6000001160e */
[----:B------:R-:W-:Y:S01]  /*a650*/  IMAD.HI.U32 R42, R11, R4, RZ ;  /* 0x000000040b2a7227 */ /* 0x000fe200078e00ff */
[-C--:B------:R-:W-:Y:S02]  /*a660*/  @P2 SHF.R.U32.HI R3, RZ, R5.reuse, R40 ;  /* 0x00000005ff032219 */ /* 0x080fe40000011628 */
[----:B------:R-:W-:Y:S02]  /*a670*/  SEL R15, R9, R14, !P2 ;  /* 0x0000000e090f7207 */ /* 0x000fe40005000000 */
[----:B------:R-:W-:Y:S01]  /*a680*/  @P2 SHF.R.U32.HI R11, RZ, R5, R42 ;  /* 0x00000005ff0b2219 */ /* 0x000fe2000001162a */
[C---:B------:R-:W-:Y:S01]  /*a690*/  IMAD R10, R26.reuse, R3, RZ ;  /* 0x000000031a0a7224 */ /* 0x040fe200078e02ff */
[----:B------:R-:W-:Y:S01]  /*a6a0*/  SEL R3, R13, R44, !P0 ;  /* 0x0000002c0d037207 */ /* 0x000fe20004000000 */
[----:B------:R-:W-:Y:S02]  /*a6b0*/  IMAD.MOV R14, RZ, RZ, -R15 ;  /* 0x000000ffff0e7224 */ /* 0x000fe400078e0a0f */
[C---:B------:R-:W-:Y:S01]  /*a6c0*/  IMAD R12, R26.reuse, R11, RZ ;  /* 0x0000000b1a0c7224 */ /* 0x040fe200078e02ff */
[----:B------:R-:W-:Y:S01]  /*a6d0*/  ISETP.GE.AND P0, PT, R9, R10, PT ;  /* 0x0000000a0900720c */ /* 0x000fe20003f06270 */
[----:B------:R-:W-:Y:S03]  /*a6e0*/  IMAD R14, R26, R14, R9 ;  /* 0x0000000e1a0e7224 */ /* 0x000fe600078e0209 */
[C---:B------:R-:W-:Y:S11]  /*a6f0*/  ISETP.GE.OR P0, PT, R3.reuse, R12, P0 ;  /* 0x0000000c0300720c */ /* 0x040ff60000706670 */
[----:B------:R-:W-:Y:S02]  /*a700*/  @!UPT UIADD3 URZ, UPT, UPT, URZ, URZ, URZ ;  /* 0x000000fffffff290 */ /* 0x000fe4000fffe0ff */
[C---:B------:R-:W-:Y:S05]  /*a710*/  @!P0 IMAD.HI.U32 R10, R3.reuse, R4, RZ ;  /* 0x00000004030a8227 */ /* 0x040fea00078e00ff */
[----:B------:R-:W-:Y:S04]  /*a720*/  @!P0 SHF.R.U32.HI R10, RZ, R5, R10 ;  /* 0x00000005ff0a8219 */ /* 0x000fe8000001160a */
[----:B------:R-:W-:Y:S01]  /*a730*/  @!P0 SEL R0, R3, R10, !P2 ;  /* 0x0000000a03008207 */ /* 0x000fe20005000000 */
[----:B------:R-:W-:Y:S03]  /*a740*/  IMAD.MOV R10, RZ, RZ, -R3 ;  /* 0x000000ffff0a7224 */ /* 0x000fe600078e0a03 */
[----:B------:R-:W-:Y:S01]  /*a750*/  @!P0 IADD3 R15, PT, PT, R15, -R0, RZ ;  /* 0x800000000f0f8210 */ /* 0x000fe20007ffe0ff */
[----:B------:R-:W-:Y:S01]  /*a760*/  @!P0 IMAD R0, R11, R14, R0 ;  /* 0x0000000e0b008224 */ /* 0x000fe200078e0200 */
[----:B------:R-:W-:Y:S01]  /*a770*/  IADD3 R11, PT, PT, -R9, RZ, RZ ;  /* 0x000000ff090b7210 */ /* 0x000fe20007ffe1ff */
[----:B------:R-:W-:Y:S02]  /*a780*/  IMAD R13, R2, R10, R13 ;  /* 0x0000000a020d7224 */ /* 0x000fe400078e020d */
[----:B------:R-:W-:Y:S02]  /*a790*/  @!P0 IMAD R9, R15, R26, R3 ;  /* 0x0000001a0f098224 */ /* 0x000fe400078e0203 */
[----:B------:R-:W-:Y:S02]  /*a7a0*/  @!P0 IMAD.MOV.U32 R3, RZ, RZ, R0 ;  /* 0x000000ffff038224 */ /* 0x000fe400078e0000 */
[----:B------:R-:W-:Y:S02]  /*a7b0*/  IMAD R8, R6, R11, R8 ;  /* 0x0000000b06087224 */ /* 0x000fe400078e0208 */
[----:B------:R-:W-:Y:S02]  /*a7c0*/  IMAD R13, R3, R2, R13 ;  /* 0x00000002030d7224 */ /* 0x000fe400078e020d */
[----:B------:R-:W-:Y:S02]  /*a7d0*/  IMAD R8, R9, R6, R8 ;  /* 0x0000000609087224 */ /* 0x000fe400078e0208 */
.L_x_60:
[----:B------:R-:W-:Y:S05]  /*a7e0*/  @P6 BRA `(.L_x_61) ;  /* 0x0000000000086947 */ /* 0x000fea0003800000 */
[----:B------:R-:W3:Y:S02]  /*a7f0*/  SYNCS.PHASECHK.TRANS64.TRYWAIT P0, [R18+URZ+0x78], R47 ;  /* 0x0000782f120075a7 */ /* 0x000ee400080011ff */
[----:B---3--:R-:W-:Y:S05]  /*a800*/  @!P0 BRA `(.L_x_62) ;  /* 0x0000007400bc8947 */ /* 0x008fea0003800000 */
.L_x_61:
[----:B-1----:R-:W-:Y:S01]  /*a810*/  ISETP.NE.U32.AND P2, PT, R20, RZ, PT ;  /* 0x000000ff1400720c */ /* 0x002fe20003f45070 */
[----:B------:R-:W-:Y:S01]  /*a820*/  IMAD.MOV.U32 R51, RZ, RZ, 0x1 ;  /* 0x00000001ff337424 */ /* 0x000fe200078e00ff */
[----:B------:R-:W-:Y:S02]  /*a830*/  R2UR UR15, R16 ;  /* 0x00000000100f72ca */ /* 0x000fe400000e0000 */
[----:B------:R-:W-:Y:S02]  /*a840*/  ISETP.NE.AND.EX P2, PT, R21, RZ, PT, P2 ;  /* 0x000000ff1500720c */ /* 0x000fe40003f45320 */
[----:B------:R-:W-:Y:S02]  /*a850*/  ISETP.NE.U32.AND P0, PT, R20, RZ, PT ;  /* 0x000000ff1400720c */ /* 0x000fe40003f05070 */
[----:B------:R-:W-:Y:S02]  /*a860*/  SHF.L.U32 R51, R51, 0x1f, RZ ;  /* 0x0000001f33337819 */ /* 0x000fe400000006ff */
[----:B------:R-:W-:Y:S05]  /*a870*/  ISETP.NE.AND.EX P0, PT, R21, RZ, PT, P0 ;  /* 0x000000ff1500720c */ /* 0x000fea0003f05300 */
[----:B------:R-:W-:Y:S02]  /*a880*/  USHF.L.U32 UR15, UR15, 0x7, URZ ;  /* 0x000000070f0f7899 */ /* 0x000fe400080006ff */
[----:B------:R-:W-:Y:S10]  /*a890*/  @!P2 BRA `(.L_x_63) ;  /* 0x000000000030a947 */ /* 0x000ff40003800000 */
[----:B------:R-:W-:Y:S01]  /*a8a0*/  PLOP3.LUT P3, PT, P4, PT, PT, 0x80, 0x8 ;  /* 0x000000000008781c */ /* 0x000fe2000276f070 */
[----:B------:R-:W-:Y:S11]  /*a8b0*/  IMAD.MOV.U32 R87, RZ, RZ, 0x1 ;  /* 0x00000001ff577424 */ /* 0x000ff600078e00ff */
[----:B------:R-:W-:Y:S01]  /*a8c0*/  @!UPT UIADD3 URZ, UPT, UPT, URZ, URZ, URZ ;  /* 0x000000fffffff290 */ /* 0x000fe2000fffe0ff */
[----:B------:R-:W1:Y:S01]  /*a8d0*/  @P3 LDC.64 R10, c[0x0][0x988] ;  /* 0x00026200ff0a3b82 */ /* 0x000e620000000a00 */
[----:B------:R-:W-:Y:S01]  /*a8e0*/  @P3 R2UR UR8, R88 ;  /* 0x00000000580832ca */ /* 0x000fe200000e0000 */
[----:B------:R-:W-:Y:S01]  /*a8f0*/  @P3 IMAD R0, R19, R20, RZ ;  /* 0x0000001413003224 */ /* 0x000fe200078e02ff */
[----:B------:R-:W-:Y:S03]  /*a900*/  @P3 R2UR UR9, R89 ;  /* 0x00000000590932ca */ /* 0x000fe600000e0000 */
[----:B-1----:R-:W-:Y:S04]  /*a910*/  @P3 IMAD.WIDE R10, R0, 0x4, R10 ;  /* 0x00000004000a3825 */ /* 0x002fe800078e020a */
[----:B------:R-:W-:Y:S06]  /*a920*/  IMAD.MOV.U32 R0, RZ, RZ, 0x1 ;  /* 0x00000001ff007424 */ /* 0x000fec00078e00ff */
[----:B------:R1:W5:Y:S01]  /*a930*/  @P3 LDG.E R35, desc[UR8][R10.64] ;  /* 0x000000080a233981 */ /* 0x000362000c1e1900 */
[----:B------:R-:W-:Y:S01]  /*a940*/  @!P3 PRMT R87, R0, 0x7610, R87 ;  /* 0x000076100057b816 */ /* 0x000fe20000000057 */
[----:B-1----:R-:W4:Y:S06]  /*a950*/  @!P3 LDC R35, c[0x0][0x980] ;  /* 0x00026000ff23bb82 */ /* 0x002f2c0000000800 */
.L_x_63:
[----:B----45:R-:W-:Y:S01]  /*a960*/  @!P0 FSETP.EQ.AND P2, PT, R35, RZ, PT ;  /* 0x000000ff2300820b */ /* 0x030fe20003f42000 */
[----:B------:R-:W-:Y:S01]  /*a970*/  @!UPT UIADD3 URZ, UPT, UPT, URZ, URZ, URZ ;  /* 0x000000fffffff290 */ /* 0x000fe2000fffe0ff */
[----:B------:R-:W-:Y:S11]  /*a980*/  @!P0 BRA `(.L_x_64) ;  /* 0x0000000000108947 */ /* 0x000ff60003800000 */
[----:B------:R-:W-:Y:S02]  /*a990*/  LOP3.LUT P0, RZ, R87, 0xff, RZ, 0xc0, !PT ;  /* 0x000000ff57ff7812 */ /* 0x000fe4000780c0ff */
[----:B------:R-:W-:Y:S11]  /*a9a0*/  PLOP3.LUT P2, PT, P3, PT, PT, 0x8, 0x80 ;  /* 0x000000000080781c */ /* 0x000ff60001f4e170 */
[----:B------:R-:W-:Y:S11]  /*a9b0*/  @P0 FSETP.EQ.AND P2, PT, R35, RZ, PT ;  /* 0x000000ff2300020b */ /* 0x000ff60003f42000 */
[----:B------:R-:W-:Y:S02]  /*a9c0*/  @!UPT UIADD3 URZ, UPT, UPT, URZ, URZ, URZ ;  /* 0x000000fffffff290 */ /* 0x000fe4000fffe0ff */
.L_x_64:
[----:B------:R-:W-:Y:S01]  /*a9d0*/  ISETP.NE.AND P0, PT, R30, 0x1, PT ;  /* 0x000000011e00780c */ /* 0x000fe20003f05270 */
[----:B------:R-:W1:Y:S01]  /*a9e0*/  SYNCS.PHASECHK.TRANS64.TRYWAIT P6, [R18+URZ+0x50], R51 ;  /* 0x00005033120075a7 */ /* 0x000e6200080c11ff */
[----:B------:R-:W-:Y:S04]  /*a9f0*/  IMAD.SHL.U32 R12, R41, 0x80, RZ ;  /* 0x00000080290c7824 */ /* 0x000fe800078e00ff */
[C---:B--2---:R-:W-:Y:S01]  /*aa00*/  IMAD.HI.U32 R3, R12.reuse, R31, RZ ;  /* 0x0000001f0c037227 */ /* 0x044fe200078e00ff */
[C---:B------:R-:W-:Y:S04]  /*aa10*/  R2UR UR11, R12.reuse ;  /* 0x000000000c0b72ca */ /* 0x040fe800000e0000 */
[----:B------:R-:W-:Y:S04]  /*aa20*/  SHF.R.U32.HI R3, RZ, R28, R3 ;  /* 0x0000001cff037219 */ /* 0x000fe80000011603 */
[----:B------:R-:W-:Y:S02]  /*aa30*/  SEL R3, R12, R3, !P0 ;  /* 0x000000030c037207 */ /* 0x000fe40004000000 */
[----:B------:R-:W-:Y:S02]  /*aa40*/  ISETP.NE.AND P0, PT, R29, 0x1, PT ;  /* 0x000000011d00780c */ /* 0x000fe40003f05270 */
[C---:B------:R-:W-:Y:S01]  /*aa50*/  R2UR UR12, R3.reuse ;  /* 0x00000000030c72ca */ /* 0x040fe200000e0000 */
[C---:B------:R-:W-:Y:S05]  /*aa60*/  IMAD.HI.U32 R10, R3.reuse, R24, RZ ;  /* 0x00000018030a7227 */ /* 0x040fea00078e00ff */
[----:B------:R-:W-:Y:S04]  /*aa70*/  SHF.R.U32.HI R10, RZ, R25, R10 ;  /* 0x00000019ff0a7219 */ /* 0x000fe8000001160a */
[----:B------:R-:W-:Y:S02]  /*aa80*/  SEL R10, R3, R10, !P0 ;  /* 0x0000000a030a7207 */ /* 0x000fe40004000000 */
[----:B------:R-:W-:Y:S02]  /*aa90*/  ELECT P0, URZ, PT ;  /* 0x0000000000ff782f */ /* 0x000fe40003800000 */
[C---:B------:R-:W-:Y:S01]  /*aaa0*/  R2UR UR8, R10.reuse ;  /* 0x000000000a0872ca */ /* 0x040fe200000e0000 */
[C---:B------:R-:W-:Y:S01]  /*aab0*/  IMAD.HI.U32 R0, R10.reuse, R33, RZ ;  /* 0x000000210a007227 */ /* 0x040fe200078e00ff */
[----:B------:R-:W-:Y:S02]  /*aac0*/  PLOP3.LUT P2, PT, P2, P0, PT, 0xf2, 0x2f ;  /* 0x00000000002f781c */ /* 0x000fe40001741e72 */
[----:B------:R-:W-:Y:S02]  /*aad0*/  R2UR UR13, R10 ;  /* 0x000000000a0d72ca */ /* 0x000fe400000e0000 */
[----:B------:R-:W-:Y:S04]  /*aae0*/  SHF.R.U32.HI R0, RZ, R27, R0 ;  /* 0x0000001bff007219 */ /* 0x000fe80000011600 */
[----:B------:R-:W-:Y:S01]  /*aaf0*/  R2UR UR14, R0 ;  /* 0x00000000000e72ca */ /* 0x000fe200000e0000 */
[----:B------:R-:W-:Y:S04]  /*ab00*/  IMAD.MOV R0, RZ, RZ, -R3 ;  /* 0x000000ffff007224 */ /* 0x000fe800078e0a03 */
[----:B------:R-:W-:Y:S01]  /*ab10*/  @!P2 IMAD.MOV.U32 R9, RZ, 0x20, RZ ;  /* 0x00000020ff09a824 */ /* 0x000fe200078e00ff */
[----:B------:R-:W-:Y:S01]  /*ab20*/  R2UR UR10, R0 ;  /* 0x00000000000a72ca */ /* 0x000fe200000e0000 */
[----:B------:R-:W-:Y:S02]  /*ab30*/  IMAD.MOV R0, RZ, RZ, -R10 ;  /* 0x000000ffff007224 */ /* 0x000fe400078e0a0a */
[----:B------:R-:W-:Y:S03]  /*ab40*/  @!P2 IMAD.MOV.U32 R9, RZ, 0x400, R9 ;  /* 0x00000400ff09a824 */ /* 0x000fe600078e0009 */
[----:B------:R-:W-:Y:S01]  /*ab50*/  R2UR UR9, R0 ;  /* 0x00000000000972ca */ /* 0x000fe200000e0000 */
[----:B------:R-:W-:Y:S06]  /*ab60*/  USEL UR14, UR8, UR14, !UP2 ;  /* 0x0000000e080e7287 */ /* 0x000fec000d000000 */
[----:B------:R-:W-:Y:S01]  /*ab70*/  UIMAD UR11, UR6, UR10, UR11 ;  /* 0x0000000a060b72a4 */ /* 0x000fe2000f8e020b */
[----:B------:R-:W-:Y:S05]  /*ab80*/  IMAD R3, RZ, RZ, -UR14 ;  /* 0x8000000eff037e24 */ /* 0x000fea000f8e02ff */
[----:B------:R-:W-:Y:S01]  /*ab90*/  UIMAD UR12, UR5, UR9, UR12 ;  /* 0x00000009050c72a4 */ /* 0x000fe2000f8e020c */
[----:B------:R-:W-:Y:S02]  /*aba0*/  R2UR UR8, R3 ;  /* 0x00000000030872ca */ /* 0x000fe400000e0000 */
[----:B------:R-:W-:Y:S05]  /*abb0*/  @!P2 IADD3 R3, P0, PT, R48, 0x680, RZ ;  /* 0x000006803003a810 */ /* 0x000fea0007f1e0ff */
[----:B------:R-:W-:Y:S06]  /*abc0*/  @!P2 IMAD.X R0, RZ, RZ, R49, P0 ;  /* 0x000000ffff00a224 */ /* 0x000fec00000e0631 */
[----:B------:R-:W-:Y:S01]  /*abd0*/  UIMAD UR13, UR4, UR8, UR13 ;  /* 0x00000008040d72a4 */ /* 0x000fe2000f8e020d */
[----:B-1----:R-:W-:Y:S11]  /*abe0*/  @!P6 BRA `(.L_x_65) ;  /* 0x0000007000d8e947 */ /* 0x002ff60003800000 */
.L_x_170:
[----:B------:R-:W-:Y:S01]  /*abf0*/  @!P2 R2UR UR10, R9 ;  /* 0x00000000090aa2ca */ /* 0x000fe200000e0000 */
[----:B------:R-:W-:Y:S01]  /*ac00*/  VOTEU.ALL UP0, P2 ;  /* 0x0000000000ff7886 */ /* 0x000fe20001000000 */
[----:B------:R-:W-:Y:S01]  /*ac10*/  @!P2 R2UR UR9, R3 ;  /* 0x000000000309a2ca */ /* 0x000fe200000e0000 */
[----:B------:R-:W-:Y:S01]  /*ac20*/  @!P2 IMAD.MOV.U32 R9, RZ, 0x20, RZ ;  /* 0x00000020ff09a824 */ /* 0x000fe200078e00ff */
[----:B------:R-:W-:Y:S01]  /*ac30*/  @!P2 R2UR UR8, R0 ;  /* 0x000000000008a2ca */ /* 0x000fe200000e0000 */
[----:B------:R-:W-:Y:S02]  /*ac40*/  @!P2 VIADD R0, R18, 0x200 ;  /* 0x000002001200a836 */ /* 0x000fe40000000000 */
[----:B------:R-:W-:Y:S06]  /*ac50*/  @!P2 IMAD.MOV.U32 R9, RZ, 0x400, R9 ;  /* 0x00000400ff09a824 */ /* 0x000fec00078e0009 */
[----:B------:R-:W-:Y:S01]  /*ac60*/  IMAD.U32 R3, RZ, RZ, UR10 ;  /* 0x0000000aff037e24 */ /* 0x000fe2000f8e00ff */
[----:B------:R-:W-:Y:S01]  /*ac70*/  @!UP0 UMOV UR10, UR15 ;  /* 0x0000000f000a8c82 */ /* 0x000fe20008000000 */
[----:B------:R-:W-:Y:S01]  /*ac80*/  IMAD.U32 R10, RZ, RZ, UR9 ;  /* 0x00000009ff0a7e24 */ /* 0x000fe2000f8e00ff */
[----:B------:R-:W-:Y:S01]  /*ac90*/  @!UP0 UMOV UR9, UR7 ;  /* 0x0000000700098c82 */ /* 0x000fe20008000000 */
[----:B------:R-:W-:Y:S01]  /*aca0*/  IMAD.U32 R11, RZ, RZ, UR8 ;  /* 0x00000008ff0b7e24 */ /* 0x000fe2000f8e00ff */
[----:B------:R-:W-:Y:S02]  /*acb0*/  @!P2 PRMT R3, R3, 0x5410, RZ ;  /* 0x000054100303a816 */ /* 0x000fe400000000ff */
[----:B------:R-:W-:Y:S01]  /*acc0*/  @!P2 R2UR UR8, R0 ;  /* 0x000000000008a2ca */ /* 0x000fe200000e0000 */
[----:B------:R-:W-:Y:S01]  /*acd0*/  IMAD.U32 R0, RZ, RZ, UR7 ;  /* 0x00000007ff007e24 */ /* 0x000fe2000f8e00ff */
[----:B------:R-:W-:Y:S02]  /*ace0*/  @!P2 R2UR UR18, R10 ;  /* 0x000000000a12a2ca */ /* 0x000fe400000e0000 */
[----:B------:R-:W-:Y:S02]  /*acf0*/  @!P2 R2UR UR19, R11 ;  /* 0x000000000b13a2ca */ /* 0x000fe400000e0000 */
[----:B------:R-:W-:Y:S01]  /*ad00*/  @!P2 R2UR UR16, R3 ;  /* 0x000000000310a2ca */ /* 0x000fe200000e0000 */
[----:B------:R-:W-:Y:S01]  /*ad10*/  @!P2 IMAD.MOV.U32 R3, RZ, RZ, 0x2000 ;  /* 0x00002000ff03a424 */ /* 0x000fe200078e00ff */
[----:B------:R-:W-:Y:S11]  /*ad20*/  PRMT R11, R85, 0x654, R0 ;  /* 0x00000654550b7816 */ /* 0x000ff60000000000 */
[----:B------:R2:W-:Y:S01]  /*ad30*/  @!UP0 UTMALDG.5D.IM2COL [UR8], [UR18], UR16 ;  /* 0x00000008120083b4 */ /* 0x0005e20008060010 */
[----:B------:R4:W-:Y:S01]  /*ad40*/  @!P2 SYNCS.ARRIVE.TRANS64.RED.A0TR RZ, [R18+URZ+0x30], R3 ;  /* 0x0000300312ffa9a7 */ /* 0x0009e200083004ff */
[----:B------:R2:W-:Y:S01]  /*ad50*/  SYNCS.ARRIVE.TRANS64.RED.A1T0 RZ, [R11+URZ], RZ ;  /* 0x000000ff0bff79a7 */ /* 0x0005e200081004ff */
[----:B------:R-:W5:Y:S01]  /*ad60*/  SYNCS.PHASECHK.TRANS64.TRYWAIT P6, [R18+URZ+0x58], R51 ;  /* 0x00005833120075a7 */ /* 0x000f6200080c11ff */
[----:B----4-:R-:W-:Y:S05]  /*ad70*/  @!P2 IADD3 R3, P0, PT, R48, 0x680, RZ ;  /* 0x000006803003a810 */ /* 0x010fea0007f1e0ff */
[----:B------:R-:W-:Y:S01]  /*ad80*/  @!P2 IMAD.X R0, RZ, RZ, R49, P0 ;  /* 0x000000ffff00a224 */ /* 0x000fe200000e0631 */
[----:B--2--5:R-:W-:Y:S07]  /*ad90*/  @!P6 BRA `(.L_x_66) ;  /* 0x000000700080e947 */ /* 0x024fee0003800000 */
.L_x_171:
[----:B------:R-:W-:Y:S01]  /*ada0*/  @!P2 R2UR UR10, R9 ;  /* 0x00000000090aa2ca */ /* 0x000fe200000e0000 */
[----:B------:R-:W-:Y:S01]  /*adb0*/  VOTEU.ALL UP0, P2 ;  /* 0x0000000000ff7886 */ /* 0x000fe20001000000 */
[----:B------:R-:W-:Y:S01]  /*adc0*/  @!P2 R2UR UR8, R0 ;  /* 0x000000000008a2ca */ /* 0x000fe200000e0000 */
[----:B------:R-:W-:Y:S01]  /*add0*/  @!P2 VIADD R0, R18, 0x2200 ;  /* 0x000022001200a836 */ /* 0x000fe20000000000 */
[----:B------:R-:W-:Y:S01]  /*ade0*/  @!P2 R2UR UR9, R3 ;  /* 0x000000000309a2ca */ /* 0x000fe200000e0000 */
[----:B------:R-:W-:Y:S01]  /*adf0*/  UMOV UR35, UR11 ;  /* 0x0000000b00237c82 */ /* 0x000fe20008000000 */
[----:B------:R-:W-:Y:S01]  /*ae00*/  @!UP0 UIADD3 UR34, UPT, UPT, UR15, 0x10, URZ ;  /* 0x000000100f228890 */ /* 0x000fe2000fffe0ff */
[----:B------:R-:W-:Y:S01]  /*ae10*/  IMAD.U32 R10, RZ, RZ, UR33 ;  /* 0x00000021ff0a7e24 */ /* 0x000fe2000f8e00ff */
[----:B------:R-:W-:Y:S01]  /*ae20*/  @!P2 R2UR UR32, R0 ;  /* 0x000000000020a2ca */ /* 0x000fe200000e0000 */
[----:B------:R-:W-:Y:S01]  /*ae30*/  VOTEU.ALL UP0, P2 ;  /* 0x0000000000ff7886 */ /* 0x000fe20001000000 */
[----:B------:R-:W-:Y:S01]  /*ae40*/  UMOV UR36, UR12 ;  /* 0x0000000c00247c82 */ /* 0x000fe20008000000 */
[----:B------:R-:W-:Y:S01]  /*ae50*/  UMOV UR37, UR13 ;  /* 0x0000000d00257c82 */ /* 0x000fe20008000000 */
[----:B------:R-:W-:Y:S01]  /*ae60*/  UMOV UR38, UR14 ;  /* 0x0000000e00267c82 */ /* 0x000fe20008000000 */
[----:B------:R-:W-:Y:S01]  /*ae70*/  IMAD.U32 R3, RZ, RZ, UR10 ;  /* 0x0000000aff037e24 */ /* 0x000fe2000f8e00ff */
[----:B------:R-:W-:Y:S01]  /*ae80*/  PRMT R10, R85, 0x654, R10 ;  /* 0x00000654550a7816 */ /* 0x000fe2000000000a */
[----:B------:R-:W-:Y:S02]  /*ae90*/  IMAD.U32 R15, RZ, RZ, UR8 ;  /* 0x00000008ff0f7e24 */ /* 0x000fe4000f8e00ff */
[----:B------:R-:W-:Y:S01]  /*aea0*/  IMAD.U32 R14, RZ, RZ, UR9 ;  /* 0x00000009ff0e7e24 */ /* 0x000fe2000f8e00ff */
[----:B------:R-:W-:Y:S01]  /*aeb0*/  @!P2 PRMT R3, R3, 0x5410, RZ ;  /* 0x000054100303a816 */ /* 0x000fe200000000ff */
[----:B------:R-:W-:Y:S01]  /*aec0*/  @!P2 IMAD.MOV.U32 R9, RZ, 0x20, RZ ;  /* 0x00000020ff09a824 */ /* 0x000fe200078e00ff */
[----:B------:R-:W-:Y:S02]  /*aed0*/  @!P2 R2UR UR19, R15 ;  /* 0x000000000f13a2ca */ /* 0x000fe400000e0000 */
[----:B------:R-:W-:Y:S01]  /*aee0*/  @!P2 R2UR UR18, R14 ;  /* 0x000000000e12a2ca */ /* 0x000fe200000e0000 */
[----:B------:R-:W-:Y:S01]  /*aef0*/  @!P2 IMAD.MOV.U32 R9, RZ, 0x400, R9 ;  /* 0x00000400ff09a824 */ /* 0x000fe200078e0009 */
[----:B------:R-:W-:Y:S01]  /*af00*/  @!P2 R2UR UR8, R3 ;  /* 0x000000000308a2ca */ /* 0x000fe200000e0000 */
[----:B------:R-:W-:Y:S11]  /*af10*/  @!P2 IMAD.MOV.U32 R3, RZ, RZ, 0x2000 ;  /* 0x00002000ff03a424 */ /* 0x000ff600078e00ff */
[----:B------:R-:W-:Y:S01]  /*af20*/  @!UPT UIADD3 URZ, UPT, UPT, URZ, URZ, URZ ;  /* 0x000000fffffff290 */ /* 0x000fe2000fffe0ff */
[----:B------:R4:W-:Y:S01]  /*af30*/  @!UP0 UTMALDG.5D.IM2COL [UR32], [UR18], UR8 ;  /* 0x00000020120083b4 */ /* 0x0009e20008060008 */
[----:B------:R5:W-:Y:S01]  /*af40*/  @!P2 SYNCS.ARRIVE.TRANS64.RED.A0TR RZ, [R18+URZ+0x38], R3 ;  /* 0x0000380312ffa9a7 */ /* 0x000be200083004ff */
[----:B------:R4:W-:Y:S01]  /*af50*/  SYNCS.ARRIVE.TRANS64.RED.A1T0 RZ, [R10+URZ], RZ ;  /* 0x000000ff0aff79a7 */ /* 0x0009e200081004ff */
[----:B------:R-:W1:Y:S01]  /*af60*/  SYNCS.PHASECHK.TRANS64.TRYWAIT P6, [R18+URZ+0x60], R51 ;  /* 0x00006033120075a7 */ /* 0x000e6200080c11ff */
[----:B-----5:R-:W-:Y:S05]  /*af70*/  @!P2 IADD3 R3, P0, PT, R48, 0x680, RZ ;  /* 0x000006803003a810 */ /* 0x020fea0007f1e0ff */
[----:B------:R-:W-:Y:S01]  /*af80*/  @!P2 IMAD.X R0, RZ, RZ, R49, P0 ;  /* 0x000000ffff00a224 */ /* 0x000fe200000e0631 */
[----:B-1--4-:R-:W-:Y:S07]  /*af90*/  @!P6 BRA `(.L_x_67) ;  /* 0x000000700014e947 */ /* 0x012fee0003800000 */
.L_x_172:
        /* <DEDUP_REMOVED lines=32> */
.L_x_173:
        /* <DEDUP_REMOVED lines=15> */
[----:B------:R-:W-:Y:S01]  /*b290*/  IMAD.U32 R15, RZ, RZ, UR8 ;  /* 0x00000008ff0f7e24 */ /* 0x000fe2000f8e00ff */
[----:B------:R-:W-:Y:S01]  /*b2a0*/  SHF.L.U32 R41, RZ, 0x1f, RZ ;  /* 0x0000001fff297819 */ /* 0x000fe200000006ff */
        /* <DEDUP_REMOVED lines=16> */
.L_x_174:
[----:B------:R-:W-:Y:S01]  /*b3b0*/  @!P2 R2UR UR10, R9 ;  /* 0x00000000090aa2ca */ /* 0x000fe200000e0000 */
[----:B------:R-:W-:Y:S01]  /*b3c0*/  VOTEU.ALL UP1, P2 ;  /* 0x0000000000ff7886 */ /* 0x000fe20001020000 */
[----:B------:R-:W-:Y:S01]  /*b3d0*/  @!P2 R2UR UR9, R3 ;  /* 0x000000000309a2ca */ /* 0x000fe200000e0000 */
[----:B------:R-:W-:Y:S01]  /*b3e0*/  VOTEU.ALL UP0, P2 ;  /* 0x0000000000ff7886 */ /* 0x000fe20001000000 */
[----:B------:R-:W-:Y:S01]  /*b3f0*/  @!P2 R2UR UR8, R0 ;  /* 0x000000000008a2ca */ /* 0x000fe200000e0000 */
[----:B------:R-:W-:Y:S02]  /*b400*/  @!P2 VIADD R0, R18, 0x200 ;  /* 0x000002001200a836 */ /* 0x000fe40000000000 */
[----:B------:R-:W-:Y:S04]  /*b410*/  @!P2 IMAD.MOV.U32 R9, RZ, 0x20, RZ ;  /* 0x00000020ff09a824 */ /* 0x000fe800078e00ff */
[----:B------:R-:W-:Y:S02]  /*b420*/  @!P2 IMAD.MOV.U32 R9, RZ, 0x400, R9 ;  /* 0x00000400ff09a824 */ /* 0x000fe400078e0009 */
[----:B------:R-:W-:Y:S01]  /*b430*/  IMAD.U32 R3, RZ, RZ, UR10 ;  /* 0x0000000aff037e24 */ /* 0x000fe2000f8e00ff */
[----:B------:R-:W-:Y:S01]  /*b440*/  @!UP1 UIADD3 UR10, UPT, UPT, UR15, 0x40, URZ ;  /* 0x000000400f0a9890 */ /* 0x000fe2000fffe0ff */
[----:B------:R-:W-:Y:S01]  /*b450*/  IMAD.U32 R14, RZ, RZ, UR9 ;  /* 0x00000009ff0e7e24 */ /* 0x000fe2000f8e00ff */
[----:B------:R-:W-:Y:S01]  /*b460*/  @!UP0 UMOV UR9, UR7 ;  /* 0x0000000700098c82 */ /* 0x000fe20008000000 */
[----:B------:R-:W-:Y:S01]  /*b470*/  IMAD.U32 R15, RZ, RZ, UR8 ;  /* 0x00000008ff0f7e24 */ /* 0x000fe2000f8e00ff */
[----:B------:R-:W-:Y:S02]  /*b480*/  @!P2 PRMT R3, R3, 0x5410, RZ ;  /* 0x000054100303a816 */ /* 0x000fe400000000ff */
[----:B------:R-:W-:Y:S02]  /*b490*/  @!P2 R2UR UR8, R0 ;  /* 0x000000000008a2ca */ /* 0x000fe400000e0000 */
[----:B------:R-:W-:Y:S02]  /*b4a0*/  @!P2 R2UR UR18, R14 ;  /* 0x000000000e12a2ca */ /* 0x000fe400000e0000 */
[----:B------:R-:W-:Y:S02]  /*b4b0*/  @!P2 R2UR UR19, R15 ;  /* 0x000000000f13a2ca */ /* 0x000fe400000e0000 */
        /* <DEDUP_REMOVED lines=10> */
.L_x_175:
[----:B------:R-:W-:Y:S01]  /*b560*/  @!P2 R2UR UR10, R9 ;  /* 0x00000000090aa2ca */ /* 0x000fe200000e0000 */
[----:B------:R-:W-:Y:S01]  /*b570*/  VOTEU.ALL UP0, P2 ;  /* 0x0000000000ff7886 */ /* 0x000fe20001000000 */
[----:B------:R-:W-:Y:S01]  /*b580*/  @!P2 R2UR UR9, R3 ;  /* 0x000000000309a2ca */ /* 0x000fe200000e0000 */
[----:B------:R-:W-:Y:S01]  /*b590*/  @!P2 IMAD.MOV.U32 R46, RZ, 0x20, RZ ;  /* 0x00000020ff2ea824 */ /* 0x000fe200078e00ff */
[----:B------:R-:W-:Y:S01]  /*b5a0*/  @!P2 R2UR UR8, R0 ;  /* 0x000000000008a2ca */ /* 0x000fe200000e0000 */
[----:B------:R-:W-:Y:S01]  /*b5b0*/  @!P2 VIADD R0, R18, 0x2200 ;  /* 0x000022001200a836 */ /* 0x000fe20000000000 */
[----:B------:R-:W-:Y:S01]  /*b5c0*/  @!P2 IADD3 R44, P0, PT, R48, 0x680, RZ ;  /* 0x00000680302ca810 */ /* 0x000fe20007f1e0ff */
[----:B------:R-:W-:Y:S04]  /*b5d0*/  @!P2 IMAD.MOV.U32 R46, RZ, 0x400, R46 ;  /* 0x00000400ff2ea824 */ /* 0x000fe800078e002e */
[----:B------:R-:W-:Y:S02]  /*b5e0*/  @!P2 IMAD.X R42, RZ, RZ, R49, P0 ;  /* 0x000000ffff2aa224 */ /* 0x000fe400000e0631 */
[----:B------:R-:W-:Y:S01]  /*b5f0*/  IMAD.U32 R3, RZ, RZ, UR10 ;  /* 0x0000000aff037e24 */ /* 0x000fe2000f8e00ff */
[----:B------:R-:W-:Y:S01]  /*b600*/  @!UP0 UIADD3 UR10, UPT, UPT, UR15, 0x50, URZ ;  /* 0x000000500f0a8890 */ /* 0x000fe2000fffe0ff */
[----:B------:R-:W-:Y:S01]  /*b610*/  IMAD.U32 R14, RZ, RZ, UR9 ;  /* 0x00000009ff0e7e24 */ /* 0x000fe2000f8e00ff */
[----:B------:R-:W-:Y:S01]  /*b620*/  VOTEU.ALL UP0, P2 ;  /* 0x0000000000ff7886 */ /* 0x000fe20001000000 */
[----:B------:R-:W-:Y:S01]  /*b630*/  IMAD.U32 R15, RZ, RZ, UR8 ;  /* 0x00000008ff0f7e24 */ /* 0x000fe2000f8e00ff */
[----:B------:R-:W-:Y:S01]  /*b640*/  @!P2 PRMT R3, R3, 0x5410, RZ ;  /* 0x000054100303a816 */ /* 0x000fe200000000ff */
[----:B------:R-:W-:Y:S01]  /*b650*/  UMOV UR9, UR33 ;  /* 0x0000002100097c82 */ /* 0x000fe20008000000 */
        /* <DEDUP_REMOVED lines=9> */
[----:B------:R-:W5:Y:S02]  /*b6f0*/  SYNCS.PHASECHK.TRANS64.TRYWAIT P6, [R18+URZ+0x60], R41 ;  /* 0x00006029120075a7 */ /* 0x000f6400080c11ff */
[----:B----45:R-:W-:Y:S05]  /*b700*/  @!P6 BRA `(.L_x_71) ;  /* 0x000000680088e947 */ /* 0x030fea0003800000 */
.L_x_176:
[----:B------:R-:W5:Y:S01]  /*b710*/  LDC.64 R10, c[0x0][0xc18] ;  /* 0x00030600ff0a7b82 */ /* 0x000f620000000a00 */
[----:B------:R-:W-:Y:S01]  /*b720*/  @!P2 R2UR UR10, R46 ;  /* 0x000000002e0aa2ca */ /* 0x000fe200000e0000 */
[----:B------:R-:W-:Y:S01]  /*b730*/  VOTEU.ALL UP0, P2 ;  /* 0x0000000000ff7886 */ /* 0x000fe20001000000 */
[----:B------:R-:W-:Y:S02]  /*b740*/  @!P2 R2UR UR9, R44 ;  /* 0x000000002c09a2ca */ /* 0x000fe400000e0000 */
[----:B------:R-:W-:Y:S03]  /*b750*/  @!P2 R2UR UR8, R42 ;  /* 0x000000002a08a2ca */ /* 0x000fe600000e0000 */
[----:B------:R-:W1:Y:S01]  /*b760*/  LDC.64 R14, c[0x0][0xc10] ;  /* 0x00030400ff0e7b82 */ /* 0x000e620000000a00 */
[----:B------:R-:W-:Y:S01]  /*b770*/  @!P2 VIADD R42, R18, 0x4200 ;  /* 0x00004200122aa836 */ /* 0x000fe20000000000 */
[----:B------:R-:W-:Y:S06]  /*b780*/  @P5 SHF.R.U32.HI R19, RZ, 0x10, R37 ;  /* 0x00000010ff135819 */ /* 0x000fec0000011625 */
[----:B------:R-:W2:Y:S01]  /*b790*/  @!P1 LDC R0, c[0x0][0xc20] ;  /* 0x00030800ff009b82 */ /* 0x000ea20000000800 */
[----:B------:R-:W-:Y:S01]  /*b7a0*/  IMAD.U32 R44, RZ, RZ, UR10 ;  /* 0x0000000aff2c7e24 */ /* 0x000fe2000f8e00ff */
[----:B------:R-:W-:Y:S06]  /*b7b0*/  @!UP0 UIADD3 UR10, UPT, UPT, UR15, 0x60, URZ ;  /* 0x000000600f0a8890 */ /* 0x000fec000fffe0ff */
[----:B------:R-:W3:Y:S01]  /*b7c0*/  @!P1 LDC R3, c[0x0][0xc0c] ;  /* 0x00030300ff039b82 */ /* 0x000ee20000000800 */
[----:B------:R-:W-:Y:S01]  /*b7d0*/  IMAD.U32 R52, RZ, RZ, UR9 ;  /* 0x00000009ff347e24 */ /* 0x000fe2000f8e00ff */
[----:B------:R-:W-:Y:S01]  /*b7e0*/  VOTEU.ALL UP0, P2 ;  /* 0x0000000000ff7886 */ /* 0x000fe20001000000 */
[----:B------:R-:W-:Y:S01]  /*b7f0*/  IMAD.U32 R53, RZ, RZ, UR8 ;  /* 0x00000008ff357e24 */ /* 0x000fe2000f8e00ff */
[----:B------:R-:W-:Y:S01]  /*b800*/  @!P2 PRMT R44, R44, 0x5410, RZ ;  /* 0x000054102c2ca816 */ /* 0x000fe200000000ff */
[----:B------:R-:W-:Y:S01]  /*b810*/  UMOV UR9, UR25 ;  /* 0x0000001900097c82 */ /* 0x000fe20008000000 */
[----:B------:R-:W-:Y:S02]  /*b820*/  @!P2 R2UR UR8, R42 ;  /* 0x000000002a08a2ca */ /* 0x000fe400000e0000 */
[----:B------:R-:W-:Y:S02]  /*b830*/  @!P2 R2UR UR18, R52 ;  /* 0x000000003412a2ca */ /* 0x000fe400000e0000 */
[----:B------:R-:W-:Y:S01]  /*b840*/  @!P2 R2UR UR19, R53 ;  /* 0x000000003513a2ca */ /* 0x000fe200000e0000 */
[----:B------:R-:W-:Y:S01]  /*b850*/  @!P2 IMAD.MOV.U32 R53, RZ, RZ, 0x2000 ;  /* 0x00002000ff35a424 */ /* 0x000fe200078e00ff */
[----:B------:R-:W-:Y:S11]  /*b860*/  @!P2 R2UR UR16, R44 ;  /* 0x000000002c10a2ca */ /* 0x000ff600000e0000 */
[----:B------:R-:W-:Y:S02]  /*b870*/  @!UPT UIADD3 URZ, UPT, UPT, URZ, URZ, URZ ;  /* 0x000000fffffff290 */ /* 0x000fe4000fffe0ff */
[----:B------:R1:W-:Y:S01]  /*b880*/  @!UP0 UTMALDG.5D.IM2COL [UR8], [UR18], UR16 ;  /* 0x00000008120083b4 */ /* 0x0003e20008060010 */
[----:B------:R4:W-:Y:S01]  /*b890*/  @!P2 SYNCS.ARRIVE.TRANS64.RED.A0TR RZ, [R18+URZ+0x40], R53 ;  /* 0x0000403512ffa9a7 */ /* 0x0009e200083004ff */
[----:B-----5:R-:W-:Y:S01]  /*b8a0*/  @!P1 IMAD.HI.U32 R11, R8, R11, RZ ;  /* 0x0000000b080b9227 */ /* 0x020fe200078e00ff */
[----:B------:R-:W-:Y:S03]  /*b8b0*/  @!P1 ISETP.NE.AND P0, PT, R10, 0x1, PT ;  /* 0x000000010a00980c */ /* 0x000fe60003f05270 */
[----:B-1----:R-:W-:Y:S01]  /*b8c0*/  @!P1 IMAD.HI.U32 R14, R13, R14, RZ ;  /* 0x0000000e0d0e9227 */ /* 0x002fe200078e00ff */
[----:B--2---:R-:W-:Y:S04]  /*b8d0*/  @!P1 SHF.R.U32.HI R11, RZ, R0, R11 ;  /* 0x00000000ff0b9219 */ /* 0x004fe8000001160b */
[----:B------:R-:W-:Y:S02]  /*b8e0*/  @!P1 SEL R11, R8, R11, !P0 ;  /* 0x0000000b080b9207 */ /* 0x000fe40004000000 */
[----:B------:R-:W-:Y:S02]  /*b8f0*/  @!P1 SHF.R.U32.HI R0, RZ, R15, R14 ;  /* 0x0000000fff009219 */ /* 0x000fe4000001160e */
[----:B---3--:R-:W-:Y:S01]  /*b900*/  @!P1 ISETP.NE.AND P0, PT, R3, 0x1, PT ;  /* 0x000000010300980c */ /* 0x008fe20003f05270 */
[----:B------:R4:W-:Y:S03]  /*b910*/  SYNCS.ARRIVE.TRANS64.RED.A1T0 RZ, [R40+URZ], RZ ;  /* 0x000000ff28ff79a7 */ /* 0x0009e600081004ff */
[----:B------:R-:W-:Y:S05]  /*b920*/  @!P1 SEL R12, R13, R0, !P0 ;  /* 0x000000000d0c9207 */ /* 0x000fea0004000000 */
[----:B------:R-:W-:Y:S01]  /*b930*/  @!P1 IMAD.IADD R0, R11, 0x1, -R12 ;  /* 0x000000010b009824 */ /* 0x000fe200078e0a0c */
[----:B------:R-:W1:Y:S01]  /*b940*/  SYNCS.PHASECHK.TRANS64.TRYWAIT P6, [R18+URZ+0x68], R41 ;  /* 0x00006829120075a7 */ /* 0x000e6200080c11ff */
[----:B------:R-:W-:Y:S02]  /*b950*/  @!P1 IMAD.IADD R9, R12, 0x1, -R11 ;  /* 0x000000010c099824 */ /* 0x000fe400078e0a0b */
[----:B------:R-:W-:Y:S02]  /*b960*/  @!P1 IMAD R13, R0, R3, R13 ;  /* 0x00000003000d9224 */ /* 0x000fe400078e020d */
[----:B------:R-:W-:Y:S01]  /*b970*/  @!P1 IMAD R8, R9, R10, R8 ;  /* 0x0000000a09089224 */ /* 0x000fe200078e0208 */
[----:B-1--4-:R-:W-:Y:S06]  /*b980*/  @!P6 BRA `(.L_x_72) ;  /* 0x0000006400fce947 */ /* 0x012fec0003800000 */
.L_x_177:
[----:B------:R-:W-:Y:S01]  /*b990*/  @!P2 IMAD.MOV.U32 R9, RZ, 0x20, RZ ;  /* 0x00000020ff09a824 */ /* 0x000fe200078e00ff */
[----:B------:R-:W-:Y:S01]  /*b9a0*/  @!P2 IADD3 R3, P0, PT, R48, 0x680, RZ ;  /* 0x000006803003a810 */ /* 0x000fe20007f1e0ff */
[----:B------:R-:W-:Y:S01]  /*b9b0*/  VOTEU.ALL UP0, P2 ;  /* 0x0000000000ff7886 */ /* 0x000fe20001000000 */
[----:B------:R-:W-:Y:S01]  /*b9c0*/  PLOP3.LUT P6, PT, PT, PT, PT, 0x80, 0x8 ;  /* 0x000000000008781c */ /* 0x000fe20003fcf070 */
[----:B------:R-:W-:Y:S01]  /*b9d0*/  @!P2 IMAD.MOV.U32 R9, RZ, 0x400, R9 ;  /* 0x00000400ff09a824 */ /* 0x000fe200078e0009 */
[----:B------:R-:W-:Y:S01]  /*b9e0*/  @!P2 R2UR UR9, R3 ;  /* 0x000000000309a2ca */ /* 0x000fe200000e0000 */
[----:B------:R-:W-:Y:S01]  /*b9f0*/  @!P2 IMAD.X R0, RZ, RZ, R49, P0 ;  /* 0x000000ffff00a224 */ /* 0x000fe200000e0631 */
[----:B------:R-:W-:Y:S01]  /*ba00*/  LOP3.LUT R32, R32, 0x1, RZ, 0x3c, !PT ;  /* 0x0000000120207812 */ /* 0x000fe200078e3cff */
[----:B-1----:R-:W-:Y:S01]  /*ba10*/  IMAD.IADD R41, R13, 0x1, R86 ;  /* 0x000000010d297824 */ /* 0x002fe200078e0256 */
[----:B------:R-:W-:Y:S02]  /*ba20*/  @!P2 R2UR UR10, R9 ;  /* 0x00000000090aa2ca */ /* 0x000fe400000e0000 */
[----:B------:R-:W-:Y:S01]  /*ba30*/  @!P2 R2UR UR8, R0 ;  /* 0x000000000008a2ca */ /* 0x000fe200000e0000 */
[----:B------:R-:W-:Y:S06]  /*ba40*/  @!P2 VIADD R0, R18, 0x6200 ;  /* 0x000062001200a836 */ /* 0x000fec0000000000 */
[----:B------:R-:W-:Y:S01]  /*ba50*/  IMAD.U32 R10, RZ, RZ, UR9 ;  /* 0x00000009ff0a7e24 */ /* 0x000fe2000f8e00ff */
[----:B------:R-:W-:Y:S03]  /*ba60*/  UMOV UR9, UR17 ;  /* 0x0000001100097c82 */ /* 0x000fe60008000000 */
[----:B------:R-:W-:Y:S01]  /*ba70*/  IMAD.U32 R3, RZ, RZ, UR10 ;  /* 0x0000000aff037e24 */ /* 0x000fe2000f8e00ff */
[----:B------:R-:W-:Y:S01]  /*ba80*/  @!P2 R2UR UR18, R10 ;  /* 0x000000000a12a2ca */ /* 0x000fe200000e0000 */
[----:B------:R-:W-:Y:S01]  /*ba90*/  IMAD.U32 R11, RZ, RZ, UR8 ;  /* 0x00000008ff0b7e24 */ /* 0x000fe2000f8e00ff */
[----:B------:R-:W-:Y:S01]  /*baa0*/  @!P2 R2UR UR8, R0 ;  /* 0x000000000008a2ca */ /* 0x000fe200000e0000 */
[----:B------:R-:W-:Y:S01]  /*bab0*/  @!UP0 UIADD3 UR10, UPT, UPT, UR15, 0x70, URZ ;  /* 0x000000700f0a8890 */ /* 0x000fe2000fffe0ff */
[----:B------:R-:W-:Y:S01]  /*bac0*/  @!P2 PRMT R3, R3, 0x5410, RZ ;  /* 0x000054100303a816 */ /* 0x000fe200000000ff */
[----:B------:R-:W-:Y:S01]  /*bad0*/  VOTEU.ALL UP0, P2 ;  /* 0x0000000000ff7886 */ /* 0x000fe20001000000 */
[----:B------:R-:W-:Y:S02]  /*bae0*/  @!P2 R2UR UR19, R11 ;  /* 0x000000000b13a2ca */ /* 0x000fe400000e0000 */
[----:B------:R-:W-:Y:S11]  /*baf0*/  @!P2 R2UR UR16, R3 ;  /* 0x000000000310a2ca */ /* 0x000ff600000e0000 */
[----:B------:R-:W-:Y:S02]  /*bb00*/  @!UPT UIADD3 URZ, UPT, UPT, URZ, URZ, URZ ;  /* 0x000000fffffff290 */ /* 0x000fe4000fffe0ff */
[----:B------:R2:W-:Y:S01]  /*bb10*/  @!UP0 UTMALDG.5D.IM2COL [UR8], [UR18], UR16 ;  /* 0x00000008120083b4 */ /* 0x0005e20008060010 */
[----:B------:R-:W-:Y:S01]  /*bb20*/  @!P2 SYNCS.ARRIVE.TRANS64.RED.A0TR RZ, [R18+URZ+0x48], R45 ;  /* 0x0000482d12ffa9a7 */ /* 0x000fe200083004ff */
[----:B------:R1:W-:Y:S02]  /*bb30*/  SYNCS.ARRIVE.TRANS64.RED.A1T0 RZ, [R16+URZ], RZ ;  /* 0x000000ff10ff79a7 */ /* 0x0003e400081004ff */
[----:B-1----:R-:W-:Y:S01]  /*bb40*/  IMAD.IADD R16, R8, 0x1, R84 ;  /* 0x0000000108107824 */ /* 0x002fe200078e0254 */
[----:B--2---:R-:W-:Y:S06]  /*bb50*/  @P5 BRA `(.L_x_73) ;  /* 0xffffffe8002c5947 */ /* 0x004fec000383ffff */
[----:B------:R-:W1:Y:S02]  /*bb60*/  SYNCS.PHASECHK.TRANS64.TRYWAIT P0, [R18+URZ+0x50], R51 ;  /* 0x00005033120075a7 */ /* 0x000e6400080011ff */
[----:B-1----:R-:W-:Y:S05]  /*bb70*/  @!P0 BRA `(.L_x_74) ;  /* 0x0000006400948947 */ /* 0x002fea0003800000 */
.L_x_178:
[----:B------:R-:W2:Y:S02]  /*bb80*/  SYNCS.PHASECHK.TRANS64.TRYWAIT P0, [R18+URZ+0x58], R51 ;  /* 0x00005833120075a7 */ /* 0x000ea400080011ff */
[----:B--2---:R-:W-:Y:S05]  /*bb90*/  @!P0 BRA `(.L_x_75) ;  /* 0x0000006400a08947 */ /* 0x004fea0003800000 */
.L_x_179:
[----:B------:R-:W3:Y:S01]  /*bba0*/  SYNCS.PHASECHK.TRANS64.TRYWAIT P0, [R18+URZ+0x60], R51 ;  /* 0x00006033120075a7 */ /* 0x000ee200080011ff */
[----:B------:R-:W-:Y:S01]  /*bbb0*/  HFMA2 R0, -RZ, RZ, 0, 5.9604644775390625e-08 ;  /* 0x00000001ff007431 */ /* 0x000fe200000001ff */
[----:B---3--:R-:W-:Y:S06]  /*bbc0*/  @!P0 BRA `(.L_x_76) ;  /* 0x0000006400a88947 */ /* 0x008fec0003800000 */
.L_x_180:
[----:B------:R-:W-:-:S07]  /*bbd0*/  SHF.L.U32 R3, R0, 0x1f, RZ ;  /* 0x0000001f00037819 */ /* 0x000fce00000006ff */
.L_x_77:
[----:B----4-:R4:W1:Y:S02]  /*bbe0*/  SYNCS.PHASECHK.TRANS64.TRYWAIT P0, [R18+URZ+0x68], R3 ;  /* 0x00006803120075a7 */ /* 0x01086400080011ff */
[----:B-1----:R-:W-:Y:S05]  /*bbf0*/  @!P0 NANOSLEEP.SYNCS 0x989680 ;  /* 0x009896800000895d */ /* 0x002fea0003900000 */
[----:B------:R-:W1:Y:S02]  /*bc00*/  @!P0 SYNCS.PHASECHK.TRANS64 P0, [R18+URZ+0x68], R3 ;  /* 0x00006803120085a7 */ /* 0x000e6400080010ff */
[----:B-1----:R-:W-:Y:S05]  /*bc10*/  @P0 EXIT ;  /* 0x000000000000094d */ /* 0x002fea0003800000 */
[----:B------:R-:W-:Y:S05]  /*bc20*/  BRA `(.L_x_77) ;  /* 0xfffffffc00ec7947 */ /* 0x000fea000383ffff */
.L_x_58:
[----:B------:R-:W-:-:S13]  /*bc30*/  ISETP.GE.AND P0, PT, R0, 0x4, PT ;  /* 0x000000040000780c */ /* 0x000fda0003f06270 */
[----:B--2---:R-:W-:Y:S05]  /*bc40*/  @!P0 EXIT ;  /* 0x000000000000894d */ /* 0x004fea0003800000 */
[----:B------:R-:W-:Y:S01]  /*bc50*/  BAR.SYNC.DEFER_BLOCKING 0x6, 0xa0 ;  /* 0x0182800000007b1d */ /* 0x000fe20000010000 */
[----:B------:R-:W-:Y:S01]  /*bc60*/  MOV R0, 0x400 ;  /* 0x0000040000007802 */ /* 0x000fe20000000f00 */
[C---:B------:R-:W-:Y:S01]  /*bc70*/  IMAD.SHL.U32 R3, R100.reuse, 0x10, RZ ;  /* 0x0000001064037824 */ /* 0x040fe200078e00ff */
[C---:B------:R-:W-:Y:S01]  /*bc80*/  LOP3.LUT R101, R100.reuse, 0x60, RZ, 0xc0, !PT ;  /* 0x0000006064657812 */ /* 0x040fe200078ec0ff */
[----:B------:R-:W-:Y:S01]  /*bc90*/  IMAD.SHL.U32 R2, R100, 0x2, RZ ;  /* 0x0000000264027824 */ /* 0x000fe200078e00ff */
[----:B------:R-:W-:-:S03]  /*bca0*/  LEA R93, R85, R0, 0x18 ;  /* 0x00000000555d7211 */ /* 0x000fc600078ec0ff */
[----:B------:R-:W1:Y:S01]  /*bcb0*/  LDC R95, c[0x0][0x370] ;  /* 0x0000dc00ff5f7b82 */ /* 0x000e620000000800 */
[----:B------:R-:W-:Y:S01]  /*bcc0*/  LOP3.LUT R7, R3, 0x60, RZ, 0xc0, !PT ;  /* 0x0000006003077812 */ /* 0x000fe200078ec0ff */
[C---:B------:R-:W-:Y:S01]  /*bcd0*/  IMAD.U32 R32, R100.reuse, 0x10000, RZ ;  /* 0x0001000064207824 */ /* 0x040fe200078e00ff */
[C---:B------:R-:W-:Y:S01]  /*bce0*/  LOP3.LUT R0, R100.reuse, 0x2, RZ, 0xc0, !PT ;  /* 0x0000000264007812 */ /* 0x040fe200078ec0ff */
[----:B------:R-:W-:Y:S01]  /*bcf0*/  VIADD R91, R93, 0x200 ;  /* 0x000002005d5b7836 */ /* 0x000fe20000000000 */
[----:B------:R-:W-:Y:S01]  /*bd00*/  LOP3.LUT R2, R7, 0xc, R2, 0xf8, !PT ;  /* 0x0000000c07027812 */ /* 0x000fe200078ef802 */
[----:B------:R-:W-:Y:S01]  /*bd10*/  IMAD.MOV.U32 R30, RZ, RZ, RZ ;  /* 0x000000ffff1e7224 */ /* 0x000fe200078e00ff */
[----:B------:R-:W-:Y:S01]  /*bd20*/  LOP3.LUT R100, R100, 0x4, RZ, 0xc0, !PT ;  /* 0x0000000464647812 */ /* 0x000fe200078ec0ff */
[----:B------:R-:W2:Y:S01]  /*bd30*/  LDC R28, c[0x0][0xc0c] ;  /* 0x00030300ff1c7b82 */ /* 0x000ea20000000800 */
[----:B------:R-:W-:Y:S01]  /*bd40*/  LOP3.LUT R2, R2, 0x790, R3, 0xf8, !PT ;  /* 0x0000079002027812 */ /* 0x000fe200078ef803 */
[----:B------:R-:W-:Y:S01]  /*bd50*/  IMAD.MOV.U32 R98, RZ, RZ, RZ ;  /* 0x000000ffff627224 */ /* 0x000fe200078e00ff */
[----:B------:R-:W-:Y:S01]  /*bd60*/  CS2R R96, SRZ ;  /* 0x0000000000607805 */ /* 0x000fe2000001ff00 */
[----:B------:R-:W-:Y:S01]  /*bd70*/  IMAD.MOV.U32 R122, RZ, RZ, RZ ;  /* 0x000000ffff7a7224 */ /* 0x000fe200078e00ff */
[----:B------:R-:W-:Y:S01]  /*bd80*/  LOP3.LUT R32, R32, 0x600000, RZ, 0xc0, !PT ;  /* 0x0060000020207812 */ /* 0x000fe200078ec0ff */
[----:B------:R-:W-:-:S02]  /*bd90*/  IMAD R99, R2, 0x4, R91 ;  /* 0x0000000402637824 */ /* 0x000fc400078e025b */
[----:B------:R-:W3:Y:S01]  /*bda0*/  LDC R90, c[0x0][0xc20] ;  /* 0x00030800ff5a7b82 */ /* 0x000ee20000000800 */
[----:B------:R-:W4:Y:S01]  /*bdb0*/  LDS R4, [R93+0xd0] ;  /* 0x0000d0005d047984 */ /* 0x000f220000000800 */
[--C-:B------:R-:W-:Y:S02]  /*bdc0*/  IMAD R107, R0, -0x10, R99.reuse ;  /* 0xfffffff0006b7824 */ /* 0x100fe400078e0263 */
[----:B------:R-:W-:-:S04]  /*bdd0*/  IMAD R105, R100, -0x10, R99 ;  /* 0xfffffff064697824 */ /* 0x000fc800078e0263 */
[----:B------:R-:W1:Y:S08]  /*bde0*/  LDC R27, c[0x0][0xc30] ;  /* 0x00030c00ff1b7b82 */ /* 0x000e700000000800 */
[----:B------:R-:W1:Y:S08]  /*bdf0*/  LDC R92, c[0x0][0xba0] ;  /* 0x0002e800ff5c7b82 */ /* 0x000e700000000800 */
[----:B------:R-:W1:Y:S08]  /*be00*/  LDC.64 R108, c[0x0][0x348] ;  /* 0x0000d200ff6c7b82 */ /* 0x000e700000000a00 */
[----:B------:R-:W1:Y:S08]  /*be10*/  LDC.64 R74, c[0x0][0xc10] ;  /* 0x00030400ff4a7b82 */ /* 0x000e700000000a00 */
[----:B------:R-:W1:Y:S01]  /*be20*/  LDC.64 R24, c[0x0][0xc18] ;  /* 0x00030600ff187b82 */ /* 0x000e620000000a00 */
[C---:B----4-:R-:W-:Y:S01]  /*be30*/  VIADD R5, R4.reuse, 0x80 ;  /* 0x0000008004057836 */ /* 0x050fe20000000000 */
[----:B------:R-:W-:-:S04]  /*be40*/  LOP3.LUT R4, R4, 0xffff, RZ, 0xc0, !PT ;  /* 0x0000ffff04047812 */ /* 0x000fc800078ec0ff */
[----:B------:R-:W-:Y:S02]  /*be50*/  LOP3.LUT R5, R5, 0xffff, RZ, 0xc0, !PT ;  /* 0x0000ffff05057812 */ /* 0x000fe400078ec0ff */
[----:B------:R-:W4:Y:S03]  /*be60*/  LDC.64 R70, c[0x0][0x988] ;  /* 0x00026200ff467b82 */ /* 0x000f260000000a00 */
[----:B------:R1:W-:Y:S05]  /*be70*/  STL.64 [R1], R4 ;  /* 0x0000000401007387 */ /* 0x0003ea0000100a00 */
[----:B------:R-:W1:Y:S08]  /*be80*/  LDC.64 R22, c[0x0][0xc28] ;  /* 0x00030a00ff167b82 */ /* 0x000e700000000a00 */
[----:B------:R-:W1:Y:S08]  /*be90*/  LDC.64 R72, c[0x0][0x990] ;  /* 0x00026400ff487b82 */ /* 0x000e700000000a00 */
[----:B------:R-:W1:Y:S08]  /*bea0*/  LDC.64 R68, c[0x0][0x9b0] ;  /* 0x00026c00ff447b82 */ /* 0x000e700000000a00 */
[----:B------:R-:W1:Y:S08]  /*beb0*/  LDC.64 R50, c[0x0][0x9a8] ;  /* 0x00026a00ff327b82 */ /* 0x000e700000000a00 */
[----:B------:R-:W1:Y:S08]  /*bec0*/  LDC.64 R82, c[0x0][0xb80] ;  /* 0x0002e000ff527b82 */ /* 0x000e700000000a00 */
[----:B------:R-:W1:Y:S08]  /*bed0*/  LDC.64 R80, c[0x0][0xb88] ;  /* 0x0002e200ff507b82 */ /* 0x000e700000000a00 */
[----:B------:R-:W1:Y:S08]  /*bee0*/  LDC.64 R78, c[0x0][0xb90] ;  /* 0x0002e400ff4e7b82 */ /* 0x000e700000000a00 */
[----:B------:R-:W1:Y:S08]  /*bef0*/  LDC.64 R76, c[0x0][0xb98] ;  /* 0x0002e600ff4c7b82 */ /* 0x000e700000000a00 */
[----:B--234-:R-:W1:Y:S02]  /*bf00*/  LDC R94, c[0x0][0x374] ;  /* 0x0000dd00ff5e7b82 */ /* 0x01ce640000000800 */
.L_x_153:
[----:B-1----:R-:W-:Y:S01]  /*bf10*/  SHF.L.U32 R4, R97, 0x1f, RZ ;  /* 0x0000001f61047819 */ /* 0x002fe200000006ff */
[----:B--2---:R-:W-:Y:S02]  /*bf20*/  VIADD R2, R93, 0x88 ;  /* 0x000000885d027836 */ /* 0x004fe40000000000 */
[----:B------:R-:W-:Y:S01]  /*bf30*/  IMAD R0, R30, 0x4, R1 ;  /* 0x000000041e007824 */ /* 0x000fe200078e0201 */
[----:B------:R-:W1:Y:S02]  /*bf40*/  SYNCS.PHASECHK.TRANS64.TRYWAIT P0, [R93+URZ+0x80], R4 ;  /* 0x000080045d0075a7 */ /* 0x000e6400080011ff */
[----:B------:R-:W-:Y:S01]  /*bf50*/  PRMT R2, RZ, 0x654, R2 ;  /* 0x00000654ff027816 */ /* 0x000fe20000000002 */
[----:B-1----:R-:W-:Y:S06]  /*bf60*/  @!P0 BRA `(.L_x_78) ;  /* 0x0000006000d48947 */ /* 0x002fec0003800000 */
.L_x_181:
[----:B------:R-:W2:Y:S01]  /*bf70*/  LDC.64 R12, c[0x0][0xc10] ;  /* 0x00030400ff0c7b82 */ /* 0x000ea20000000a00 */
[----:B------:R-:W3:Y:S01]  /*bf80*/  LDS.128 R36, [R93+0xc0] ;  /* 0x0000c0005d247984 */ /* 0x000ee20000000c00 */
[----:B------:R-:W-:Y:S02]  /*bf90*/  ISETP.NE.AND P1, PT, R27, 0x1, PT ;  /* 0x000000011b00780c */ /* 0x000fe40003f25270 */
[----:B------:R-:W-:Y:S04]  /*bfa0*/  ISETP.GE.AND P0, PT, R26, 0x1, PT ;  /* 0x000000011a00780c */ /* 0x000fe80003f06270 */
[----:B------:R-:W4:Y:S01]  /*bfb0*/  LDC.64 R10, c[0x0][0xc18] ;  /* 0x00030600ff0a7b82 */ /* 0x000f220000000a00 */
[----:B------:R-:W-:Y:S01]  /*bfc0*/  @!PT LDS RZ, [RZ] ;  /* 0x00000000fffff984 */ /* 0x000fe20000000800 */
[----:B------:R-:W-:Y:S01]  /*bfd0*/  @!PT LDS RZ, [RZ] ;  /* 0x00000000fffff984 */ /* 0x000fe20000000800 */
[----:B------:R-:W-:Y:S01]  /*bfe0*/  @!PT LDS RZ, [RZ] ;  /* 0x00000000fffff984 */ /* 0x000fe20000000800 */
[----:B------:R-:W-:Y:S01]  /*bff0*/  @!PT LDS RZ, [RZ] ;  /* 0x00000000fffff984 */ /* 0x000fe20000000800 */
[----:B------:R1:W-:Y:S06]  /*c000*/  MEMBAR.ALL.CTA ;  /* 0x0000000000007992 */ /* 0x0003ec0000008000 */
[----:B-1----:R-:W1:Y:S01]  /*c010*/  FENCE.VIEW.ASYNC.S ;  /* 0x00000000000073c6 */ /* 0x002e620000000000 */
[----:B------:R-:W2:Y:S08]  /*c020*/  @!P1 LDC R14, c[0x0][0xc20] ;  /* 0x00030800ff0e9b82 */ /* 0x000eb00000000800 */
[----:B------:R-:W2:Y:S01]  /*c030*/  @!P1 LDC R9, c[0x0][0xc0c] ;  /* 0x00030300ff099b82 */ /* 0x000ea20000000800 */
[----:B-1----:R1:W-:Y:S01]  /*c040*/  SYNCS.ARRIVE.TRANS64.RED.A1T0 RZ, [R2+URZ], RZ ;  /* 0x000000ff02ff79a7 */ /* 0x0023e200081004ff */
[----:B------:R1:W5:Y:S01]  /*c050*/  LDL R17, [R0] ;  /* 0x0000000000117983 */ /* 0x0003620000100800 */
[----:B---3--:R-:W-:Y:S04]  /*c060*/  LOP3.LUT P4, RZ, R38, 0x1, RZ, 0xc0, !PT ;  /* 0x0000000126ff7812 */ /* 0x008fe8000788c0ff */
[----:B------:R-:W-:Y:S09]  /*c070*/  P2R R106, PR, RZ, 0x10 ;  /* 0x00000010ff6a7803 */ /* 0x000ff20000000000 */
[----:B------:R-:W-:Y:S02]  /*c080*/  @P4 MOV R31, R36 ;  /* 0x00000024001f4202 */ /* 0x000fe40000000f00 */
[----:B------:R-:W-:Y:S01]  /*c090*/  @P4 LOP3.LUT R29, R37, 0xffff, RZ, 0xc0, !PT ;  /* 0x0000ffff251d4812 */ /* 0x000fe200078ec0ff */
[----:B-1--4-:R-:W-:Y:S06]  /*c0a0*/  @!P0 BRA `(.L_x_79) ;  /* 0x0000000000a48947 */ /* 0x012fec0003800000 */
[----:B------:R-:W-:Y:S01]  /*c0b0*/  IMAD.HI.U32 R21, R94, R25, RZ ;  /* 0x000000195e157227 */ /* 0x000fe200078e00ff */
[----:B------:R-:W-:Y:S02]  /*c0c0*/  ISETP.NE.AND P0, PT, R24, 0x1, PT ;  /* 0x000000011800780c */ /* 0x000fe40003f05270 */
[----:B------:R-:W-:Y:S01]  /*c0d0*/  ISETP.NE.AND P2, PT, R26, 0x1, PT ;  /* 0x000000011a00780c */ /* 0x000fe20003f45270 */
[----:B------:R-:W-:Y:S01]  /*c0e0*/  IMAD.HI.U32 R18, R95, R74, RZ ;  /* 0x0000004a5f127227 */ /* 0x000fe200078e00ff */
[----:B------:R-:W-:Y:S02]  /*c0f0*/  SHF.R.U32.HI R21, RZ, R90, R21 ;  /* 0x0000005aff157219 */ /* 0x000fe40000011615 */
[----:B------:R-:W-:Y:S01]  /*c100*/  ISETP.NE.AND P3, PT, R28, 0x1, PT ;  /* 0x000000011c00780c */ /* 0x000fe20003f65270 */
[----:B------:R-:W-:Y:S01]  /*c110*/  IMAD.HI.U32 R34, R31, R74, RZ ;  /* 0x0000004a1f227227 */ /* 0x000fe200078e00ff */
[----:B------:R-:W-:Y:S02]  /*c120*/  SHF.R.U32.HI R18, RZ, R75, R18 ;  /* 0x0000004bff127219 */ /* 0x000fe40000011612 */
[----:B------:R-:W-:Y:S01]  /*c130*/  SEL R3, R94, R21, !P0 ;  /* 0x000000155e037207 */ /* 0x000fe20004000000 */
[----:B------:R-:W-:Y:S01]  /*c140*/  IMAD.HI.U32 R21, R29, R25, RZ ;  /* 0x000000191d157227 */ /* 0x000fe200078e00ff */
[----:B------:R-:W-:Y:S02]  /*c150*/  SEL R7, R95, R18, !P3 ;  /* 0x000000125f077207 */ /* 0x000fe40005800000 */
[----:B------:R-:W-:Y:S01]  /*c160*/  SHF.R.U32.HI R34, RZ, R75, R34 ;  /* 0x0000004bff227219 */ /* 0x000fe20000011622 */
[-C--:B------:R-:W-:Y:S04]  /*c170*/  IMAD.HI.U32 R18, R3, R22.reuse, RZ ;  /* 0x0000001603127227 */ /* 0x080fe800078e00ff */
[----:B------:R-:W-:Y:S01]  /*c180*/  IMAD.HI.U32 R20, R7, R22, RZ ;  /* 0x0000001607147227 */ /* 0x000fe200078e00ff */
[-C--:B------:R-:W-:Y:S02]  /*c190*/  @P2 SHF.R.U32.HI R3, RZ, R23.reuse, R18 ;  /* 0x00000017ff032219 */ /* 0x080fe40000011612 */
[----:B------:R-:W-:Y:S02]  /*c1a0*/  SHF.R.U32.HI R18, RZ, R90, R21 ;  /* 0x0000005aff127219 */ /* 0x000fe40000011615 */
[----:B------:R-:W-:Y:S01]  /*c1b0*/  @P2 SHF.R.U32.HI R7, RZ, R23, R20 ;  /* 0x00000017ff072219 */ /* 0x000fe20000011614 */
[C---:B------:R-:W-:Y:S01]  /*c1c0*/  IMAD R2, R26.reuse, R3, RZ ;  /* 0x000000031a027224 */ /* 0x040fe200078e02ff */
[----:B------:R-:W-:Y:S02]  /*c1d0*/  SEL R5, R29, R18, !P0 ;  /* 0x000000121d057207 */ /* 0x000fe40004000000 */
[----:B------:R-:W-:Y:S01]  /*c1e0*/  SEL R3, R31, R34, !P3 ;  /* 0x000000221f037207 */ /* 0x000fe20005800000 */
[----:B------:R-:W-:Y:S01]  /*c1f0*/  IMAD R4, R26, R7, RZ ;  /* 0x000000071a047224 */ /* 0x000fe200078e02ff */
[C---:B------:R-:W-:Y:S01]  /*c200*/  ISETP.GE.AND P0, PT, R5.reuse, R2, PT ;  /* 0x000000020500720c */ /* 0x040fe20003f06270 */
[----:B------:R-:W-:Y:S03]  /*c210*/  IMAD.HI.U32 R6, R5, R22, RZ ;  /* 0x0000001605067227 */ /* 0x000fe600078e00ff */
[----:B------:R-:W-:Y:S01]  /*c220*/  ISETP.GE.OR P0, PT, R3, R4, P0 ;  /* 0x000000040300720c */ /* 0x000fe20000706670 */
[----:B------:R-:W-:Y:S01]  /*c230*/  IMAD.MOV R4, RZ, RZ, -R3 ;  /* 0x000000ffff047224 */ /* 0x000fe200078e0a03 */
[-C--:B------:R-:W-:Y:S03]  /*c240*/  SHF.R.U32.HI R6, RZ, R23.reuse, R6 ;  /* 0x00000017ff067219 */ /* 0x080fe60000011606 */
[----:B------:R-:W-:Y:S01]  /*c250*/  IMAD R31, R28, R4, R31 ;  /* 0x000000041c1f7224 */ /* 0x000fe200078e021f */
[----:B------:R-:W-:Y:S05]  /*c260*/  SEL R15, R5, R6, !P2 ;  /* 0x00000006050f7207 */ /* 0x000fea0005000000 */
[----:B------:R-:W-:Y:S02]  /*c270*/  IMAD.MOV R6, RZ, RZ, -R15 ;  /* 0x000000ffff067224 */ /* 0x000fe400078e0a0f */
[C---:B------:R-:W-:Y:S04]  /*c280*/  @!P0 IMAD.HI.U32 R2, R3.reuse, R22, RZ ;  /* 0x0000001603028227 */ /* 0x040fe800078e00ff */
[----:B------:R-:W-:Y:S01]  /*c290*/  IMAD R6, R26, R6, R5 ;  /* 0x000000061a067224 */ /* 0x000fe200078e0205 */
[----:B------:R-:W-:Y:S04]  /*c2a0*/  @!P0 SHF.R.U32.HI R2, RZ, R23, R2 ;  /* 0x00000017ff028219 */ /* 0x000fe80000011602 */
[----:B------:R-:W-:Y:S02]  /*c2b0*/  @!P0 SEL R0, R3, R2, !P2 ;  /* 0x0000000203008207 */ /* 0x000fe40005000000 */
[----:B------:R-:W-:Y:S02]  /*c2c0*/  IADD3 R2, PT, PT, -R5, RZ, RZ ;  /* 0x000000ff05027210 */ /* 0x000fe40007ffe1ff */
[----:B------:R-:W-:Y:S01]  /*c2d0*/  @!P0 IADD3 R8, PT, PT, R15, -R0, RZ ;  /* 0x800000000f088210 */ /* 0x000fe20007ffe0ff */
[----:B------:R-:W-:Y:S02]  /*c2e0*/  @!P0 IMAD R0, R7, R6, R0 ;  /* 0x0000000607008224 */ /* 0x000fe400078e0200 */
[----:B------:R-:W-:Y:S02]  /*c2f0*/  IMAD R29, R24, R2, R29 ;  /* 0x00000002181d7224 */ /* 0x000fe400078e021d */
[----:B------:R-:W-:Y:S02]  /*c300*/  @!P0 IMAD R5, R8, R26, R3 ;  /* 0x0000001a08058224 */ /* 0x000fe400078e0203 */
[----:B------:R-:W-:Y:S04]  /*c310*/  @!P0 IMAD.MOV.U32 R3, RZ, RZ, R0 ;  /* 0x000000ffff038224 */ /* 0x000fe800078e0000 */
[----:B------:R-:W-:Y:S02]  /*c320*/  IMAD R31, R3, R28, R31 ;  /* 0x0000001c031f7224 */ /* 0x000fe400078e021f */
[----:B------:R-:W-:Y:S07]  /*c330*/  IMAD R29, R5, R24, R29 ;  /* 0x00000018051d7224 */ /* 0x000fee00078e021d */
.L_x_79:
[----:B------:R-:W-:Y:S01]  /*c340*/  @!P1 ISETP.NE.AND P0, PT, R10, 0x1, PT ;  /* 0x000000010a00980c */ /* 0x000fe20003f05270 */
[----:B------:R-:W-:Y:S01]  /*c350*/  @!P1 IMAD.HI.U32 R3, R29, R11, RZ ;  /* 0x0000000b1d039227 */ /* 0x000fe200078e00ff */
[----:B------:R-:W-:Y:S01]  /*c360*/  R2UR UR41, R16 ;  /* 0x00000000102972ca */ /* 0x000fe200000e0000 */
[----:B------:R-:W-:Y:S01]  /*c370*/  BSSY.RECONVERGENT B6, `(.L_x_80) ;  /* 0x0000028000067945 */ /* 0x000fe20003800200 */
[----:B--2---:R-:W-:Y:S01]  /*c380*/  @!P1 ISETP.NE.AND P2, PT, R9, 0x1, PT ;  /* 0x000000010900980c */ /* 0x004fe20003f45270 */
[----:B------:R-:W-:Y:S01]  /*c390*/  @!P1 IMAD.HI.U32 R0, R31, R12, RZ ;  /* 0x0000000c1f009227 */ /* 0x000fe200078e00ff */
[----:B------:R-:W-:Y:S02]  /*c3a0*/  @!P1 SHF.R.U32.HI R2, RZ, R14, R3 ;  /* 0x0000000eff029219 */ /* 0x000fe40000011603 */
[----:B------:R-:W-:Y:S02]  /*c3b0*/  @P4 SHF.R.U32.HI R104, RZ, 0x10, R37 ;  /* 0x00000010ff684819 */ /* 0x000fe40000011625 */
[----:B------:R-:W-:Y:S02]  /*c3c0*/  @!P1 SEL R2, R29, R2, !P0 ;  /* 0x000000021d029207 */ /* 0x000fe40004000000 */
[----:B------:R-:W-:Y:S02]  /*c3d0*/  @!P1 SHF.R.U32.HI R0, RZ, R13, R0 ;  /* 0x0000000dff009219 */ /* 0x000fe40000011600 */
[----:B------:R-:W-:Y:S01]  /*c3e0*/  LOP3.LUT P0, RZ, R91, 0x1b0, RZ, 0xc0, !PT ;  /* 0x000001b05bff7812 */ /* 0x000fe2000780c0ff */
[----:B------:R-:W-:Y:S01]  /*c3f0*/  USHF.L.U32 UR41, UR41, 0x7, URZ ;  /* 0x0000000729297899 */ /* 0x000fe200080006ff */
[----:B------:R-:W-:Y:S05]  /*c400*/  @!P1 SEL R3, R31, R0, !P2 ;  /* 0x000000001f039207 */ /* 0x000fea0005000000 */
[----:B------:R-:W-:Y:S02]  /*c410*/  @!P1 IMAD.IADD R0, R2, 0x1, -R3 ;  /* 0x0000000102009824 */ /* 0x000fe400078e0a03 */
[----:B------:R-:W-:Y:S02]  /*c420*/  @!P1 IMAD.IADD R2, R3, 0x1, -R2 ;  /* 0x0000000103029824 */ /* 0x000fe400078e0a02 */
[----:B------:R-:W-:Y:S02]  /*c430*/  @!P1 IMAD R31, R0, R9, R31 ;  /* 0x00000009001f9224 */ /* 0x000fe400078e021f */
[----:B------:R-:W-:Y:S01]  /*c440*/  @!P1 IMAD R29, R2, R10, R29 ;  /* 0x0000000a021d9224 */ /* 0x000fe200078e021d */
[----:B------:R-:W-:Y:S06]  /*c450*/  @!P0 BRA `(.L_x_81) ;  /* 0x0000000000648947 */ /* 0x000fec0003800000 */
[----:B------:R-:W1:Y:S01]  /*c460*/  LDC R4, c[0x4][0x80] ;  /* 0x01002000ff047b82 */ /* 0x000e620000000800 */
[----:B------:R-:W-:Y:S01]  /*c470*/  MOV R2, 0x0 ;  /* 0x0000000000027802 */ /* 0x000fe20000000f00 */
[----:B------:R-:W-:Y:S02]  /*c480*/  HFMA2 R12, -RZ, RZ, 0, 5.9604644775390625e-08 ;  /* 0x00000001ff0c7431 */ /* 0x000fe400000001ff */
[----:B------:R-:W-:Y:S02]  /*c490*/  IMAD.MOV.U32 R8, RZ, RZ, 0x70 ;  /* 0x00000070ff087424 */ /* 0x000fe400078e00ff */
[----:B------:R-:W-:Y:S02]  /*c4a0*/  IMAD.MOV.U32 R13, RZ, RZ, RZ ;  /* 0x000000ffff0d7224 */ /* 0x000fe400078e00ff */
[----:B------:R-:W2:Y:S08]  /*c4b0*/  LDC R5, c[0x4][0x84] ;  /* 0x01002100ff057b82 */ /* 0x000eb00000000800 */
[----:B------:R-:W3:Y:S08]  /*c4c0*/  LDC R6, c[0x4][0x88] ;  /* 0x01002200ff067b82 */ /* 0x000ef00000000800 */
[----:B------:R-:W4:Y:S08]  /*c4d0*/  LDC R7, c[0x4][0x8c] ;  /* 0x01002300ff077b82 */ /* 0x000f300000000800 */
[----:B------:R-:W1:Y:S08]  /*c4e0*/  LDC R10, c[0x4][0x8] ;  /* 0x01000200ff0a7b82 */ /* 0x000e700000000800 */
[----:B------:R-:W1:Y:S08]  /*c4f0*/  LDC R11, c[0x4][0xc] ;  /* 0x01000300ff0b7b82 */ /* 0x000e700000000800 */
[----:B------:R1:W1:Y:S02]  /*c500*/  LDC.64 R14, c[0x4][R2] ;  /* 0x01000000020e7b82 */ /* 0x0002640000000a00 */
[----:B------:R-:W-:Y:S07]  /*c510*/  LEPC R20, `(.L_x_82) ;  /* 0x000000001014794e */ /* 0x000fee0000000000 */
[----:B-12345:R-:W-:Y:S05]  /*c520*/  CALL.ABS.NOINC R14 ;  /* 0x000000000e007343 */ /* 0x03efea0003c00000 */
.L_x_82:
[----:B------:R-:W1:Y:S01]  /*c530*/  LDC R4, c[0x4][0x80] ;  /* 0x01002000ff047b82 */ /* 0x000e620000000800 */
[----:B------:R-:W-:Y:S01]  /*c540*/  HFMA2 R8, -RZ, RZ, 0, 6.67572021484375e-06 ;  /* 0x00000070ff087431 */ /* 0x000fe200000001ff */
[----:B------:R-:W-:Y:S01]  /*c550*/  MOV R12, 0x1 ;  /* 0x00000001000c7802 */ /* 0x000fe20000000f00 */
[----:B------:R-:W-:Y:S05]  /*c560*/  HFMA2 R13, -RZ, RZ, 0, 0 ;  /* 0x00000000ff0d7431 */ /* 0x000fea00000001ff */
[----:B------:R-:W2:Y:S08]  /*c570*/  LDC R5, c[0x4][0x84] ;  /* 0x01002100ff057b82 */ /* 0x000eb00000000800 */
[----:B------:R-:W3:Y:S08]  /*c580*/  LDC R6, c[0x4][0x88] ;  /* 0x01002200ff067b82 */ /* 0x000ef00000000800 */
[----:B------:R-:W4:Y:S08]  /*c590*/  LDC R7, c[0x4][0x8c] ;  /* 0x01002300ff077b82 */ /* 0x000f300000000800 */
[----:B------:R-:W1:Y:S08]  /*c5a0*/  LDC R10, c[0x4][0x8] ;  /* 0x01000200ff0a7b82 */ /* 0x000e700000000800 */
[----:B------:R-:W1:Y:S08]  /*c5b0*/  LDC R11, c[0x4][0xc] ;  /* 0x01000300ff0b7b82 */ /* 0x000e700000000800 */
[----:B------:R-:W1:Y:S02]  /*c5c0*/  LDC.64 R2, c[0x4][R2] ;  /* 0x0100000002027b82 */ /* 0x000e640000000a00 */
[----:B------:R-:W-:Y:S07]  /*c5d0*/  LEPC R20, `(.L_x_81) ;  /* 0x000000001014794e */ /* 0x000fee0000000000 */
[----:B-1234-:R-:W-:Y:S05]  /*c5e0*/  CALL.ABS.NOINC R2 ;  /* 0x0000000002007343 */ /* 0x01efea0003c00000 */
.L_x_81:
[----:B------:R-:W-:Y:S05]  /*c5f0*/  BSYNC.RECONVERGENT B6 ;  /* 0x0000000000067941 */ /* 0x000fea0003800200 */
.L_x_80:
[----:B------:R-:W-:Y:S02]  /*c600*/  ISETP.NE.U32.AND P3, PT, R72, RZ, PT ;  /* 0x000000ff4800720c */ /* 0x000fe40003f65070 */
[----:B------:R-:W-:Y:S02]  /*c610*/  ISETP.NE.AND P6, PT, R103, RZ, PT ;  /* 0x000000ff6700720c */ /* 0x000fe40003fc5270 */
[----:B------:R-:W-:Y:S02]  /*c620*/  ISETP.NE.AND.EX P3, PT, R73, RZ, PT, P3 ;  /* 0x000000ff4900720c */ /* 0x000fe40003f65330 */
[----:B------:R-:W-:Y:S02]  /*c630*/  ISETP.NE.U32.AND P4, PT, R68, RZ, PT ;  /* 0x000000ff4400720c */ /* 0x000fe40003f85070 */
[----:B------:R-:W-:Y:S02]  /*c640*/  ISETP.NE.U32.AND P1, PT, R70, RZ, PT ;  /* 0x000000ff4600720c */ /* 0x000fe40003f25070 */
[----:B------:R-:W-:Y:S02]  /*c650*/  PLOP3.LUT P0, PT, PT, PT, PT, 0x8, 0x80 ;  /* 0x000000000080781c */ /* 0x000fe40003f0e170 */
[----:B------:R-:W-:Y:S02]  /*c660*/  ISETP.NE.AND.EX P4, PT, R69, RZ, PT, P4 ;  /* 0x000000ff4500720c */ /* 0x000fe40003f85340 */
[----:B------:R-:W-:Y:S02]  /*c670*/  ISETP.NE.AND.EX P1, PT, R71, RZ, PT, P1 ;  /* 0x000000ff4700720c */ /* 0x000fe40003f25310 */
[----:B------:R-:W-:Y:S01]  /*c680*/  @P6 PLOP3.LUT P0, PT, P3, PT, PT, 0x80, 0x8 ;  /* 0x000000000008681c */ /* 0x000fe20001f0f070 */
[----:B------:R-:W-:Y:S01]  /*c690*/  @!UPT UIADD3 URZ, UPT, UPT, URZ, URZ, URZ ;  /* 0x000000fffffff290 */ /* 0x000fe2000fffe0ff */
[----:B------:R-:W-:Y:S11]  /*c6a0*/  @!P3 BRA `(.L_x_83) ;  /* 0x000000000034b947 */ /* 0x000ff60003800000 */
[----:B------:R-:W-:Y:S01]  /*c6b0*/  ISETP.NE.U32.AND P2, PT, R70, RZ, PT ;  /* 0x000000ff4600720c */ /* 0x000fe20003f45070 */
[----:B------:R-:W-:Y:S03]  /*c6c0*/  IMAD.MOV.U32 R87, RZ, RZ, 0x1 ;  /* 0x00000001ff577424 */ /* 0x000fe600078e00ff */
[----:B------:R-:W-:Y:S11]  /*c6d0*/  ISETP.NE.AND.EX P2, PT, R71, RZ, PT, P2 ;  /* 0x000000ff4700720c */ /* 0x000ff60003f45320 */
[----:B------:R-:W-:Y:S02]  /*c6e0*/  @!UPT UIADD3 URZ, UPT, UPT, URZ, URZ, URZ ;  /* 0x000000fffffff290 */ /* 0x000fe4000fffe0ff */
[----:B------:R-:W1:Y:S01]  /*c6f0*/  @P2 LDC.64 R2, c[0x0][0x988] ;  /* 0x00026200ff022b82 */ /* 0x000e620000000a00 */
[----:B------:R-:W-:Y:S01]  /*c700*/  @P2 R2UR UR4, R88 ;  /* 0x00000000580422ca */ /* 0x000fe200000e0000 */
[----:B------:R-:W-:Y:S01]  /*c710*/  @P2 IMAD R0, R19, R72, RZ ;  /* 0x0000004813002224 */ /* 0x000fe200078e02ff */
[----:B------:R-:W-:Y:S03]  /*c720*/  @P2 R2UR UR5, R89 ;  /* 0x00000000590522ca */ /* 0x000fe600000e0000 */
[----:B-1----:R-:W-:Y:S04]  /*c730*/  @P2 IMAD.WIDE R2, R0, 0x4, R2 ;  /* 0x0000000400022825 */ /* 0x002fe800078e0202 */
[----:B------:R-:W-:Y:S06]  /*c740*/  IMAD.MOV.U32 R0, RZ, RZ, 0x1 ;  /* 0x00000001ff007424 */ /* 0x000fec00078e00ff */
[----:B-----5:R1:W5:Y:S01]  /*c750*/  @P2 LDG.E R35, desc[UR4][R2.64] ;  /* 0x0000000402232981 */ /* 0x020362000c1e1900 */
[----:B------:R-:W-:Y:S01]  /*c760*/  @!P2 PRMT R87, R0, 0x7610, R87 ;  /* 0x000076100057a816 */ /* 0x000fe20000000057 */
[----:B-1----:R-:W2:Y:S06]  /*c770*/  @!P2 LDC R35, c[0x0][0x980] ;  /* 0x00026000ff23ab82 */ /* 0x002eac0000000800 */
.L_x_83:
[----:B------:R-:W-:Y:S05]  /*c780*/  @!P4 BRA `(.L_x_84) ;  /* 0x000000000028c947 */ /* 0x000fea0003800000 */
[----:B------:R-:W-:Y:S04]  /*c790*/  ISETP.NE.U32.AND P2, PT, R50, RZ, PT ;  /* 0x000000ff3200720c */ /* 0x000fe80003f45070 */
[----:B------:R-:W-:Y:S11]  /*c7a0*/  ISETP.NE.AND.EX P2, PT, R51, RZ, PT, P2 ;  /* 0x000000ff3300720c */ /* 0x000ff60003f45320 */
[----:B------:R-:W-:Y:S02]  /*c7b0*/  @!UPT UIADD3 URZ, UPT, UPT, URZ, URZ, URZ ;  /* 0x000000fffffff290 */ /* 0x000fe4000fffe0ff */
[----:B------:R-:W1:Y:S01]  /*c7c0*/  @P2 LDC.64 R2, c[0x0][0x9a8] ;  /* 0x00026a00ff022b82 */ /* 0x000e620000000a00 */
[----:B------:R-:W-:Y:S01]  /*c7d0*/  @P2 R2UR UR4, R88 ;  /* 0x00000000580422ca */ /* 0x000fe200000e0000 */
[----:B------:R-:W-:Y:S01]  /*c7e0*/  @P2 IMAD R0, R19, R68, RZ ;  /* 0x0000004413002224 */ /* 0x000fe200078e02ff */
[----:B------:R-:W-:Y:S03]  /*c7f0*/  @P2 R2UR UR5, R89 ;  /* 0x00000000590522ca */ /* 0x000fe600000e0000 */
[----:B-1----:R-:W-:Y:S10]  /*c800*/  @P2 IMAD.WIDE R2, R0, 0x4, R2 ;  /* 0x0000000400022825 */ /* 0x002ff400078e0202 */
[----:B-----5:R1:W5:Y:S02]  /*c810*/  @P2 LDG.E R33, desc[UR4][R2.64] ;  /* 0x0000000402212981 */ /* 0x020364000c1e1900 */
[----:B-1----:R-:W3:Y:S02]  /*c820*/  @!P2 LDC R33, c[0x0][0x9a0] ;  /* 0x00026800ff21ab82 */ /* 0x002ee40000000800 */
.L_x_84:
[----:B--2--5:R-:W-:Y:S01]  /*c830*/  FSETP.NEU.AND P2, PT, R35, RZ, PT ;  /* 0x000000ff2300720b */ /* 0x024fe20003f4d000 */
[----:B------:R-:W-:Y:S01]  /*c840*/  IMAD R117, R30, 0x8, R93 ;  /* 0x000000081e757824 */ /* 0x000fe200078e025d */
[----:B------:R-:W-:Y:S01]  /*c850*/  SEL R3, RZ, 0xffffffff, P1 ;  /* 0xffffffffff037807 */ /* 0x000fe20000800000 */
[----:B------:R-:W-:Y:S01]  /*c860*/  IMAD.SHL.U32 R113, R41, 0x80, RZ ;  /* 0x0000008029717824 */ /* 0x000fe200078e00ff */
[----:B------:R-:W-:Y:S01]  /*c870*/  @P6 LOP3.LUT P1, RZ, R87, 0xff, RZ, 0xc0, !PT ;  /* 0x000000ff57ff6812 */ /* 0x000fe2000782c0ff */
[----:B------:R-:W-:Y:S01]  /*c880*/  BSSY B1, `(.L_x_85) ;  /* 0x0000046000017945 */ /* 0x000fe20003800000 */
[----:B------:R-:W-:Y:S01]  /*c890*/  @P6 SEL R2, RZ, 0xffffffff, P2 ;  /* 0xffffffffff026807 */ /* 0x000fe20001000000 */
[----:B------:R-:W-:Y:S01]  /*c8a0*/  IMAD.HI.U32 R5, R113, R83, RZ ;  /* 0x0000005371057227 */ /* 0x000fe200078e00ff */
[----:B------:R-:W-:Y:S02]  /*c8b0*/  SHF.L.U32 R0, R98, 0x1f, RZ ;  /* 0x0000001f62007819 */ /* 0x000fe400000006ff */
[----:B------:R-:W-:Y:S01]  /*c8c0*/  @P0 SEL R2, R3, R2, !P1 ;  /* 0x0000000203020207 */ /* 0x000fe20004800000 */
[----:B------:R-:W-:Y:S01]  /*c8d0*/  IMAD.MOV.U32 R119, RZ, RZ, 0x1 ;  /* 0x00000001ff777424 */ /* 0x000fe200078e00ff */
[----:B------:R-:W-:Y:S01]  /*c8e0*/  ISETP.NE.AND P0, PT, R82, 0x1, PT ;  /* 0x000000015200780c */ /* 0x000fe20003f05270 */
[----:B------:R-:W-:Y:S01]  /*c8f0*/  IMAD.IADD R34, R32, 0x1, R17 ;  /* 0x0000000120227824 */ /* 0x000fe200078e0211 */
[----:B------:R-:W-:Y:S01]  /*c900*/  @P6 LOP3.LUT R2, R2, 0x1, RZ, 0xc0, !PT ;  /* 0x0000000102026812 */ /* 0x000fe200078ec0ff */
[----:B------:R-:W-:Y:S01]  /*c910*/  IMAD R116, R100, -0x10, R107 ;  /* 0xfffffff064747824 */ /* 0x000fe200078e026b */
[----:B------:R-:W-:Y:S01]  /*c920*/  SHF.R.U32.HI R112, RZ, R80, R5 ;  /* 0x00000050ff707219 */ /* 0x000fe20000011605 */
[----:B------:R-:W-:Y:S01]  /*c930*/  IMAD.MOV.U32 R118, RZ, RZ, RZ ;  /* 0x000000ffff767224 */ /* 0x000fe200078e00ff */
[----:B------:R-:W-:Y:S02]  /*c940*/  ISETP.NE.U32.OR P4, PT, R2, 0x1, !P6 ;  /* 0x000000010200780c */ /* 0x000fe40007785470 */
[----:B------:R-:W-:Y:S02]  /*c950*/  CS2R R54, SRZ ;  /* 0x0000000000367805 */ /* 0x000fe4000001ff00 */
[----:B------:R-:W-:Y:S02]  /*c960*/  SEL R112, R113, R112, !P0 ;  /* 0x0000007071707207 */ /* 0x000fe40004000000 */
[----:B------:R-:W-:Y:S02]  /*c970*/  CS2R R52, SRZ ;  /* 0x0000000000347805 */ /* 0x000fe4000001ff00 */
[----:B------:R-:W-:Y:S02]  /*c980*/  ISETP.NE.AND P0, PT, R81, 0x1, PT ;  /* 0x000000015100780c */ /* 0x000fe40003f05270 */
[----:B------:R-:W-:Y:S02]  /*c990*/  CS2R R58, SRZ ;  /* 0x00000000003a7805 */ /* 0x000fe4000001ff00 */
[----:B------:R-:W-:Y:S01]  /*c9a0*/  P2R R115, PR, RZ, 0x10 ;  /* 0x00000010ff737803 */ /* 0x000fe20000000000 */
[C---:B------:R-:W-:Y:S01]  /*c9b0*/  IMAD.HI.U32 R2, R112.reuse, R78, RZ ;  /* 0x0000004e70027227 */ /* 0x040fe200078e00ff */
[----:B------:R-:W-:Y:S02]  /*c9c0*/  CS2R R56, SRZ ;  /* 0x0000000000387805 */ /* 0x000fe4000001ff00 */
[----:B------:R-:W-:Y:S02]  /*c9d0*/  CS2R R62, SRZ ;  /* 0x00000000003e7805 */ /* 0x000fe4000001ff00 */
[----:B------:R-:W-:Y:S02]  /*c9e0*/  CS2R R60, SRZ ;  /* 0x00000000003c7805 */ /* 0x000fe4000001ff00 */
[----:B------:R-:W-:Y:S02]  /*c9f0*/  SHF.R.U32.HI R5, RZ, R79, R2 ;  /* 0x0000004fff057219 */ /* 0x000fe40000011602 */
[----:B------:R-:W-:Y:S02]  /*ca00*/  CS2R R66, SRZ ;  /* 0x0000000000427805 */ /* 0x000fe4000001ff00 */
[----:B------:R-:W-:Y:S02]  /*ca10*/  @P4 SHF.L.U32 R6, RZ, 0x1f, RZ ;  /* 0x0000001fff064819 */ /* 0x000fe400000006ff */
[----:B------:R-:W-:Y:S02]  /*ca20*/  CS2R R64, SRZ ;  /* 0x0000000000407805 */ /* 0x000fe4000001ff00 */
[----:B------:R-:W-:Y:S01]  /*ca30*/  SEL R110, R112, R5, !P0 ;  /* 0x00000005706e7207 */ /* 0x000fe20004000000 */
[----:B------:R-:W1:Y:S01]  /*ca40*/  @P4 SYNCS.PHASECHK.TRANS64.TRYWAIT P1, [R93+URZ+0x30], R6 ;  /* 0x000030065d0045a7 */ /* 0x000e6200080211ff */
[----:B------:R-:W-:Y:S02]  /*ca50*/  SEL R2, RZ, 0xffffffff, P2 ;  /* 0xffffffffff027807 */ /* 0x000fe40001000000 */
[----:B------:R-:W-:Y:S01]  /*ca60*/  LOP3.LUT P2, R114, R87, 0xff, RZ, 0xc0, !PT ;  /* 0x000000ff57727812 */ /* 0x000fe2000784c0ff */
[----:B------:R-:W-:Y:S03]  /*ca70*/  IMAD.HI.U32 R5, R110, R77, RZ ;  /* 0x0000004d6e057227 */ /* 0x000fe600078e00ff */
[----:B------:R-:W-:Y:S01]  /*ca80*/  @P3 SEL R2, R3, R2, !P2 ;  /* 0x0000000203023207 */ /* 0x000fe20005000000 */
[----:B------:R-:W-:Y:S01]  /*ca90*/  IMAD.MOV R4, RZ, RZ, -R110 ;  /* 0x000000ffff047224 */ /* 0x000fe200078e0a6e */
[----:B------:R-:W-:Y:S02]  /*caa0*/  ISETP.NE.AND P2, PT, R76, 0x1, PT ;  /* 0x000000014c00780c */ /* 0x000fe40003f45270 */
[----:B------:R-:W-:Y:S02]  /*cab0*/  SHF.R.U32.HI R5, RZ, R92, R5 ;  /* 0x0000005cff057219 */ /* 0x000fe40000011605 */
[----:B------:R-:W-:Y:S02]  /*cac0*/  LOP3.LUT R2, R2, 0x1, RZ, 0xc0, !PT ;  /* 0x0000000102027812 */ /* 0x000fe400078ec0ff */
[----:B------:R-:W-:Y:S01]  /*cad0*/  SEL R111, R110, R5, !P2 ;  /* 0x000000056e6f7207 */ /* 0x000fe20005000000 */
[----:B------:R2:W4:Y:S01]  /*cae0*/  SYNCS.PHASECHK.TRANS64.TRYWAIT P0, [R117+URZ+0x90], R0 ;  /* 0x00009000750075a7 */ /* 0x00052200080011ff */
[--C-:B------:R-:W-:Y:S01]  /*caf0*/  IMAD.MOV R5, RZ, RZ, -R112.reuse ;  /* 0x000000ffff057224 */ /* 0x100fe200078e0a70 */
[----:B------:R-:W-:Y:S01]  /*cb00*/  ISETP.NE.U32.AND P2, PT, R2, 0x1, PT ;  /* 0x000000010200780c */ /* 0x000fe20003f45070 */
[----:B------:R-:W-:Y:S02]  /*cb10*/  IMAD R112, R81, R4, R112 ;  /* 0x0000000451707224 */ /* 0x000fe400078e0270 */
[----:B------:R-:W-:Y:S01]  /*cb20*/  IMAD.MOV R3, RZ, RZ, -R111 ;  /* 0x000000ffff037224 */ /* 0x000fe200078e0a6f */
[----:B------:R-:W-:Y:S01]  /*cb30*/  P2R R120, PR, RZ, 0x4 ;  /* 0x00000004ff787803 */ /* 0x000fe20000000000 */
[----:B------:R-:W-:Y:S02]  /*cb40*/  IMAD R113, R82, R5, R113 ;  /* 0x0000000552717224 */ /* 0x000fe400078e0271 */
[----:B------:R-:W-:Y:S01]  /*cb50*/  IMAD R110, R76, R3, R110 ;  /* 0x000000034c6e7224 */ /* 0x000fe200078e026e */
[----:B-1----:R-:W-:Y:S01]  /*cb60*/  @P4 SEL R119, RZ, 0x1, !P1 ;  /* 0x00000001ff774807 */ /* 0x002fe20004800000 */
[----:B--2---:R-:W-:Y:S06]  /*cb70*/  @!P4 BRA `(.L_x_86) ;  /* 0x000000000058c947 */ /* 0x004fec0003800000 */
[----:B------:R-:W-:Y:S01]  /*cb80*/  IMAD.MOV.U32 R55, RZ, RZ, RZ ;  /* 0x000000ffff377224 */ /* 0x000fe200078e00ff */
[----:B------:R-:W-:Y:S01]  /*cb90*/  ISETP.NE.AND P1, PT, R119, RZ, PT ;  /* 0x000000ff7700720c */ /* 0x000fe20003f25270 */
[----:B------:R-:W-:Y:S01]  /*cba0*/  BSSY B0, `(.L_x_87) ;  /* 0x000000c000007945 */ /* 0x000fe20003800000 */
[----:B------:R-:W-:Y:S02]  /*cbb0*/  CS2R R66, SRZ ;  /* 0x0000000000427805 */ /* 0x000fe4000001ff00 */
[----:B------:R-:W-:Y:S02]  /*cbc0*/  CS2R R64, SRZ ;  /* 0x0000000000407805 */ /* 0x000fe4000001ff00 */
[----:B------:R-:W-:Y:S02]  /*cbd0*/  CS2R R62, SRZ ;  /* 0x00000000003e7805 */ /* 0x000fe4000001ff00 */
[----:B------:R-:W-:Y:S02]  /*cbe0*/  CS2R R60, SRZ ;  /* 0x00000000003c7805 */ /* 0x000fe4000001ff00 */
[----:B------:R-:W-:Y:S02]  /*cbf0*/  CS2R R58, SRZ ;  /* 0x00000000003a7805 */ /* 0x000fe4000001ff00 */
[----:B------:R-:W-:Y:S02]  /*cc00*/  CS2R R56, SRZ ;  /* 0x0000000000387805 */ /* 0x000fe4000001ff00 */
[----:B------:R-:W-:Y:S01]  /*cc10*/  CS2R R52, SRZ ;  /* 0x0000000000347805 */ /* 0x000fe2000001ff00 */
[----:B------:R-:W-:Y:S06]  /*cc20*/  @P1 BRA `(.L_x_88) ;  /* 0x00000000000c1947 */ /* 0x000fec0003800000 */
[----:B------:R-:W-:Y:S04]  /*cc30*/  SHF.L.U32 R2, RZ, 0x1f, RZ ;  /* 0x0000001fff027819 */ /* 0x000fe800000006ff */
[----:B------:R-:W1:Y:S02]  /*cc40*/  SYNCS.PHASECHK.TRANS64.TRYWAIT P1, [R93+URZ+0x30], R2 ;  /* 0x000030025d0075a7 */ /* 0x000e6400080211ff */
[----:B-1----:R-:W-:Y:S05]  /*cc50*/  @!P1 BRA `(.L_x_89) ;  /* 0x0000005400ac9947 */ /* 0x002fea0003800000 */
.L_x_88:
[----:B------:R-:W-:Y:S05]  /*cc60*/  BSYNC B0 ;  /* 0x0000000000007941 */ /* 0x000fea0003800000 */
.L_x_87:
[----:B------:R-:W-:Y:S01]  /*cc70*/  ISETP.NE.AND P1, PT, R120, RZ, PT ;  /* 0x000000ff7800720c */ /* 0x000fe20003f25270 */
[----:B------:R-:W-:Y:S11]  /*cc80*/  HFMA2 R118, -RZ, RZ, 0, 5.9604644775390625e-08 ;  /* 0x00000001ff767431 */ /* 0x000ff600000001ff */
[----:B------:R-:W-:Y:S01]  /*cc90*/  @!UPT UIADD3 URZ, UPT, UPT, URZ, URZ, URZ ;  /* 0x000000fffffff290 */ /* 0x000fe2000fffe0ff */
[----:B------:R2:W1:Y:S04]  /*cca0*/  @P1 LDS.128 R64, [R99] ;  /* 0x0000000063401984 */ /* 0x0004680000000c00 */
[----:B------:R2:W1:Y:S04]  /*ccb0*/  @P1 LDS.128 R60, [R107+0x10] ;  /* 0x000010006b3c1984 */ /* 0x0004680000000c00 */
[----:B------:R2:W1:Y:S04]  /*ccc0*/  @P1 LDS.128 R56, [R105+0x20] ;  /* 0x0000200069381984 */ /* 0x0004680000000c00 */
[----:B------:R2:W1:Y:S02]  /*ccd0*/  @P1 LDS.128 R52, [R116+0x30] ;  /* 0x0000300074341984 */ /* 0x0004640000000c00 */
.L_x_86:
[----:B------:R-:W-:Y:S05]  /*cce0*/  BSYNC B1 ;  /* 0x0000000000017941 */ /* 0x000fea0003800000 */
.L_x_85:
[----:B------:R-:W-:Y:S04]  /*ccf0*/  SHF.R.U32.HI R3, RZ, 0x15, R34 ;  /* 0x00000015ff037819 */ /* 0x000fe80000011622 */
[----:B------:R-:W-:Y:S01]  /*cd00*/  LOP3.LUT P1, RZ, R3, 0x3, R102, 0x48, !PT ;  /* 0x0000000303ff7812 */ /* 0x000fe20007824866 */
[----:B------:R-:W-:Y:S01]  /*cd10*/  @!UPT UIADD3 URZ, UPT, UPT, URZ, URZ, URZ ;  /* 0x000000fffffff290 */ /* 0x000fe2000fffe0ff */
[----:B----4-:R-:W-:Y:S11]  /*cd20*/  @P0 BRA `(.L_x_90) ;  /* 0x0000000000080947 */ /* 0x010ff60003800000 */
[----:B------:R-:W4:Y:S02]  /*cd30*/  SYNCS.PHASECHK.TRANS64.TRYWAIT P0, [R117+URZ+0x90], R0 ;  /* 0x00009000750075a7 */ /* 0x000f2400080011ff */
[----:B----4-:R-:W-:Y:S05]  /*cd40*/  @!P0 BRA `(.L_x_91) ;  /* 0x0000005400848947 */ /* 0x010fea0003800000 */
.L_x_90:
[----:B------:R-:W-:Y:S05]  /*cd50*/  @!P1 BRA `(.L_x_92) ;  /* 0x0000000000349947 */ /* 0x000fea0003800000 */
[----:B------:R-:W1:Y:S01]  /*cd60*/  LDC R4, c[0x4][0x70] ;  /* 0x01001c00ff047b82 */ /* 0x000e620000000800 */
[----:B------:R-:W-:Y:S01]  /*cd70*/  MOV R3, 0x0 ;  /* 0x0000000000037802 */ /* 0x000fe20000000f00 */
[----:B------:R-:W-:Y:S02]  /*cd80*/  HFMA2 R12, -RZ, RZ, 0, 5.9604644775390625e-08 ;  /* 0x00000001ff0c7431 */ /* 0x000fe400000001ff */
[----:B------:R-:W-:Y:S02]  /*cd90*/  IMAD.MOV.U32 R8, RZ, RZ, 0x192 ;  /* 0x00000192ff087424 */ /* 0x000fe400078e00ff */
[----:B------:R-:W-:Y:S02]  /*cda0*/  IMAD.MOV.U32 R13, RZ, RZ, RZ ;  /* 0x000000ffff0d7224 */ /* 0x000fe400078e00ff */
[----:B------:R-:W2:Y:S08]  /*cdb0*/  LDC R5, c[0x4][0x74] ;  /* 0x01001d00ff057b82 */ /* 0x000eb00000000800 */
[----:B------:R-:W2:Y:S08]  /*cdc0*/  LDC R6, c[0x4][0x78] ;  /* 0x01001e00ff067b82 */ /* 0x000eb00000000800 */
[----:B------:R-:W2:Y:S08]  /*cdd0*/  LDC R7, c[0x4][0x7c] ;  /* 0x01001f00ff077b82 */ /* 0x000eb00000000800 */
[----:B------:R-:W2:Y:S08]  /*cde0*/  LDC R10, c[0x4][0x10] ;  /* 0x01000400ff0a7b82 */ /* 0x000eb00000000800 */
[----:B------:R-:W2:Y:S08]  /*cdf0*/  LDC R11, c[0x4][0x14] ;  /* 0x01000500ff0b7b82 */ /* 0x000eb00000000800 */
[----:B-1----:R-:W1:Y:S02]  /*ce00*/  LDC.64 R2, c[0x4][R3] ;  /* 0x0100000003027b82 */ /* 0x002e640000000a00 */
[----:B------:R-:W-:Y:S07]  /*ce10*/  LEPC R20, `(.L_x_92) ;  /* 0x000000001014794e */ /* 0x000fee0000000000 */
[----:B-1234-:R-:W-:Y:S05]  /*ce20*/  CALL.ABS.NOINC R2 ;  /* 0x0000000002007343 */ /* 0x01efea0003c00000 */
.L_x_92:
[----:B-1----:R-:W-:Y:S01]  /*ce30*/  LOP3.LUT R20, R64, 0xffffe000, RZ, 0xc0, !PT ;  /* 0xffffe00040147812 */ /* 0x002fe200078ec0ff */
[----:B------:R-:W-:Y:S05]  /*ce40*/  WARPSYNC.ALL ;  /* 0x0000000000007948 */ /* 0x000fea0003800000 */
[----:B------:R-:W-:Y:S01]  /*ce50*/  R2UR UR4, R34 ;  /* 0x00000000220472ca */ /* 0x000fe200000e0000 */
[----:B------:R-:W-:Y:S01]  /*ce60*/  BSSY.RECONVERGENT B0, `(.L_x_93) ;  /* 0x0000060000007945 */ /* 0x000fe20003800200 */
[----:B------:R-:W-:Y:S01]  /*ce70*/  LOP3.LUT R21, R65, 0xffffe000, RZ, 0xc0, !PT ;  /* 0xffffe00041157812 */ /* 0x000fe200078ec0ff */
[----:B------:R-:W-:Y:S01]  /*ce80*/  IMAD R121, R118, 0x8, R93 ;  /* 0x0000000876797824 */ /* 0x000fe200078e025d */
[----:B------:R-:W-:Y:S02]  /*ce90*/  LOP3.LUT R49, R66, 0xffffe000, RZ, 0xc0, !PT ;  /* 0xffffe00042317812 */ /* 0x000fe400078ec0ff */
[----:B------:R-:W-:Y:S02]  /*cea0*/  LOP3.LUT R48, R56, 0xffffe000, RZ, 0xc0, !PT ;  /* 0xffffe00038307812 */ /* 0x000fe400078ec0ff */
[----:B------:R-:W-:Y:S02]  /*ceb0*/  ISETP.NE.AND P0, PT, R101, RZ, PT ;  /* 0x000000ff6500720c */ /* 0x000fe40003f05270 */
[----:B------:R-:W-:Y:S02]  /*cec0*/  ISETP.NE.AND P6, PT, R115, RZ, PT ;  /* 0x000000ff7300720c */ /* 0x000fe40003fc5270 */
[----:B------:R-:W-:Y:S01]  /*ced0*/  ISETP.NE.AND P1, PT, R96, RZ, PT ;  /* 0x000000ff6000720c */ /* 0x000fe20003f25270 */
[----:B------:R-:W3:Y:S10]  /*cee0*/  LDTM.x16 R4, tmem[UR4] ;  /* 0x00000004000479ee */ /* 0x000ef40008240000 */
[----:B------:R-:W-:Y:S01]  /*cef0*/  @P6 SHF.L.U32 R124, RZ, 0x1f, RZ ;  /* 0x0000001fff7c6819 */ /* 0x000fe200000006ff */
[C---:B---34-:R-:W-:Y:S01]  /*cf00*/  FMUL R0, R33.reuse, R4 ;  /* 0x0000000421007220 */ /* 0x058fe20000400000 */
[C---:B------:R-:W-:Y:S01]  /*cf10*/  FMUL R2, R33.reuse, R5 ;  /* 0x0000000521027220 */ /* 0x040fe20000400000 */
[C---:B------:R-:W-:Y:S01]  /*cf20*/  FMUL R3, R33.reuse, R10 ;  /* 0x0000000a21037220 */ /* 0x040fe20000400000 */
[----:B------:R-:W-:Y:S01]  /*cf30*/  FMUL R4, R33, R11 ;  /* 0x0000000b21047220 */ /* 0x000fe20000400000 */
[C---:B------:R-:W-:Y:S01]  /*cf40*/  FFMA R36, R35.reuse, R20, R0 ;  /* 0x0000001423247223 */ /* 0x040fe20000000000 */
[----:B------:R-:W-:Y:S01]  /*cf50*/  LOP3.LUT R20, R60, 0xffffe000, RZ, 0xc0, !PT ;  /* 0xffffe0003c147812 */ /* 0x000fe200078ec0ff */
[----:B------:R-:W-:Y:S01]  /*cf60*/  FFMA R37, R35, R21, R2 ;  /* 0x0000001523257223 */ /* 0x000fe20000000002 */
[----:B------:R-:W-:Y:S01]  /*cf70*/  LOP3.LUT R21, R67, 0xffffe000, RZ, 0xc0, !PT ;  /* 0xffffe00043157812 */ /* 0x000fe200078ec0ff */
[C---:B------:R-:W-:Y:S01]  /*cf80*/  FMUL R0, R33.reuse, R6 ;  /* 0x0000000621007220 */ /* 0x040fe20000400000 */
[----:B------:R-:W-:Y:S01]  /*cf90*/  F2FP.TF32.F32.PACK_B R36, R36 ;  /* 0x00000024ff24723e */ /* 0x000fe200024050ff */
[----:B------:R-:W-:Y:S01]  /*cfa0*/  FMUL R2, R33, R7 ;  /* 0x0000000721027220 */ /* 0x000fe20000400000 */
[----:B------:R-:W-:Y:S01]  /*cfb0*/  F2FP.TF32.F32.PACK_B R37, R37 ;  /* 0x00000025ff25723e */ /* 0x000fe200024050ff */
[----:B------:R-:W-:Y:S01]  /*cfc0*/  FFMA R38, R35, R49, R0 ;  /* 0x0000003123267223 */ /* 0x000fe20000000000 */
[----:B------:R-:W-:Y:S01]  /*cfd0*/  LOP3.LUT R49, R61, 0xffffe000, RZ, 0xc0, !PT ;  /* 0xffffe0003d317812 */ /* 0x000fe200078ec0ff */
[----:B------:R-:W-:Y:S01]  /*cfe0*/  FFMA R39, R35, R21, R2 ;  /* 0x0000001523277223 */ /* 0x000fe20000000002 */
[----:B------:R-:W-:Y:S01]  /*cff0*/  LOP3.LUT R21, R63, 0xffffe000, RZ, 0xc0, !PT ;  /* 0xffffe0003f157812 */ /* 0x000fe200078ec0ff */
[C---:B------:R-:W-:Y:S01]  /*d000*/  FMUL R0, R33.reuse, R8 ;  /* 0x0000000821007220 */ /* 0x040fe20000400000 */
[----:B------:R-:W-:Y:S01]  /*d010*/  F2FP.TF32.F32.PACK_B R38, R38 ;  /* 0x00000026ff26723e */ /* 0x000fe200024050ff */
[----:B------:R-:W-:Y:S01]  /*d020*/  FMUL R2, R33, R9 ;  /* 0x0000000921027220 */ /* 0x000fe20000400000 */
[----:B------:R-:W-:Y:S01]  /*d030*/  F2FP.TF32.F32.PACK_B R39, R39 ;  /* 0x00000027ff27723e */ /* 0x000fe200024050ff */
[C---:B------:R-:W-:Y:S01]  /*d040*/  FFMA R40, R35.reuse, R20, R0 ;  /* 0x0000001423287223 */ /* 0x040fe20000000000 */
[----:B------:R-:W-:Y:S01]  /*d050*/  LOP3.LUT R20, R62, 0xffffe000, RZ, 0xc0, !PT ;  /* 0xffffe0003e147812 */ /* 0x000fe200078ec0ff */
[----:B------:R-:W-:Y:S01]  /*d060*/  FFMA R41, R35, R49, R2 ;  /* 0x0000003123297223 */ /* 0x000fe20000000002 */
[----:B------:R-:W-:Y:S01]  /*d070*/  FMUL R5, R33, R12 ;  /* 0x0000000c21057220 */ /* 0x000fe20000400000 */
[----:B------:R1:W-:Y:S01]  /*d080*/  STS.128 [R99], R36 ;  /* 0x0000002463007388 */ /* 0x0003e20000000c00 */
[----:B------:R-:W-:Y:S01]  /*d090*/  LOP3.LUT R49, R57, 0xffffe000, RZ, 0xc0, !PT ;  /* 0xffffe00039317812 */ /* 0x000fe200078ec0ff */
[C---:B------:R-:W-:Y:S01]  /*d0a0*/  FFMA R42, R35.reuse, R20, R3 ;  /* 0x00000014232a7223 */ /* 0x040fe20000000003 */
[----:B------:R-:W-:Y:S01]  /*d0b0*/  FFMA R43, R35, R21, R4 ;  /* 0x00000015232b7223 */ /* 0x000fe20000000004 */
[C---:B------:R-:W-:Y:S01]  /*d0c0*/  FMUL R6, R33.reuse, R13 ;  /* 0x0000000d21067220 */ /* 0x040fe20000400000 */
[----:B------:R-:W-:Y:S01]  /*d0d0*/  LOP3.LUT R20, R58, 0xffffe000, RZ, 0xc0, !PT ;  /* 0xffffe0003a147812 */ /* 0x000fe200078ec0ff */
[----:B------:R-:W-:Y:S01]  /*d0e0*/  FMUL R7, R33, R14 ;  /* 0x0000000e21077220 */ /* 0x000fe20000400000 */
[----:B------:R-:W-:Y:S01]  /*d0f0*/  LOP3.LUT R21, R59, 0xffffe000, RZ, 0xc0, !PT ;  /* 0xffffe0003b157812 */ /* 0x000fe200078ec0ff */
[----:B------:R-:W-:Y:S01]  /*d100*/  FMUL R8, R33, R15 ;  /* 0x0000000f21087220 */ /* 0x000fe20000400000 */
[----:B------:R-:W-:Y:S01]  /*d110*/  F2FP.TF32.F32.PACK_B R40, R40 ;  /* 0x00000028ff28723e */ /* 0x000fe200024050ff */
[C---:B------:R-:W-:Y:S01]  /*d120*/  FFMA R44, R35.reuse, R48, R5 ;  /* 0x00000030232c7223 */ /* 0x040fe20000000005 */
[----:B------:R-:W-:Y:S01]  /*d130*/  F2FP.TF32.F32.PACK_B R41, R41 ;  /* 0x00000029ff29723e */ /* 0x000fe200024050ff */
[C---:B------:R-:W-:Y:S01]  /*d140*/  FFMA R45, R35.reuse, R49, R6 ;  /* 0x00000031232d7223 */ /* 0x040fe20000000006 */
[----:B------:R-:W-:Y:S01]  /*d150*/  F2FP.TF32.F32.PACK_B R42, R42 ;  /* 0x0000002aff2a723e */ /* 0x000fe200024050ff */
[C---:B------:R-:W-:Y:S01]  /*d160*/  FFMA R46, R35.reuse, R20, R7 ;  /* 0x00000014232e7223 */ /* 0x040fe20000000007 */
[----:B------:R-:W-:Y:S01]  /*d170*/  F2FP.TF32.F32.PACK_B R43, R43 ;  /* 0x0000002bff2b723e */ /* 0x000fe200024050ff */
[----:B------:R-:W-:Y:S01]  /*d180*/  FFMA R47, R35, R21, R8 ;  /* 0x00000015232f7223 */ /* 0x000fe20000000008 */
[----:B------:R-:W-:Y:S01]  /*d190*/  LOP3.LUT R20, R52, 0xffffe000, RZ, 0xc0, !PT ;  /* 0xffffe00034147812 */ /* 0x000fe200078ec0ff */
[----:B------:R-:W-:Y:S01]  /*d1a0*/  FMUL R9, R33, R16 ;  /* 0x0000001021097220 */ /* 0x000fe20000400000 */
[----:B------:R-:W-:Y:S01]  /*d1b0*/  LOP3.LUT R49, R53, 0xffffe000, RZ, 0xc0, !PT ;  /* 0xffffe00035317812 */ /* 0x000fe200078ec0ff */
[----:B------:R3:W-:Y:S01]  /*d1c0*/  STS.128 [R107+0x10], R40 ;  /* 0x000010286b007388 */ /* 0x0007e20000000c00 */
[C---:B------:R-:W-:Y:S01]  /*d1d0*/  FMUL R10, R33.reuse, R17 ;  /* 0x00000011210a7220 */ /* 0x040fe20000400000 */
[----:B------:R-:W-:Y:S01]  /*d1e0*/  LOP3.LUT R48, R54, 0xffffe000, RZ, 0xc0, !PT ;  /* 0xffffe00036307812 */ /* 0x000fe200078ec0ff */
[----:B------:R-:W-:Y:S01]  /*d1f0*/  FMUL R11, R33, R18 ;  /* 0x00000012210b7220 */ /* 0x000fe20000400000 */
[----:B------:R-:W-:Y:S01]  /*d200*/  LOP3.LUT R21, R55, 0xffffe000, RZ, 0xc0, !PT ;  /* 0xffffe00037157812 */ /* 0x000fe200078ec0ff */
[----:B------:R-:W-:Y:S01]  /*d210*/  FMUL R12, R33, R19 ;  /* 0x00000013210c7220 */ /* 0x000fe20000400000 */
[----:B------:R-:W-:Y:S02]  /*d220*/  F2FP.TF32.F32.PACK_B R44, R44 ;  /* 0x0000002cff2c723e */ /* 0x000fe400024050ff */
[----:B------:R-:W-:Y:S02]  /*d230*/  F2FP.TF32.F32.PACK_B R45, R45 ;  /* 0x0000002dff2d723e */ /* 0x000fe400024050ff */
[----:B------:R-:W-:Y:S01]  /*d240*/  F2FP.TF32.F32.PACK_B R46, R46 ;  /* 0x0000002eff2e723e */ /* 0x000fe200024050ff */
[C---:B-1----:R-:W-:Y:S01]  /*d250*/  FFMA R36, R35.reuse, R20, R9 ;  /* 0x0000001423247223 */ /* 0x042fe20000000009 */
[----:B------:R-:W-:Y:S01]  /*d260*/  F2FP.TF32.F32.PACK_B R47, R47 ;  /* 0x0000002fff2f723e */ /* 0x000fe200024050ff */
[C---:B------:R-:W-:Y:S01]  /*d270*/  FFMA R37, R35.reuse, R49, R10 ;  /* 0x0000003123257223 */ /* 0x040fe2000000000a */
[C---:B------:R-:W-:Y:S01]  /*d280*/  FFMA R38, R35.reuse, R48, R11 ;  /* 0x0000003023267223 */ /* 0x040fe2000000000b */
[----:B------:R-:W-:Y:S01]  /*d290*/  FFMA R39, R35, R21, R12 ;  /* 0x0000001523277223 */ /* 0x000fe2000000000c */
[----:B------:R-:W-:Y:S01]  /*d2a0*/  F2FP.TF32.F32.PACK_B R36, R36 ;  /* 0x00000024ff24723e */ /* 0x000fe200024050ff */
[----:B------:R3:W-:Y:S01]  /*d2b0*/  STS.128 [R105+0x20], R44 ;  /* 0x0000202c69007388 */ /* 0x0007e20000000c00 */
[----:B------:R-:W-:Y:S02]  /*d2c0*/  F2FP.TF32.F32.PACK_B R37, R37 ;  /* 0x00000025ff25723e */ /* 0x000fe400024050ff */
[----:B------:R-:W-:Y:S02]  /*d2d0*/  F2FP.TF32.F32.PACK_B R38, R38 ;  /* 0x00000026ff26723e */ /* 0x000fe400024050ff */
[----:B------:R-:W-:Y:S05]  /*d2e0*/  F2FP.TF32.F32.PACK_B R39, R39 ;  /* 0x00000027ff27723e */ /* 0x000fea00024050ff */
[----:B------:R3:W-:Y:S01]  /*d2f0*/  STS.128 [R116+0x30], R36 ;  /* 0x0000302474007388 */ /* 0x0007e20000000c00 */
[----:B------:R-:W-:Y:S01]  /*d300*/  @!PT LDS RZ, [RZ] ;  /* 0x00000000fffff984 */ /* 0x000fe20000000800 */
[----:B------:R-:W-:Y:S01]  /*d310*/  @!PT LDS RZ, [RZ] ;  /* 0x00000000fffff984 */ /* 0x000fe20000000800 */
[----:B------:R-:W-:Y:S01]  /*d320*/  @!PT LDS RZ, [RZ] ;  /* 0x00000000fffff984 */ /* 0x000fe20000000800 */
[----:B------:R-:W-:Y:S01]  /*d330*/  @!PT LDS RZ, [RZ] ;  /* 0x00000000fffff984 */ /* 0x000fe20000000800 */
[----:B------:R1:W-:Y:S07]  /*d340*/  MEMBAR.ALL.CTA ;  /* 0x0000000000007992 */ /* 0x0003ee0000008000 */
[----:B-1----:R-:W1:Y:S02]  /*d350*/  FENCE.VIEW.ASYNC.S ;  /* 0x00000000000073c6 */ /* 0x002e640000000000 */
[----:B-1----:R-:W-:Y:S06]  /*d360*/  BAR.SYNC.DEFER_BLOCKING 0x1, 0x80 ;  /* 0x0042000000007b1d */ /* 0x002fec0000010000 */
[----:B------:R-:W-:Y:S05]  /*d370*/  @P0 BRA `(.L_x_94) ;  /* 0x0000000000380947 */ /* 0x000fea0003800000 */
[----:B------:R-:W-:Y:S01]  /*d380*/  IADD3 R2, P0, PT, R108, 0x780, RZ ;  /* 0x000007806c027810 */ /* 0x000fe20007f1e0ff */
[----:B------:R-:W-:Y:S01]  /*d390*/  VIADD R91, R93, 0x200 ;  /* 0x000002005d5b7836 */ /* 0x000fe20000000000 */
[----:B------:R-:W-:Y:S02]  /*d3a0*/  R2UR UR42, R113 ;  /* 0x00000000712a72ca */ /* 0x000fe400000e0000 */
[----:B------:R-:W-:Y:S01]  /*d3b0*/  R2UR UR4, R2 ;  /* 0x00000000020472ca */ /* 0x000fe200000e0000 */
[----:B------:R-:W-:Y:S01]  /*d3c0*/  IMAD.X R0, RZ, RZ, R109, P0 ;  /* 0x000000ffff007224 */ /* 0x000fe200000e066d */
[----:B------:R-:W-:Y:S02]  /*d3d0*/  R2UR UR43, R112 ;  /* 0x00000000702b72ca */ /* 0x000fe400000e0000 */
[----:B------:R-:W-:Y:S02]  /*d3e0*/  R2UR UR44, R110 ;  /* 0x000000006e2c72ca */ /* 0x000fe400000e0000 */
[----:B------:R-:W-:Y:S02]  /*d3f0*/  R2UR UR5, R0 ;  /* 0x00000000000572ca */ /* 0x000fe400000e0000 */
[----:B------:R-:W-:Y:S02]  /*d400*/  R2UR UR45, R111 ;  /* 0x000000006f2d72ca */ /* 0x000fe400000e0000 */
[----:B------:R-:W-:Y:S11]  /*d410*/  R2UR UR40, R91 ;  /* 0x000000005b2872ca */ /* 0x000ff600000e0000 */
[----:B------:R-:W-:Y:S02]  /*d420*/  @!UPT UIADD3 URZ, UPT, UPT, URZ, URZ, URZ ;  /* 0x000000fffffff290 */ /* 0x000fe4000fffe0ff */
[----:B------:R1:W-:Y:S01]  /*d430*/  UTMASTG.5D.IM2COL [UR40], [UR4] ;  /* 0x00000028040073b5 */ /* 0x0003e20008060000 */
[----:B------:R0:W-:Y:S01]  /*d440*/  UTMACMDFLUSH ;  /* 0x00000000000079b7 */ /* 0x0001e20000000000 */
[----:B-1----:R-:W-:Y:S04]  /*d450*/  DEPBAR.LE SB0, 0x1 ;  /* 0x000080400000791a */ /* 0x002fe80000000000 */
.L_x_94:
[----:B------:R-:W-:Y:S05]  /*d460*/  BSYNC.RECONVERGENT B0 ;  /* 0x0000000000007941 */ /* 0x000fea0003800200 */
.L_x_93:
[----:B------:R-:W-:Y:S06]  /*d470*/  BAR.SYNC.DEFER_BLOCKING 0x1, 0x80 ;  /* 0x0042000000007b1d */ /* 0x000fec0000010000 */
[----:B------:R-:W-:Y:S05]  /*d480*/  @!P1 BRA `(.L_x_95) ;  /* 0x00000000001c9947 */ /* 0x000fea0003800000 */
[C---:B------:R-:W-:Y:S02]  /*d490*/  @P6 IMAD R0, R122.reuse, 0x8, R93 ;  /* 0x000000087a006824 */ /* 0x040fe400078e025d */
[----:B------:R-:W-:Y:S02]  /*d4a0*/  VIADD R122, R122, 0x1 ;  /* 0x000000017a7a7836 */ /* 0x000fe40000000000 */
[----:B------:R-:W-:Y:S03]  /*d4b0*/  @P6 VIADD R0, R0, 0x50 ;  /* 0x0000005000006836 */ /* 0x000fe60000000000 */
[C---:B------:R-:W-:Y:S02]  /*d4c0*/  ISETP.NE.AND P0, PT, R122.reuse, 0x4, PT ;  /* 0x000000047a00780c */ /* 0x040fe40003f05270 */
[----:B------:R-:W-:Y:S02]  /*d4d0*/  @P6 PRMT R0, R85, 0x654, R0 ;  /* 0x0000065455006816 */ /* 0x000fe40000000000 */
[----:B------:R-:W-:Y:S02]  /*d4e0*/  SEL R122, R122, RZ, P0 ;  /* 0x000000ff7a7a7207 */ /* 0x000fe40000000000 */
[----:B------:R1:W-:Y:S07]  /*d4f0*/  @P6 SYNCS.ARRIVE.TRANS64.RED.A1T0 RZ, [R0+URZ], RZ ;  /* 0x000000ff00ff69a7 */ /* 0x0003ee00081004ff */
.L_x_95:
[----:B------:R-:W4:Y:S01]  /*d500*/  @P6 SYNCS.PHASECHK.TRANS64.TRYWAIT P0, [R121+URZ+0x30], R124 ;  /* 0x0000307c790065a7 */ /* 0x000f2200080011ff */
[----:B------:R-:W-:Y:S01]  /*d510*/  BSSY B1, `(.L_x_96) ;  /* 0x0000016000017945 */ /* 0x000fe20003800000 */
[----:B----4-:R-:W-:Y:S03]  /*d520*/  @P6 SEL R119, RZ, 0x1, !P0 ;  /* 0x00000001ff776807 */ /* 0x010fe60004000000 */
[----:B------:R-:W-:Y:S05]  /*d530*/  @!P6 BRA `(.L_x_97) ;  /* 0x00000000004ce947 */ /* 0x000fea0003800000 */
[----:B------:R-:W-:Y:S01]  /*d540*/  ISETP.NE.AND P0, PT, R119, RZ, PT ;  /* 0x000000ff7700720c */ /* 0x000fe20003f05270 */
[----:B------:R-:W-:Y:S01]  /*d550*/  BSSY B0, `(.L_x_98) ;  /* 0x000000b000007945 */ /* 0x000fe20003800000 */
[----:B------:R-:W-:Y:S11]  /*d560*/  ISETP.NE.AND P1, PT, R120, RZ, PT ;  /* 0x000000ff7800720c */ /* 0x000ff60003f25270 */
[----:B------:R-:W-:Y:S02]  /*d570*/  @!UPT UIADD3 URZ, UPT, UPT, URZ, URZ, URZ ;  /* 0x000000fffffff290 */ /* 0x000fe4000fffe0ff */
[C---:B------:R-:W-:Y:S01]  /*d580*/  @P1 IMAD R5, R118.reuse, 0x2000, R99 ;  /* 0x0000200076051824 */ /* 0x040fe200078e0263 */
[C---:B------:R-:W-:Y:S01]  /*d590*/  @P1 LEA R3, R118.reuse, R105, 0xd ;  /* 0x0000006976031211 */ /* 0x040fe200078e68ff */
[C---:B------:R-:W-:Y:S02]  /*d5a0*/  @P1 IMAD R4, R118.reuse, 0x2000, R107 ;  /* 0x0000200076041824 */ /* 0x040fe400078e026b */
[----:B------:R-:W-:Y:S01]  /*d5b0*/  @P1 IMAD R2, R118, 0x2000, R116 ;  /* 0x0000200076021824 */ /* 0x000fe200078e0274 */
[----:B------:R-:W-:Y:S06]  /*d5c0*/  @P0 BRA `(.L_x_99) ;  /* 0x00000000000c0947 */ /* 0x000fec0003800000 */
[----:B-1----:R-:W-:Y:S04]  /*d5d0*/  SHF.L.U32 R0, RZ, 0x1f, RZ ;  /* 0x0000001fff007819 */ /* 0x002fe800000006ff */
[----:B------:R-:W1:Y:S02]  /*d5e0*/  SYNCS.PHASECHK.TRANS64.TRYWAIT P0, [R121+URZ+0x30], R0 ;  /* 0x00003000790075a7 */ /* 0x000e6400080011ff */
[----:B-1----:R-:W-:Y:S05]  /*d5f0*/  @!P0 BRA `(.L_x_100) ;  /* 0x0000004c006c8947 */ /* 0x002fea0003800000 */
.L_x_99:
[----:B------:R-:W-:Y:S05]  /*d600*/  BSYNC B0 ;  /* 0x0000000000007941 */ /* 0x000fea0003800000 */
.L_x_98:
[----:B------:R-:W-:Y:S02]  /*d610*/  ISETP.NE.AND P0, PT, R120, RZ, PT ;  /* 0x000000ff7800720c */ /* 0x000fe40003f05270 */
[----:B------:R-:W-:Y:S11]  /*d620*/  IADD3 R118, PT, PT, R118, 0x1, RZ ;  /* 0x0000000176767810 */ /* 0x000ff60007ffe0ff */
[----:B------:R4:W1:Y:S04]  /*d630*/  @P0 LDS.128 R64, [R5] ;  /* 0x0000000005400984 */ /* 0x0008680000000c00 */
[----:B------:R4:W1:Y:S04]  /*d640*/  @P0 LDS.128 R60, [R4+0x10] ;  /* 0x00001000043c0984 */ /* 0x0008680000000c00 */
[----:B------:R4:W1:Y:S04]  /*d650*/  @P0 LDS.128 R56, [R3+0x20] ;  /* 0x0000200003380984 */ /* 0x0008680000000c00 */
[----:B------:R4:W1:Y:S02]  /*d660*/  @P0 LDS.128 R52, [R2+0x30] ;  /* 0x0000300002340984 */ /* 0x0008640000000c00 */
.L_x_97:
[----:B------:R-:W-:Y:S05]  /*d670*/  BSYNC B1 ;  /* 0x0000000000017941 */ /* 0x000fea0003800000 */
.L_x_96:
[----:B----4-:R-:W-:Y:S05]  /*d680*/  VIADD R3, R34, 0x10 ;  /* 0x0000001022037836 */ /* 0x010fea0000000000 */
[----:B------:R-:W-:Y:S04]  /*d690*/  SHF.R.U32.HI R3, RZ, 0x15, R3 ;  /* 0x00000015ff037819 */ /* 0x000fe80000011603 */
[----:B------:R-:W-:Y:S11]  /*d6a0*/  LOP3.LUT P0, RZ, R3, 0x3, R102, 0x48, !PT ;  /* 0x0000000303ff7812 */ /* 0x000ff60007804866 */
[----:B------:R-:W-:Y:S02]  /*d6b0*/  @!UPT UIADD3 URZ, UPT, UPT, URZ, URZ, URZ ;  /* 0x000000fffffff290 */ /* 0x000fe4000fffe0ff */
[----:B------:R-:W-:Y:S05]  /*d6c0*/  @!P0 BRA `(.L_x_101) ;  /* 0x0000000000348947 */ /* 0x000fea0003800000 */
[----:B------:R-:W4:Y:S01]  /*d6d0*/  LDC R4, c[0x4][0x70] ;  /* 0x01001c00ff047b82 */ /* 0x000f220000000800 */
[----:B------:R-:W-:Y:S01]  /*d6e0*/  MOV R3, 0x0 ;  /* 0x0000000000037802 */ /* 0x000fe20000000f00 */
[----:B------:R-:W-:Y:S02]  /*d6f0*/  HFMA2 R12, -RZ, RZ, 0, 5.9604644775390625e-08 ;  /* 0x00000001ff0c7431 */ /* 0x000fe400000001ff */
[----:B------:R-:W-:Y:S02]  /*d700*/  IMAD.MOV.U32 R8, RZ, RZ, 0x192 ;  /* 0x00000192ff087424 */ /* 0x000fe400078e00ff */
[----:B------:R-:W-:Y:S02]  /*d710*/  IMAD.MOV.U32 R13, RZ, RZ, RZ ;  /* 0x000000ffff0d7224 */ /* 0x000fe400078e00ff */
[----:B------:R-:W1:Y:S08]  /*d720*/  LDC R5, c[0x4][0x74] ;  /* 0x01001d00ff057b82 */ /* 0x000e700000000800 */
[----:B------:R-:W1:Y:S08]  /*d730*/  LDC R6, c[0x4][0x78] ;  /* 0x01001e00ff067b82 */ /* 0x000e700000000800 */
[----:B------:R-:W1:Y:S08]  /*d740*/  LDC R7, c[0x4][0x7c] ;  /* 0x01001f00ff077b82 */ /* 0x000e700000000800 */
[----:B------:R-:W1:Y:S08]  /*d750*/  LDC R10, c[0x4][0x10] ;  /* 0x01000400ff0a7b82 */ /* 0x000e700000000800 */
[----:B------:R-:W1:Y:S08]  /*d760*/  LDC R11, c[0x4][0x14] ;  /* 0x01000500ff0b7b82 */ /* 0x000e700000000800 */
[----:B----4-:R-:W1:Y:S02]  /*d770*/  LDC.64 R2, c[0x4][R3] ;  /* 0x0100000003027b82 */ /* 0x010e640000000a00 */
[----:B------:R-:W-:Y:S07]  /*d780*/  LEPC R20, `(.L_x_101) ;  /* 0x000000001014794e */ /* 0x000fee0000000000 */
[----:B-123--:R-:W-:Y:S05]  /*d790*/  CALL.ABS.NOINC R2 ;  /* 0x0000000002007343 */ /* 0x00efea0003c00000 */
.L_x_101:
[----:B-1----:R-:W-:Y:S01]  /*d7a0*/  LOP3.LUT R20, R64, 0xffffe000, RZ, 0xc0, !PT ;  /* 0xffffe00040147812 */ /* 0x002fe200078ec0ff */
[----:B------:R-:W-:Y:S05]  /*d7b0*/  WARPSYNC.ALL ;  /* 0x0000000000007948 */ /* 0x000fea0003800000 */
[----:B------:R-:W-:Y:S01]  /*d7c0*/  R2UR UR4, R34 ;  /* 0x00000000220472ca */ /* 0x000fe200000e0000 */
[----:B------:R-:W-:Y:S01]  /*d7d0*/  BSSY.RECONVERGENT B0, `(.L_x_102) ;  /* 0x0000063000007945 */ /* 0x000fe20003800200 */
[----:B------:R-:W-:Y:S02]  /*d7e0*/  LOP3.LUT R21, R65, 0xffffe000, RZ, 0xc0, !PT ;  /* 0xffffe00041157812 */ /* 0x000fe400078ec0ff */
[----:B------:R-:W-:Y:S02]  /*d7f0*/  LOP3.LUT R49, R66, 0xffffe000, RZ, 0xc0, !PT ;  /* 0xffffe00042317812 */ /* 0x000fe400078ec0ff */
[----:B------:R-:W-:Y:S02]  /*d800*/  LOP3.LUT R48, R56, 0xffffe000, RZ, 0xc0, !PT ;  /* 0xffffe00038307812 */ /* 0x000fe400078ec0ff */
[----:B------:R-:W-:Y:S02]  /*d810*/  ISETP.NE.AND P6, PT, R115, RZ, PT ;  /* 0x000000ff7300720c */ /* 0x000fe40003fc5270 */
[----:B------:R-:W-:Y:S03]  /*d820*/  ISETP.NE.AND P0, PT, R101, RZ, PT ;  /* 0x000000ff6500720c */ /* 0x000fe60003f05270 */
[----:B------:R-:W1:Y:S08]  /*d830*/  LDTM.x16 R4, tmem[UR4+0x10] ;  /* 0x00001004000479ee */ /* 0x000e700008240000 */
[----:B------:R-:W-:Y:S01]  /*d840*/  @P6 SHF.L.U32 R123, RZ, 0x1f, RZ ;  /* 0x0000001fff7b6819 */ /* 0x000fe200000006ff */
[--C-:B------:R-:W-:Y:S04]  /*d850*/  @P6 IMAD R121, R122, 0x8, R93.reuse ;  /* 0x000000087a796824 */ /* 0x100fe800078e025d */
[----:B------:R-:W-:Y:S02]  /*d860*/  @P6 VIADD R124, R121, 0x50 ;  /* 0x00000050797c6836 */ /* 0x000fe40000000000 */
[----:B------:R-:W-:Y:S03]  /*d870*/  IMAD R121, R118, 0x8, R93 ;  /* 0x0000000876797824 */ /* 0x000fe600078e025d */
[----:B------:R-:W-:Y:S01]  /*d880*/  @P6 PRMT R124, R85, 0x654, R124 ;  /* 0x00000654557c6816 */ /* 0x000fe2000000007c */
[C---:B-1----:R-:W-:Y:S01]  /*d890*/  FMUL R0, R33.reuse, R4 ;  /* 0x0000000421007220 */ /* 0x042fe20000400000 */
[C---:B------:R-:W-:Y:S01]  /*d8a0*/  FMUL R2, R33.reuse, R5 ;  /* 0x0000000521027220 */ /* 0x040fe20000400000 */
[C---:B------:R-:W-:Y:S01]  /*d8b0*/  FMUL R3, R33.reuse, R10 ;  /* 0x0000000a21037220 */ /* 0x040fe20000400000 */
[----:B------:R-:W-:Y:S01]  /*d8c0*/  FMUL R4, R33, R11 ;  /* 0x0000000b21047220 */ /* 0x000fe20000400000 */
[C---:B---3--:R-:W-:Y:S01]  /*d8d0*/  FFMA R36, R35.reuse, R20, R0 ;  /* 0x0000001423247223 */ /* 0x048fe20000000000 */
        /* <DEDUP_REMOVED lines=19> */
[----:B------:R1:W-:Y:S01]  /*da10*/  STS.128 [R99+0x2000], R36 ;  /* 0x0020002463007388 */ /* 0x0003e20000000c00 */
        /* <DEDUP_REMOVED lines=48> */
[----:B------:R-:W-:Y:S01]  /*dd20*/  UIADD3 UR9, UPT, UPT, UR41, 0x10, URZ ;  /* 0x0000001029097890 */ /* 0x000fe2000fffe0ff */
[----:B------:R-:W-:Y:S02]  /*dd30*/  R2UR UR8, R93 ;  /* 0x000000005d0872ca */ /* 0x000fe400000e0000 */
[----:B------:R-:W-:Y:S01]  /*dd40*/  R2UR UR4, R2 ;  /* 0x00000000020472ca */ /* 0x000fe200000e0000 */
[----:B------:R-:W-:Y:S01]  /*dd50*/  IMAD.X R0, RZ, RZ, R109, P0 ;  /* 0x000000ffff007224 */ /* 0x000fe200000e066d */
[----:B------:R-:W-:Y:S02]  /*dd60*/  R2UR UR10, R113 ;  /* 0x00000000710a72ca */ /* 0x000fe400000e0000 */
[----:B------:R-:W-:Y:S02]  /*dd70*/  R2UR UR11, R112 ;  /* 0x00000000700b72ca */ /* 0x000fe400000e0000 */
[----:B------:R-:W-:Y:S02]  /*dd80*/  R2UR UR5, R0 ;  /* 0x00000000000572ca */ /* 0x000fe400000e0000 */
[----:B------:R-:W-:Y:S02]  /*dd90*/  R2UR UR12, R110 ;  /* 0x000000006e0c72ca */ /* 0x000fe400000e0000 */
[----:B------:R-:W-:Y:S01]  /*dda0*/  R2UR UR13, R111 ;  /* 0x000000006f0d72ca */ /* 0x000fe200000e0000 */
[----:B------:R-:W-:Y:S11]  /*ddb0*/  UIADD3 UR8, UPT, UPT, UR8, 0x2200, URZ ;  /* 0x0000220008087890 */ /* 0x000ff6000fffe0ff */
[----:B------:R-:W-:Y:S01]  /*ddc0*/  @!UPT UIADD3 URZ, UPT, UPT, URZ, URZ, URZ ;  /* 0x000000fffffff290 */ /* 0x000fe2000fffe0ff */
[----:B------:R1:W-:Y:S01]  /*ddd0*/  UTMASTG.5D.IM2COL [UR8], [UR4] ;  /* 0x00000008040073b5 */ /* 0x0003e20008060000 */
[----:B------:R0:W-:Y:S01]  /*dde0*/  UTMACMDFLUSH ;  /* 0x00000000000079b7 */ /* 0x0001e20000000000 */
[----:B-1----:R-:W-:Y:S04]  /*ddf0*/  DEPBAR.LE SB0, 0x1 ;  /* 0x000080400000791a */ /* 0x002fe80000000000 */
.L_x_103:
[----:B------:R-:W-:Y:S05]  /*de00*/  BSYNC.RECONVERGENT B0 ;  /* 0x0000000000007941 */ /* 0x000fea0003800200 */
.L_x_102:
[----:B------:R-:W-:Y:S01]  /*de10*/  BAR.SYNC.DEFER_BLOCKING 0x1, 0x80 ;  /* 0x0042000000007b1d */ /* 0x000fe20000010000 */
[----:B------:R-:W-:Y:S05]  /*de20*/  VIADD R122, R122, 0x1 ;  /* 0x000000017a7a7836 */ /* 0x000fea0000000000 */
[C---:B------:R-:W-:Y:S04]  /*de30*/  ISETP.NE.AND P0, PT, R122.reuse, 0x4, PT ;  /* 0x000000047a00780c */ /* 0x040fe80003f05270 */
[----:B------:R-:W-:Y:S01]  /*de40*/  SEL R122, R122, RZ, P0 ;  /* 0x000000ff7a7a7207 */ /* 0x000fe20000000000 */
[----:B------:R1:W-:Y:S01]  /*de50*/  @P6 SYNCS.ARRIVE.TRANS64.RED.A1T0 RZ, [R124+URZ], RZ ;  /* 0x000000ff7cff69a7 */ /* 0x0003e200081004ff */
[----:B------:R-:W-:Y:S01]  /*de60*/  BSSY B1, `(.L_x_104) ;  /* 0x0000017000017945 */ /* 0x000fe20003800000 */
[----:B------:R-:W4:Y:S02]  /*de70*/  @P6 SYNCS.PHASECHK.TRANS64.TRYWAIT P1, [R121+URZ+0x30], R123 ;  /* 0x0000307b790065a7 */ /* 0x000f2400080211ff */
[----:B----4-:R-:W-:Y:S01]  /*de80*/  @P6 SEL R119, RZ, 0x1, !P1 ;  /* 0x00000001ff776807 */ /* 0x010fe20004800000 */
[----:B-1----:R-:W-:Y:S06]  /*de90*/  @!P6 BRA `(.L_x_105) ;  /* 0x00000000004ce947 */ /* 0x002fec0003800000 */
        /* <DEDUP_REMOVED lines=9> */
[----:B------:R-:W-:Y:S04]  /*df30*/  SHF.L.U32 R6, RZ, 0x1f, RZ ;  /* 0x0000001fff067819 */ /* 0x000fe800000006ff */
[----:B------:R-:W1:Y:S02]  /*df40*/  SYNCS.PHASECHK.TRANS64.TRYWAIT P0, [R121+URZ+0x30], R6 ;  /* 0x00003006790075a7 */ /* 0x000e6400080011ff */
[----:B-1----:R-:W-:Y:S05]  /*df50*/  @!P0 BRA `(.L_x_108) ;  /* 0x0000004400288947 */ /* 0x002fea0003800000 */
.L_x_107:
[----:B------:R-:W-:Y:S05]  /*df60*/  BSYNC B0 ;  /* 0x0000000000007941 */ /* 0x000fea0003800000 */
.L_x_106:
[----:B------:R-:W-:Y:S02]  /*df70*/  ISETP.NE.AND P0, PT, R120, RZ, PT ;  /* 0x000000ff7800720c */ /* 0x000fe40003f05270 */
[----:B------:R-:W-:Y:S11]  /*df80*/  IADD3 R118, PT, PT, R118, 0x1, RZ ;  /* 0x0000000176767810 */ /* 0x000ff60007ffe0ff */
[----:B------:R4:W1:Y:S04]  /*df90*/  @P0 LDS.128 R64, [R4] ;  /* 0x0000000004400984 */ /* 0x0008680000000c00 */
[----:B------:R4:W1:Y:S04]  /*dfa0*/  @P0 LDS.128 R60, [R3+0x10] ;  /* 0x00001000033c0984 */ /* 0x0008680000000c00 */
[----:B------:R4:W1:Y:S04]  /*dfb0*/  @P0 LDS.128 R56, [R2+0x20] ;  /* 0x0000200002380984 */ /* 0x0008680000000c00 */
[----:B------:R4:W1:Y:S02]  /*dfc0*/  @P0 LDS.128 R52, [R0+0x30] ;  /* 0x0000300000340984 */ /* 0x0008640000000c00 */
.L_x_105:
[----:B------:R-:W-:Y:S05]  /*dfd0*/  BSYNC B1 ;  /* 0x0000000000017941 */ /* 0x000fea0003800000 */
.L_x_104:
        /* <DEDUP_REMOVED lines=10> */
[----:B------:R-:W2:Y:S08]  /*e080*/  LDC R5, c[0x4][0x74] ;  /* 0x01001d00ff057b82 */ /* 0x000eb00000000800 */
[----:B-1----:R-:W1:Y:S08]  /*e090*/  LDC R6, c[0x4][0x78] ;  /* 0x01001e00ff067b82 */ /* 0x002e700000000800 */
[----:B------:R-:W1:Y:S08]  /*e0a0*/  LDC R7, c[0x4][0x7c] ;  /* 0x01001f00ff077b82 */ /* 0x000e700000000800 */
[----:B------:R-:W1:Y:S08]  /*e0b0*/  LDC R10, c[0x4][0x10] ;  /* 0x01000400ff0a7b82 */ /* 0x000e700000000800 */
[----:B------:R-:W1:Y:S08]  /*e0c0*/  LDC R11, c[0x4][0x14] ;  /* 0x01000500ff0b7b82 */ /* 0x000e700000000800 */
[----:B----4-:R-:W1:Y:S02]  /*e0d0*/  LDC.64 R2, c[0x4][R3] ;  /* 0x0100000003027b82 */ /* 0x010e640000000a00 */
[----:B------:R-:W-:Y:S07]  /*e0e0*/  LEPC R20, `(.L_x_109) ;  /* 0x000000001014794e */ /* 0x000fee0000000000 */
[----:B-123--:R-:W-:Y:S05]  /*e0f0*/  CALL.ABS.NOINC R2 ;  /* 0x0000000002007343 */ /* 0x00efea0003c00000 */
.L_x_109:
[----:B-1----:R-:W-:Y:S01]  /*e100*/  LOP3.LUT R20, R64, 0xffffe000, RZ, 0xc0, !PT ;  /* 0xffffe00040147812 */ /* 0x002fe200078ec0ff */
[----:B------:R-:W-:Y:S05]  /*e110*/  WARPSYNC.ALL ;  /* 0x0000000000007948 */ /* 0x000fea0003800000 */
[----:B------:R-:W-:Y:S01]  /*e120*/  R2UR UR4, R34 ;  /* 0x00000000220472ca */ /* 0x000fe200000e0000 */
[----:B------:R-:W-:Y:S01]  /*e130*/  BSSY.RECONVERGENT B0, `(.L_x_110) ;  /* 0x0000063000007945 */ /* 0x000fe20003800200 */
[----:B------:R-:W-:Y:S01]  /*e140*/  LOP3.LUT R21, R65, 0xffffe000, RZ, 0xc0, !PT ;  /* 0xffffe00041157812 */ /* 0x000fe200078ec0ff */
[--C-:B------:R-:W-:Y:S01]  /*e150*/  IMAD R123, R118, 0x8, R93.reuse ;  /* 0x00000008767b7824 */ /* 0x100fe200078e025d */
[----:B------:R-:W-:Y:S02]  /*e160*/  LOP3.LUT R49, R66, 0xffffe000, RZ, 0xc0, !PT ;  /* 0xffffe00042317812 */ /* 0x000fe400078ec0ff */
[----:B------:R-:W-:Y:S02]  /*e170*/  LOP3.LUT R48, R56, 0xffffe000, RZ, 0xc0, !PT ;  /* 0xffffe00038307812 */ /* 0x000fe400078ec0ff */
[----:B------:R-:W-:Y:S02]  /*e180*/  ISETP.NE.AND P6, PT, R115, RZ, PT ;  /* 0x000000ff7300720c */ /* 0x000fe40003fc5270 */
[----:B------:R-:W-:Y:S03]  /*e190*/  ISETP.NE.AND P0, PT, R101, RZ, PT ;  /* 0x000000ff6500720c */ /* 0x000fe60003f05270 */
[----:B------:R-:W1:Y:S08]  /*e1a0*/  LDTM.x16 R4, tmem[UR4+0x20] ;  /* 0x00002004000479ee */ /* 0x000e700008240000 */
[----:B------:R-:W-:Y:S01]  /*e1b0*/  @P6 SHF.L.U32 R125, RZ, 0x1f, RZ ;  /* 0x0000001fff7d6819 */ /* 0x000fe200000006ff */
[----:B------:R-:W-:Y:S04]  /*e1c0*/  @P6 IMAD R121, R122, 0x8, R93 ;  /* 0x000000087a796824 */ /* 0x000fe800078e025d */
[----:B------:R-:W-:Y:S05]  /*e1d0*/  @P6 VIADD R124, R121, 0x50 ;  /* 0x00000050797c6836 */ /* 0x000fea0000000000 */
        /* <DEDUP_REMOVED lines=88> */
.L_x_111:
[----:B------:R-:W-:Y:S05]  /*e760*/  BSYNC.RECONVERGENT B0 ;  /* 0x0000000000007941 */ /* 0x000fea0003800200 */
.L_x_110:
[----:B------:R-:W-:Y:S01]  /*e770*/  BAR.SYNC.DEFER_BLOCKING 0x1, 0x80 ;  /* 0x0042000000007b1d */ /* 0x000fe20000010000 */
[----:B------:R-:W-:Y:S02]  /*e780*/  VIADD R122, R122, 0x1 ;  /* 0x000000017a7a7836 */ /* 0x000fe40000000000 */
[----:B------:R-:W-:Y:S03]  /*e790*/  IMAD.MOV.U32 R121, RZ, RZ, RZ ;  /* 0x000000ffff797224 */ /* 0x000fe600078e00ff */
        /* <DEDUP_REMOVED lines=19> */
.L_x_115:
[----:B------:R-:W-:Y:S05]  /*e8d0*/  BSYNC B0 ;  /* 0x0000000000007941 */ /* 0x000fea0003800000 */
.L_x_114:
[----:B------:R-:W-:Y:S01]  /*e8e0*/  ISETP.NE.AND P0, PT, R120, RZ, PT ;  /* 0x000000ff7800720c */ /* 0x000fe20003f05270 */
[----:B------:R-:W-:Y:S11]  /*e8f0*/  VIADD R118, R118, 0x1 ;  /* 0x0000000176767836 */ /* 0x000ff60000000000 */
[----:B------:R-:W-:Y:S01]  /*e900*/  @!UPT UIADD3 URZ, UPT, UPT, URZ, URZ, URZ ;  /* 0x000000fffffff290 */ /* 0x000fe2000fffe0ff */
[----:B------:R4:W1:Y:S04]  /*e910*/  @P0 LDS.128 R64, [R4] ;  /* 0x0000000004400984 */ /* 0x0008680000000c00 */
[----:B------:R4:W1:Y:S04]  /*e920*/  @P0 LDS.128 R60, [R3+0x10] ;  /* 0x00001000033c0984 */ /* 0x0008680000000c00 */
[----:B------:R4:W1:Y:S04]  /*e930*/  @P0 LDS.128 R56, [R2+0x20] ;  /* 0x0000200002380984 */ /* 0x0008680000000c00 */
[----:B------:R4:W1:Y:S01]  /*e940*/  @P0 LDS.128 R52, [R0+0x30] ;  /* 0x0000300000340984 */ /* 0x0008620000000c00 */
[C---:B------:R-:W-:Y:S04]  /*e950*/  ISETP.NE.AND P0, PT, R118.reuse, 0x4, PT ;  /* 0x000000047600780c */ /* 0x040fe80003f05270 */
[----:B------:R-:W-:Y:S02]  /*e960*/  SEL R118, R118, RZ, P0 ;  /* 0x000000ff76767207 */ /* 0x000fe40000000000 */
[----:B------:R-:W-:Y:S02]  /*e970*/  SEL R121, RZ, 0x1, P0 ;  /* 0x00000001ff797807 */ /* 0x000fe40000000000 */
.L_x_113:
[----:B------:R-:W-:Y:S05]  /*e980*/  BSYNC B1 ;  /* 0x0000000000017941 */ /* 0x000fea0003800000 */
.L_x_112:
        /* <DEDUP_REMOVED lines=18> */
.L_x_117:
        /* <DEDUP_REMOVED lines=10> */
[----:B------:R-:W-:Y:S01]  /*eb50*/  @P6 SHF.L.U32 R125, R121, 0x1f, RZ ;  /* 0x0000001f797d6819 */ /* 0x000fe200000006ff */
        /* <DEDUP_REMOVED lines=91> */
.L_x_119:
[----:B------:R-:W-:Y:S05]  /*f110*/  BSYNC.RECONVERGENT B0 ;  /* 0x0000000000007941 */ /* 0x000fea0003800200 */
.L_x_118:
        /* <DEDUP_REMOVED lines=18> */
[----:B------:R-:W-:Y:S04]  /*f240*/  SHF.L.U32 R6, R121, 0x1f, RZ ;  /* 0x0000001f79067819 */ /* 0x000fe800000006ff */
[----:B------:R-:W1:Y:S02]  /*f250*/  SYNCS.PHASECHK.TRANS64.TRYWAIT P0, [R123+URZ+0x30], R6 ;  /* 0x000030067b0075a7 */ /* 0x000e6400080011ff */
[----:B-1----:R-:W-:Y:S05]  /*f260*/  @!P0 BRA `(.L_x_124) ;  /* 0x00000030008c8947 */ /* 0x002fea0003800000 */
.L_x_123:
[----:B------:R-:W-:Y:S05]  /*f270*/  BSYNC B0 ;  /* 0x0000000000007941 */ /* 0x000fea0003800000 */
.L_x_122:
[----:B------:R-:W-:Y:S01]  /*f280*/  ISETP.NE.AND P0, PT, R120, RZ, PT ;  /* 0x000000ff7800720c */ /* 0x000fe20003f05270 */
[----:B------:R-:W-:Y:S11]  /*f290*/  VIADD R118, R118, 0x1 ;  /* 0x0000000176767836 */ /* 0x000ff60000000000 */
[----:B------:R-:W-:Y:S01]  /*f2a0*/  @!UPT UIADD3 URZ, UPT, UPT, URZ, URZ, URZ ;  /* 0x000000fffffff290 */ /* 0x000fe2000fffe0ff */
[----:B------:R4:W2:Y:S04]  /*f2b0*/  @P0 LDS.128 R64, [R4] ;  /* 0x0000000004400984 */ /* 0x0008a80000000c00 */
[----:B------:R4:W2:Y:S04]  /*f2c0*/  @P0 LDS.128 R60, [R3+0x10] ;  /* 0x00001000033c0984 */ /* 0x0008a80000000c00 */
[----:B------:R4:W2:Y:S04]  /*f2d0*/  @P0 LDS.128 R56, [R2+0x20] ;  /* 0x0000200002380984 */ /* 0x0008a80000000c00 */
[----:B------:R4:W2:Y:S01]  /*f2e0*/  @P0 LDS.128 R52, [R0+0x30] ;  /* 0x0000300000340984 */ /* 0x0008a20000000c00 */
[C---:B------:R-:W-:Y:S04]  /*f2f0*/  ISETP.NE.AND P0, PT, R118.reuse, 0x4, PT ;  /* 0x000000047600780c */ /* 0x040fe80003f05270 */
[----:B-1----:R-:W-:Y:S02]  /*f300*/  SEL R6, RZ, 0x1, P0 ;  /* 0x00000001ff067807 */ /* 0x002fe40000000000 */
[----:B------:R-:W-:Y:S02]  /*f310*/  SEL R118, R118, RZ, P0 ;  /* 0x000000ff76767207 */ /* 0x000fe40000000000 */
[----:B------:R-:W-:Y:S02]  /*f320*/  LOP3.LUT R121, R121, R6, RZ, 0x3c, !PT ;  /* 0x0000000679797212 */ /* 0x000fe400078e3cff */
.L_x_121:
[----:B------:R-:W-:Y:S05]  /*f330*/  BSYNC B1 ;  /* 0x0000000000017941 */ /* 0x000fea0003800000 */
.L_x_120:
[----:B----4-:R-:W-:Y:S05]  /*f340*/  VIADD R3, R34, 0x40 ;  /* 0x0000004022037836 */ /* 0x010fea0000000000 */
[----:B------:R-:W-:Y:S04]  /*f350*/  SHF.R.U32.HI R3, RZ, 0x15, R3 ;  /* 0x00000015ff037819 */ /* 0x000fe80000011603 */
[----:B------:R-:W-:Y:S11]  /*f360*/  LOP3.LUT P0, RZ, R3, 0x3, R102, 0x48, !PT ;  /* 0x0000000303ff7812 */ /* 0x000ff60007804866 */
[----:B------:R-:W-:Y:S02]  /*f370*/  @!UPT UIADD3 URZ, UPT, UPT, URZ, URZ, URZ ;  /* 0x000000fffffff290 */ /* 0x000fe4000fffe0ff */
[----:B------:R-:W-:Y:S05]  /*f380*/  @!P0 BRA `(.L_x_125) ;  /* 0x0000000000348947 */ /* 0x000fea0003800000 */
[----:B------:R-:W1:Y:S01]  /*f390*/  LDC R4, c[0x4][0x70] ;  /* 0x01001c00ff047b82 */ /* 0x000e620000000800 */
[----:B------:R-:W-:Y:S01]  /*f3a0*/  MOV R3, 0x0 ;  /* 0x0000000000037802 */ /* 0x000fe20000000f00 */
[----:B------:R-:W-:Y:S02]  /*f3b0*/  HFMA2 R12, -RZ, RZ, 0, 5.9604644775390625e-08 ;  /* 0x00000001ff0c7431 */ /* 0x000fe400000001ff */
[----:B------:R-:W-:Y:S02]  /*f3c0*/  IMAD.MOV.U32 R8, RZ, RZ, 0x192 ;  /* 0x00000192ff087424 */ /* 0x000fe400078e00ff */
[----:B------:R-:W-:Y:S02]  /*f3d0*/  IMAD.MOV.U32 R13, RZ, RZ, RZ ;  /* 0x000000ffff0d7224 */ /* 0x000fe400078e00ff */
[----:B------:R-:W4:Y:S08]  /*f3e0*/  LDC R5, c[0x4][0x74] ;  /* 0x01001d00ff057b82 */ /* 0x000f300000000800 */
[----:B------:R-:W1:Y:S08]  /*f3f0*/  LDC R6, c[0x4][0x78] ;  /* 0x01001e00ff067b82 */ /* 0x000e700000000800 */
[----:B------:R-:W1:Y:S08]  /*f400*/  LDC R7, c[0x4][0x7c] ;  /* 0x01001f00ff077b82 */ /* 0x000e700000000800 */
[----:B------:R-:W1:Y:S08]  /*f410*/  LDC R10, c[0x4][0x10] ;  /* 0x01000400ff0a7b82 */ /* 0x000e700000000800 */
[----:B------:R-:W1:Y:S08]  /*f420*/  LDC R11, c[0x4][0x14] ;  /* 0x01000500ff0b7b82 */ /* 0x000e700000000800 */
[----:B------:R-:W1:Y:S02]  /*f430*/  LDC.64 R2, c[0x4][R3] ;  /* 0x0100000003027b82 */ /* 0x000e640000000a00 */
[----:B------:R-:W-:Y:S07]  /*f440*/  LEPC R20, `(.L_x_125) ;  /* 0x000000001014794e */ /* 0x000fee0000000000 */
[----:B-1234-:R-:W-:Y:S05]  /*f450*/  CALL.ABS.NOINC R2 ;  /* 0x0000000002007343 */ /* 0x01efea0003c00000 */
.L_x_125:
[----:B--2---:R-:W-:Y:S01]  /*f460*/  LOP3.LUT R20, R64, 0xffffe000, RZ, 0xc0, !PT ;  /* 0xffffe00040147812 */ /* 0x004fe200078ec0ff */
        /* <DEDUP_REMOVED lines=88> */
[----:B------:R-:W-:Y:S01]  /*f9f0*/  R2UR UR10, R113 ;  /* 0x00000000710a72ca */ /* 0x000fe200000e0000 */
[----:B------:R-:W-:Y:S01]  /*fa00*/  UIADD3 UR9, UPT, UPT, UR41, 0x40, URZ ;  /* 0x0000004029097890 */ /* 0x000fe2000fffe0ff */
        /* <DEDUP_REMOVED lines=11> */
.L_x_127:
[----:B------:R-:W-:Y:S05]  /*fac0*/  BSYNC.RECONVERGENT B0 ;  /* 0x0000000000007941 */ /* 0x000fea0003800200 */
.L_x_126:
[----:B------:R-:W-:Y:S01]  /*fad0*/  BAR.SYNC.DEFER_BLOCKING 0x1, 0x80 ;  /* 0x0042000000007b1d */ /* 0x000fe20000010000 */
[----:B------:R-:W-:Y:S05]  /*fae0*/  VIADD R122, R122, 0x1 ;  /* 0x000000017a7a7836 */ /* 0x000fea0000000000 */
[C---:B------:R-:W-:Y:S04]  /*faf0*/  ISETP.NE.AND P0, PT, R122.reuse, 0x4, PT ;  /* 0x000000047a00780c */ /* 0x040fe80003f05270 */
[----:B------:R-:W-:Y:S01]  /*fb00*/  SEL R122, R122, RZ, P0 ;  /* 0x000000ff7a7a7207 */ /* 0x000fe20000000000 */
[----:B------:R1:W-:Y:S01]  /*fb10*/  @P6 SYNCS.ARRIVE.TRANS64.RED.A1T0 RZ, [R124+URZ], RZ ;  /* 0x000000ff7cff69a7 */ /* 0x0003e200081004ff */
[----:B------:R-:W-:Y:S01]  /*fb20*/  BSSY B1, `(.L_x_128) ;  /* 0x000001c000017945 */ /* 0x000fe20003800000 */
[----:B------:R-:W3:Y:S02]  /*fb30*/  @P6 SYNCS.PHASECHK.TRANS64.TRYWAIT P1, [R123+URZ+0x30], R125 ;  /* 0x0000307d7b0065a7 */ /* 0x000ee400080211ff */
[----:B---3--:R-:W-:Y:S01]  /*fb40*/  @P6 SEL R119, RZ, 0x1, !P1 ;  /* 0x00000001ff776807 */ /* 0x008fe20004800000 */
        /* <DEDUP_REMOVED lines=13> */
.L_x_131:
[----:B------:R-:W-:Y:S05]  /*fc20*/  BSYNC B0 ;  /* 0x0000000000007941 */ /* 0x000fea0003800000 */
.L_x_130:
[----:B------:R-:W-:Y:S01]  /*fc30*/  ISETP.NE.AND P0, PT, R120, RZ, PT ;  /* 0x000000ff7800720c */ /* 0x000fe20003f05270 */
[----:B------:R-:W-:Y:S11]  /*fc40*/  VIADD R118, R118, 0x1 ;  /* 0x0000000176767836 */ /* 0x000ff60000000000 */
[----:B------:R-:W-:Y:S01]  /*fc50*/  @!UPT UIADD3 URZ, UPT, UPT, URZ, URZ, URZ ;  /* 0x000000fffffff290 */ /* 0x000fe2000fffe0ff */
[----:B------:R3:W4:Y:S04]  /*fc60*/  @P0 LDS.128 R64, [R4] ;  /* 0x0000000004400984 */ /* 0x0007280000000c00 */
[----:B------:R3:W2:Y:S04]  /*fc70*/  @P0 LDS.128 R60, [R3+0x10] ;  /* 0x00001000033c0984 */ /* 0x0006a80000000c00 */
[----:B------:R3:W2:Y:S04]  /*fc80*/  @P0 LDS.128 R56, [R2+0x20] ;  /* 0x0000200002380984 */ /* 0x0006a80000000c00 */
[----:B------:R3:W2:Y:S01]  /*fc90*/  @P0 LDS.128 R52, [R0+0x30] ;  /* 0x0000300000340984 */ /* 0x0006a20000000c00 */
[C---:B------:R-:W-:Y:S04]  /*fca0*/  ISETP.NE.AND P0, PT, R118.reuse, 0x4, PT ;  /* 0x000000047600780c */ /* 0x040fe80003f05270 */
[----:B-1----:R-:W-:Y:S02]  /*fcb0*/  SEL R6, RZ, 0x1, P0 ;  /* 0x00000001ff067807 */ /* 0x002fe40000000000 */
[----:B------:R-:W-:Y:S02]  /*fcc0*/  SEL R118, R118, RZ, P0 ;  /* 0x000000ff76767207 */ /* 0x000fe40000000000 */
[----:B------:R-:W-:Y:S02]  /*fcd0*/  LOP3.LUT R121, R121, R6, RZ, 0x3c, !PT ;  /* 0x0000000679797212 */ /* 0x000fe400078e3cff */
.L_x_129:
[----:B------:R-:W-:Y:S05]  /*fce0*/  BSYNC B1 ;  /* 0x0000000000017941 */ /* 0x000fea0003800000 */
.L_x_128:
[----:B---3--:R-:W-:Y:S05]  /*fcf0*/  VIADD R3, R34, 0x50 ;  /* 0x0000005022037836 */ /* 0x008fea0000000000 */
        /* <DEDUP_REMOVED lines=9> */
[----:B------:R-:W3:Y:S08]  /*fd90*/  LDC R5, c[0x4][0x74] ;  /* 0x01001d00ff057b82 */ /* 0x000ef00000000800 */
[----:B------:R-:W1:Y:S08]  /*fda0*/  LDC R6, c[0x4][0x78] ;  /* 0x01001e00ff067b82 */ /* 0x000e700000000800 */
[----:B------:R-:W1:Y:S08]  /*fdb0*/  LDC R7, c[0x4][0x7c] ;  /* 0x01001f00ff077b82 */ /* 0x000e700000000800 */
[----:B------:R-:W1:Y:S08]  /*fdc0*/  LDC R10, c[0x4][0x10] ;  /* 0x01000400ff0a7b82 */ /* 0x000e700000000800 */
[----:B------:R-:W1:Y:S08]  /*fdd0*/  LDC R11, c[0x4][0x14] ;  /* 0x01000500ff0b7b82 */ /* 0x000e700000000800 */
[----:B------:R-:W1:Y:S02]  /*fde0*/  LDC.64 R2, c[0x4][R3] ;  /* 0x0100000003027b82 */ /* 0x000e640000000a00 */
[----:B------:R-:W-:Y:S07]  /*fdf0*/  LEPC R20, `(.L_x_133) ;  /* 0x000000001014794e */ /* 0x000fee0000000000 */
[----:B-1234-:R-:W-:Y:S05]  /*fe00*/  CALL.ABS.NOINC R2 ;  /* 0x0000000002007343 */ /* 0x01efea0003c00000 */
.L_x_133:
[----:B----4-:R-:W-:Y:S01]  /*fe10*/  LOP3.LUT R20, R64, 0xffffe000, RZ, 0xc0, !PT ;  /* 0xffffe00040147812 */ /* 0x010fe200078ec0ff */
[----:B------:R-:W-:Y:S05]  /*fe20*/  WARPSYNC.ALL ;  /* 0x0000000000007948 */ /* 0x000fea0003800000 */
[----:B------:R-:W-:Y:S01]  /*fe30*/  R2UR UR4, R34 ;  /* 0x00000000220472ca */ /* 0x000fe200000e0000 */
[----:B------:R-:W-:Y:S01]  /*fe40*/  BSSY.RECONVERGENT B0, `(.L_x_134) ;  /* 0x0000063000007945 */ /* 0x000fe20003800200 */
[----:B------:R-:W-:Y:S02]  /*fe50*/  LOP3.LUT R21, R65, 0xffffe000, RZ, 0xc0, !PT ;  /* 0xffffe00041157812 */ /* 0x000fe400078ec0ff */
[----:B------:R-:W-:Y:S02]  /*fe60*/  LOP3.LUT R49, R66, 0xffffe000, RZ, 0xc0, !PT ;  /* 0xffffe00042317812 */ /* 0x000fe400078ec0ff */
[----:B--2---:R-:W-:Y:S02]  /*fe70*/  LOP3.LUT R48, R56, 0xffffe000, RZ, 0xc0, !PT ;  /* 0xffffe00038307812 */ /* 0x004fe400078ec0ff */
        /* <DEDUP_REMOVED lines=95> */
.L_x_135:
[----:B------:R-:W-:Y:S05]  /*10470*/  BSYNC.RECONVERGENT B0 ;  /* 0x0000000000007941 */ /* 0x000fea0003800200 */
.L_x_134:
        /* <DEDUP_REMOVED lines=21> */
.L_x_139:
[----:B------:R-:W-:Y:S05]  /*105d0*/  BSYNC B0 ;  /* 0x0000000000007941 */ /* 0x000fea0003800000 */
.L_x_138:
        /* <DEDUP_REMOVED lines=11> */
.L_x_137:
[----:B------:R-:W-:Y:S05]  /*10690*/  BSYNC B1 ;  /* 0x0000000000017941 */ /* 0x000fea0003800000 */
.L_x_136:
        /* <DEDUP_REMOVED lines=18> */
.L_x_141:
        /* <DEDUP_REMOVED lines=102> */
.L_x_143:
[----:B------:R-:W-:Y:S05]  /*10e20*/  BSYNC.RECONVERGENT B0 ;  /* 0x0000000000007941 */ /* 0x000fea0003800200 */
.L_x_142:
        /* <DEDUP_REMOVED lines=21> */
.L_x_147:
[----:B------:R-:W-:Y:S05]  /*10f80*/  BSYNC B0 ;  /* 0x0000000000007941 */ /* 0x000fea0003800000 */
.L_x_146:
[----:B------:R-:W-:Y:S11]  /*10f90*/  ISETP.NE.AND P0, PT, R120, RZ, PT ;  /* 0x000000ff7800720c */ /* 0x000ff60003f05270 */
[----:B------:R-:W-:Y:S02]  /*10fa0*/  @!UPT UIADD3 URZ, UPT, UPT, URZ, URZ, URZ ;  /* 0x000000fffffff290 */ /* 0x000fe4000fffe0ff */
[----:B------:R3:W4:Y:S04]  /*10fb0*/  @P0 LDS.128 R64, [R3] ;  /* 0x0000000003400984 */ /* 0x0007280000000c00 */
[----:B------:R3:W1:Y:S04]  /*10fc0*/  @P0 LDS.128 R60, [R2+0x10] ;  /* 0x00001000023c0984 */ /* 0x0006680000000c00 */
[----:B------:R3:W1:Y:S04]  /*10fd0*/  @P0 LDS.128 R56, [R0+0x20] ;  /* 0x0000200000380984 */ /* 0x0006680000000c00 */
[----:B------:R3:W1:Y:S02]  /*10fe0*/  @P0 LDS.128 R52, [R118+0x30] ;  /* 0x0000300076340984 */ /* 0x0006640000000c00 */
.L_x_145:
[----:B------:R-:W-:Y:S05]  /*10ff0*/  BSYNC B1 ;  /* 0x0000000000017941 */ /* 0x000fea0003800000 */
.L_x_144:
[----:B---3--:R-:W-:Y:S05]  /*11000*/  VIADD R3, R34, 0x70 ;  /* 0x0000007022037836 */ /* 0x008fea0000000000 */
[----:B------:R-:W-:Y:S04]  /*11010*/  SHF.R.U32.HI R3, RZ, 0x15, R3 ;  /* 0x00000015ff037819 */ /* 0x000fe80000011603 */
[----:B------:R-:W-:Y:S11]  /*11020*/  LOP3.LUT P0, RZ, R3, 0x3, R102, 0x48, !PT ;  /* 0x0000000303ff7812 */ /* 0x000ff60007804866 */
[----:B------:R-:W-:Y:S02]  /*11030*/  @!UPT UIADD3 URZ, UPT, UPT, URZ, URZ, URZ ;  /* 0x000000fffffff290 */ /* 0x000fe4000fffe0ff */
[----:B------:R-:W-:Y:S05]  /*11040*/  @!P0 BRA `(.L_x_149) ;  /* 0x0000000000348947 */ /* 0x000fea0003800000 */
[----:B-1----:R-:W1:Y:S01]  /*11050*/  LDC R4, c[0x4][0x70] ;  /* 0x01001c00ff047b82 */ /* 0x002e620000000800 */
        /* <DEDUP_REMOVED lines=12> */
.L_x_149:
[----:B------:R-:W-:Y:S01]  /*11120*/  ISETP.NE.AND P0, PT, R101, RZ, PT ;  /* 0x000000ff6500720c */ /* 0x000fe20003f05270 */
[----:B------:R-:W-:Y:S05]  /*11130*/  WARPSYNC.ALL ;  /* 0x0000000000007948 */ /* 0x000fea0003800000 */
[----:B------:R-:W-:Y:S01]  /*11140*/  R2UR UR4, R34 ;  /* 0x00000000220472ca */ /* 0x000fe200000e0000 */
[----:B------:R-:W-:Y:S01]  /*11150*/  VIADD R48, R117, 0xa0 ;  /* 0x000000a075307836 */ /* 0x000fe20000000000 */
[----:B----4-:R-:W-:Y:S01]  /*11160*/  LOP3.LUT R0, R64, 0xffffe000, RZ, 0xc0, !PT ;  /* 0xffffe00040007812 */ /* 0x010fe200078ec0ff */
[----:B------:R-:W-:Y:S01]  /*11170*/  BSSY.RECONVERGENT B0, `(.L_x_150) ;  /* 0x000005f000007945 */ /* 0x000fe20003800200 */
[----:B------:R-:W-:Y:S02]  /*11180*/  LOP3.LUT R2, R65, 0xffffe000, RZ, 0xc0, !PT ;  /* 0xffffe00041027812 */ /* 0x000fe400078ec0ff */
[----:B------:R-:W-:Y:S02]  /*11190*/  LOP3.LUT R3, R66, 0xffffe000, RZ, 0xc0, !PT ;  /* 0xffffe00042037812 */ /* 0x000fe400078ec0ff */
[----:B------:R-:W-:Y:S02]  /*111a0*/  LOP3.LUT R20, R67, 0xffffe000, RZ, 0xc0, !PT ;  /* 0xffffe00043147812 */ /* 0x000fe400078ec0ff */
[----:B-1----:R-:W-:Y:S02]  /*111b0*/  LOP3.LUT R21, R60, 0xffffe000, RZ, 0xc0, !PT ;  /* 0xffffe0003c157812 */ /* 0x002fe400078ec0ff */
[----:B--2---:R-:W-:Y:S01]  /*111c0*/  LOP3.LUT R36, R61, 0xffffe000, RZ, 0xc0, !PT ;  /* 0xffffe0003d247812 */ /* 0x004fe200078ec0ff */
[----:B------:R-:W1:Y:S01]  /*111d0*/  LDTM.x16 R4, tmem[UR4+0x70] ;  /* 0x00007004000479ee */ /* 0x000e620008240000 */
[----:B------:R-:W-:Y:S01]  /*111e0*/  LOP3.LUT R37, R62, 0xffffe000, RZ, 0xc0, !PT ;  /* 0xffffe0003e257812 */ /* 0x000fe200078ec0ff */
[----:B------:R-:W-:Y:S01]  /*111f0*/  NOP ;  /* 0x0000000000007918 */ /* 0x000fe20000000000 */
[----:B------:R-:W-:Y:S02]  /*11200*/  LOP3.LUT R38, R63, 0xffffe000, RZ, 0xc0, !PT ;  /* 0xffffe0003f267812 */ /* 0x000fe400078ec0ff */
[----:B------:R-:W-:Y:S02]  /*11210*/  PRMT R48, R85, 0x654, R48 ;  /* 0x0000065455307816 */ /* 0x000fe40000000030 */
[----:B------:R-:W-:Y:S02]  /*11220*/  LOP3.LUT R39, R56, 0xffffe000, RZ, 0xc0, !PT ;  /* 0xffffe00038277812 */ /* 0x000fe400078ec0ff */
[----:B------:R-:W-:Y:S01]  /*11230*/  LOP3.LUT R40, R57, 0xffffe000, RZ, 0xc0, !PT ;  /* 0xffffe00039287812 */ /* 0x000fe200078ec0ff */
[----:B-1----:R1:W-:Y:S01]  /*11240*/  SYNCS.ARRIVE.TRANS64.RED.A1T0 RZ, [R48+URZ], RZ ;  /* 0x000000ff30ff79a7 */ /* 0x0023e200081004ff */
[----:B------:R-:W-:Y:S02]  /*11250*/  LOP3.LUT R41, R58, 0xffffe000, RZ, 0xc0, !PT ;  /* 0xffffe0003a297812 */ /* 0x000fe400078ec0ff */
[----:B------:R-:W-:Y:S02]  /*11260*/  LOP3.LUT R42, R59, 0xffffe000, RZ, 0xc0, !PT ;  /* 0xffffe0003b2a7812 */ /* 0x000fe400078ec0ff */
[----:B------:R-:W-:Y:S02]  /*11270*/  LOP3.LUT R43, R52, 0xffffe000, RZ, 0xc0, !PT ;  /* 0xffffe000342b7812 */ /* 0x000fe400078ec0ff */
[----:B------:R-:W-:Y:S02]  /*11280*/  LOP3.LUT R44, R53, 0xffffe000, RZ, 0xc0, !PT ;  /* 0xffffe000352c7812 */ /* 0x000fe400078ec0ff */
[----:B------:R-:W-:Y:S02]  /*11290*/  LOP3.LUT R45, R54, 0xffffe000, RZ, 0xc0, !PT ;  /* 0xffffe000362d7812 */ /* 0x000fe400078ec0ff */
[----:B------:R-:W-:Y:S01]  /*112a0*/  LOP3.LUT R46, R55, 0xffffe000, RZ, 0xc0, !PT ;  /* 0xffffe000372e7812 */ /* 0x000fe200078ec0ff */
[C---:B------:R-:W-:Y:S01]  /*112b0*/  FMUL R4, R33.reuse, R4 ;  /* 0x0000000421047220 */ /* 0x040fe20000400000 */
[C---:B------:R-:W-:Y:S01]  /*112c0*/  FMUL R5, R33.reuse, R5 ;  /* 0x0000000521057220 */ /* 0x040fe20000400000 */
[C---:B------:R-:W-:Y:S01]  /*112d0*/  FMUL R6, R33.reuse, R6 ;  /* 0x0000000621067220 */ /* 0x040fe20000400000 */
[----:B------:R-:W-:Y:S01]  /*112e0*/  FMUL R7, R33, R7 ;  /* 0x0000000721077220 */ /* 0x000fe20000400000 */
[C---:B------:R-:W-:Y:S01]  /*112f0*/  FFMA R4, R35.reuse, R0, R4 ;  /* 0x0000000023047223 */ /* 0x040fe20000000004 */
[C---:B------:R-:W-:Y:S01]  /*11300*/  FFMA R5, R35.reuse, R2, R5 ;  /* 0x0000000223057223 */ /* 0x040fe20000000005 */
[C---:B------:R-:W-:Y:S01]  /*11310*/  FFMA R6, R35.reuse, R3, R6 ;  /* 0x0000000323067223 */ /* 0x040fe20000000006 */
[----:B------:R-:W-:Y:S01]  /*11320*/  FFMA R7, R35, R20, R7 ;  /* 0x0000001423077223 */ /* 0x000fe20000000007 */
[C---:B------:R-:W-:Y:S01]  /*11330*/  FMUL R8, R33.reuse, R8 ;  /* 0x0000000821087220 */ /* 0x040fe20000400000 */
[C---:B------:R-:W-:Y:S01]  /*11340*/  FMUL R9, R33.reuse, R9 ;  /* 0x0000000921097220 */ /* 0x040fe20000400000 */
[C---:B------:R-:W-:Y:S01]  /*11350*/  FMUL R10, R33.reuse, R10 ;  /* 0x0000000a210a7220 */ /* 0x040fe20000400000 */
        /* <DEDUP_REMOVED lines=9> */
[C---:B------:R-:W-:Y:S01]  /*113f0*/  FMUL R12, R33.reuse, R12 ;  /* 0x0000000c210c7220 */ /* 0x040fe20000400000 */
[----:B------:R-:W-:Y:S01]  /*11400*/  F2FP.TF32.F32.PACK_B R8, R8 ;  /* 0x00000008ff08723e */ /* 0x000fe200024050ff */
[C---:B------:R-:W-:Y:S01]  /*11410*/  FMUL R13, R33.reuse, R13 ;  /* 0x0000000d210d7220 */ /* 0x040fe20000400000 */
[----:B------:R1:W-:Y:S01]  /*11420*/  STS.128 [R99+0x6000], R4 ;  /* 0x0060000463007388 */ /* 0x0003e20000000c00 */
        /* <DEDUP_REMOVED lines=8> */
[----:B------:R-:W-:Y:S01]  /*114b0*/  FFMA R15, R35, R42, R15 ;  /* 0x0000002a230f7223 */ /* 0x000fe2000000000f */
[C---:B------:R-:W-:Y:S01]  /*114c0*/  FMUL R16, R33.reuse, R16 ;  /* 0x0000001021107220 */ /* 0x040fe20000400000 */
[----:B------:R-:W-:Y:S01]  /*114d0*/  F2FP.TF32.F32.PACK_B R12, R12 ;  /* 0x0000000cff0c723e */ /* 0x000fe200024050ff */
[----:B------:R1:W-:Y:S01]  /*114e0*/  STS.128 [R107+0x6010], R8 ;  /* 0x006010086b007388 */ /* 0x0003e20000000c00 */
        /* <DEDUP_REMOVED lines=10> */
[----:B------:R-:W-:Y:S02]  /*11590*/  F2FP.TF32.F32.PACK_B R16, R16 ;  /* 0x00000010ff10723e */ /* 0x000fe400024050ff */
        /* <DEDUP_REMOVED lines=10> */
[----:B--2---:R-:W2:Y:S02]  /*11640*/  FENCE.VIEW.ASYNC.S ;  /* 0x00000000000073c6 */ /* 0x004ea40000000000 */
[----:B--2---:R-:W-:Y:S06]  /*11650*/  BAR.SYNC.DEFER_BLOCKING 0x1, 0x80 ;  /* 0x0042000000007b1d */ /* 0x004fec0000010000 */
        /* <DEDUP_REMOVED lines=15> */
[----:B--2---:R-:W-:Y:S04]  /*11750*/  DEPBAR.LE SB0, 0x1 ;  /* 0x000080400000791a */ /* 0x004fe80000000000 */
.L_x_151:
[----:B------:R-:W-:Y:S05]  /*11760*/  BSYNC.RECONVERGENT B0 ;  /* 0x0000000000007941 */ /* 0x000fea0003800200 */
.L_x_150:
[----:B------:R-:W-:Y:S01]  /*11770*/  BAR.SYNC.DEFER_BLOCKING 0x1, 0x80 ;  /* 0x0042000000007b1d */ /* 0x000fe20000010000 */
[----:B------:R-:W-:Y:S02]  /*11780*/  ISETP.NE.AND P0, PT, R96, -0x8, PT ;  /* 0xfffffff86000780c */ /* 0x000fe40003f05270 */
[----:B------:R-:W-:Y:S11]  /*11790*/  IADD3 R0, PT, PT, R30, 0x1, RZ ;  /* 0x000000011e007810 */ /* 0x000ff60007ffe0ff */
[----:B------:R-:W-:Y:S05]  /*117a0*/  @!P0 BRA `(.L_x_152) ;  /* 0x0000000000248947 */ /* 0x000fea0003800000 */
[----:B------:R-:W-:Y:S11]  /*117b0*/  ISETP.NE.AND P1, PT, R115, RZ, PT ;  /* 0x000000ff7300720c */ /* 0x000ff60003f25270 */
[----:B------:R-:W-:Y:S02]  /*117c0*/  @!UPT UIADD3 URZ, UPT, UPT, URZ, URZ, URZ ;  /* 0x000000fffffff290 */ /* 0x000fe4000fffe0ff */
[C---:B------:R-:W-:Y:S02]  /*117d0*/  @P1 IMAD R2, R122.reuse, 0x8, R93 ;  /* 0x000000087a021824 */ /* 0x040fe400078e025d */
[----:B------:R-:W-:Y:S02]  /*117e0*/  VIADD R122, R122, 0x1 ;  /* 0x000000017a7a7836 */ /* 0x000fe40000000000 */
[----:B------:R-:W-:Y:S03]  /*117f0*/  @P1 VIADD R2, R2, 0x50 ;  /* 0x0000005002021836 */ /* 0x000fe60000000000 */
[C---:B------:R-:W-:Y:S02]  /*11800*/  ISETP.NE.AND P0, PT, R122.reuse, 0x4, PT ;  /* 0x000000047a00780c */ /* 0x040fe40003f05270 */
[----:B------:R-:W-:Y:S02]  /*11810*/  @P1 PRMT R2, R85, 0x654, R2 ;  /* 0x0000065455021816 */ /* 0x000fe40000000002 */
[----:B------:R-:W-:Y:S02]  /*11820*/  SEL R122, R122, RZ, P0 ;  /* 0x000000ff7a7a7207 */ /* 0x000fe40000000000 */
[----:B------:R2:W-:Y:S07]  /*11830*/  @P1 SYNCS.ARRIVE.TRANS64.RED.A1T0 RZ, [R2+URZ], RZ ;  /* 0x000000ff02ff19a7 */ /* 0x0005ee00081004ff */
.L_x_152:
[----:B------:R-:W-:Y:S01]  /*11840*/  ISETP.NE.AND P1, PT, R106, RZ, PT ;  /* 0x000000ff6a00720c */ /* 0x000fe20003f25270 */
[----:B------:R-:W-:Y:S01]  /*11850*/  VIADD R96, R96, 0x8 ;  /* 0x0000000860607836 */ /* 0x000fe20000000000 */
[C---:B------:R-:W-:Y:S01]  /*11860*/  ISETP.NE.AND P0, PT, R0.reuse, 0x2, PT ;  /* 0x000000020000780c */ /* 0x040fe20003f05270 */
[----:B-1----:R-:W-:Y:S01]  /*11870*/  IMAD.IADD R16, R29, 0x1, R84 ;  /* 0x000000011d107824 */ /* 0x002fe200078e0254 */
[----:B------:R-:W-:Y:S01]  /*11880*/  LOP3.LUT R97, R97, 0x1, RZ, 0x3c, !PT ;  /* 0x0000000161617812 */ /* 0x000fe200078e3cff */
[----:B------:R-:W-:Y:S01]  /*11890*/  IMAD.IADD R41, R31, 0x1, R86 ;  /* 0x000000011f297824 */ /* 0x000fe200078e0256 */
[----:B------:R-:W-:Y:S01]  /*118a0*/  SEL R3, RZ, 0x1, P0 ;  /* 0x00000001ff037807 */ /* 0x000fe20000000000 */
[----:B------:R-:W-:Y:S01]  /*118b0*/  IMAD.MOV.U32 R19, RZ, RZ, R104 ;  /* 0x000000ffff137224 */ /* 0x000fe200078e0068 */
[----:B------:R-:W-:Y:S02]  /*118c0*/  SEL R30, R0, RZ, P0 ;  /* 0x000000ff001e7207 */ /* 0x000fe40000000000 */
[----:B------:R-:W-:Y:S03]  /*118d0*/  LOP3.LUT R98, R98, R3, RZ, 0x3c, !PT ;  /* 0x0000000362627212 */ /* 0x000fe600078e3cff */
[----:B------:R-:W-:Y:S05]  /*118e0*/  @P1 BRA `(.L_x_153) ;  /* 0xffffffa400881947 */ /* 0x000fea000383ffff */
[----:B------:R-:W-:-:S13]  /*118f0*/  ISETP.NE.AND P1, PT, R103, RZ, PT ;  /* 0x000000ff6700720c */ /* 0x000fda0003f25270 */
[----:B------:R-:W-:Y:S05]  /*11900*/  @!P1 BRA `(.L_x_154) ;  /* 0x0000000000489947 */ /* 0x000fea0003800000 */
[----:B--2---:R-:W1:Y:S02]  /*11910*/  LDC.64 R2, c[0x0][0x990] ;  /* 0x00026400ff027b82 */ /* 0x004e640000000a00 */
[----:B-1----:R-:W-:-:S04]  /*11920*/  ISETP.NE.U32.AND P0, PT, R2, RZ, PT ;  /* 0x000000ff0200720c */ /* 0x002fc80003f05070 */
[----:B------:R-:W-:-:S13]  /*11930*/  ISETP.NE.AND.EX P0, PT, R3, RZ, PT, P0 ;  /* 0x000000ff0300720c */ /* 0x000fda0003f05300 */
[----:B------:R-:W-:Y:S05]  /*11940*/  @P0 BRA `(.L_x_155) ;  /* 0x00000000000c0947 */ /* 0x000fea0003800000 */
[----:B------:R-:W-:-:S13]  /*11950*/  FSETP.NEU.AND P0, PT, R35, RZ, PT ;  /* 0x000000ff2300720b */ /* 0x000fda0003f0d000 */
[----:B------:R-:W-:Y:S05]  /*11960*/  @!P0 EXIT ;  /* 0x000000000000894d */ /* 0x000fea0003800000 */
[----:B------:R-:W-:Y:S05]  /*11970*/  BRA `(.L_x_154) ;  /* 0x00000000002c7947 */ /* 0x000fea0003800000 */
.L_x_155:
[----:B------:R-:W-:Y:S01]  /*11980*/  ISETP.NE.AND P0, PT, R114, RZ, PT ;  /* 0x000000ff7200720c */ /* 0x000fe20003f05270 */
[----:B------:R-:W-:-:S12]  /*11990*/  BSSY.RECONVERGENT B0, `(.L_x_154) ;  /* 0x0000009000007945 */ /* 0x000fd80003800200 */
[----:B------:R-:W-:Y:S05]  /*119a0*/  @P0 BRA `(.L_x_156) ;  /* 0x0000000000140947 */ /* 0x000fea0003800000 */
[----:B------:R-:W1:Y:S02]  /*119b0*/  LDC.64 R2, c[0x0][0x988] ;  /* 0x00026200ff027b82 */ /* 0x000e640000000a00 */
[----:B-1----:R-:W-:-:S04]  /*119c0*/  ISETP.NE.U32.AND P0, PT, R2, RZ, PT ;  /* 0x000000ff0200720c */ /* 0x002fc80003f05070 */
[----:B------:R-:W-:-:S13]  /*119d0*/  ISETP.NE.AND.EX P0, PT, R3, RZ, PT, P0 ;  /* 0x000000ff0300720c */ /* 0x000fda0003f05300 */
[----:B------:R-:W-:Y:S05]  /*119e0*/  @!P0 EXIT ;  /* 0x000000000000894d */ /* 0x000fea0003800000 */
[----:B------:R-:W-:Y:S05]  /*119f0*/  BRA `(.L_x_157) ;  /* 0x0000000000087947 */ /* 0x000fea0003800000 */
.L_x_156:
[----:B------:R-:W-:-:S13]  /*11a00*/  FSETP.NEU.AND P0, PT, R35, RZ, PT ;  /* 0x000000ff2300720b */ /* 0x000fda0003f0d000 */
[----:B------:R-:W-:Y:S05]  /*11a10*/  @!P0 EXIT ;  /* 0x000000000000894d */ /* 0x000fea0003800000 */
.L_x_157:
[----:B------:R-:W-:Y:S05]  /*11a20*/  BSYNC.RECONVERGENT B0 ;  /* 0x0000000000007941 */ /* 0x000fea0003800200 */
.L_x_154:
[----:B------:R-:W-:Y:S01]  /*11a30*/  IMAD R0, R122, 0x8, R93 ;  /* 0x000000087a007824 */ /* 0x000fe200078e025d */
[----:B------:R-:W-:-:S04]  /*11a40*/  DEPBAR.LE SB0, 0x0 ;  /* 0x000080000000791a */ /* 0x000fc80000000000 */
[----:B------:R-:W-:-:S04]  /*11a50*/  IADD3 R0, PT, PT, R0, 0x50, RZ ;  /* 0x0000005000007810 */ /* 0x000fc80007ffe0ff */
[----:B------:R-:W-:-:S04]  /*11a60*/  PRMT R0, R85, 0x654, R0 ;  /* 0x0000065455007816 */ /* 0x000fc80000000000 */
[----:B------:R-:W-:Y:S01]  /*11a70*/  SYNCS.ARRIVE.TRANS64.RED.A1T0 RZ, [R0+URZ], RZ ;  /* 0x000000ff00ff79a7 */ /* 0x000fe200081004ff */
[----:B------:R-:W-:Y:S05]  /*11a80*/  EXIT ;  /* 0x000000000000794d */ /* 0x000fea0003800000 */
.L_x_19:
[----:B------:R-:W-:Y:S11]  /*11a90*/  R2UR UR4, R80 ;  /* 0x00000000500472ca */ /* 0x000ff600000e0000 */
[----:B------:R-:W-:Y:S02]  /*11aa0*/  @!UPT UIADD3 URZ, UPT, UPT, URZ, URZ, URZ ;  /* 0x000000fffffff290 */ /* 0x000fe4000fffe0ff */
[----:B------:R-:W-:Y:S07]  /*11ab0*/  MOV R0, UR4 ;  /* 0x0000000400007c02 */ /* 0x000fee0008000f00 */
.L_x_158:
[----:B-1----:R1:W2:Y:S02]  /*11ac0*/  SYNCS.PHASECHK.TRANS64.TRYWAIT P0, [R0+URZ+0x18], R3 ;  /* 0x00001803000075a7 */ /* 0x0022a400080011ff */
[----:B--2---:R-:W-:Y:S05]  /*11ad0*/  @!P0 NANOSLEEP.SYNCS 0x989680 ;  /* 0x009896800000895d */ /* 0x004fea0003900000 */
[----:B------:R-:W2:Y:S02]  /*11ae0*/  @!P0 SYNCS.PHASECHK.TRANS64 P0, [R0+URZ+0x18], R3 ;  /* 0x00001803000085a7 */ /* 0x000ea400080010ff */
[----:B--2---:R-:W-:Y:S05]  /*11af0*/  @!P0 BRA `(.L_x_158) ;  /* 0xfffffffc00f08947 */ /* 0x004fea000383ffff */
[----:B------:R-:W-:Y:S05]  /*11b00*/  BRA `(.L_x_18) ;  /* 0xffffff1800087947 */ /* 0x000fea000383ffff */
.L_x_25:
[----:B------:R-:W-:Y:S11]  /*11b10*/  R2UR UR4, R79 ;  /* 0x000000004f0472ca */ /* 0x000ff600000e0000 */
[----:B------:R-:W-:Y:S02]  /*11b20*/  @!UPT UIADD3 URZ, UPT, UPT, URZ, URZ, URZ ;  /* 0x000000fffffff290 */ /* 0x000fe4000fffe0ff */
[----:B------:R-:W-:Y:S07]  /*11b30*/  MOV R0, UR4 ;  /* 0x0000000400007c02 */ /* 0x000fee0008000f00 */
.L_x_159:
[----:B-1----:R1:W2:Y:S02]  /*11b40*/  SYNCS.PHASECHK.TRANS64.TRYWAIT P0, [R0+URZ+0x18], R3 ;  /* 0x00001803000075a7 */ /* 0x0022a400080011ff */
[----:B--2---:R-:W-:Y:S05]  /*11b50*/  @!P0 NANOSLEEP.SYNCS 0x989680 ;  /* 0x009896800000895d */ /* 0x004fea0003900000 */
[----:B------:R-:W2:Y:S02]  /*11b60*/  @!P0 SYNCS.PHASECHK.TRANS64 P0, [R0+URZ+0x18], R3 ;  /* 0x00001803000085a7 */ /* 0x000ea400080010ff */
[----:B--2---:R-:W-:Y:S05]  /*11b70*/  @!P0 BRA `(.L_x_159) ;  /* 0xfffffffc00f08947 */ /* 0x004fea000383ffff */
[----:B------:R-:W-:Y:S05]  /*11b80*/  BRA `(.L_x_24) ;  /* 0xffffff4c008c7947 */ /* 0x000fea000383ffff */
.L_x_29:
[----:B--2---:R2:W1:Y:S02]  /*11b90*/  SYNCS.PHASECHK.TRANS64.TRYWAIT P0, [R4+URZ+0x80], R3 ;  /* 0x00008003040075a7 */ /* 0x00446400080011ff */
[----:B-1----:R-:W-:Y:S05]  /*11ba0*/  @!P0 NANOSLEEP.SYNCS 0x989680 ;  /* 0x009896800000895d */ /* 0x002fea0003900000 */
[----:B------:R-:W1:Y:S02]  /*11bb0*/  @!P0 SYNCS.PHASECHK.TRANS64 P0, [R4+URZ+0x80], R3 ;  /* 0x00008003040085a7 */ /* 0x000e6400080010ff */
[----:B-1----:R-:W-:Y:S05]  /*11bc0*/  @!P0 BRA `(.L_x_29) ;  /* 0xfffffffc00f08947 */ /* 0x002fea000383ffff */
[----:B------:R-:W-:Y:S05]  /*11bd0*/  BRA `(.L_x_160) ;  /* 0xffffff6400d47947 */ /* 0x000fea000383ffff */
.L_x_33:
[----:B-1----:R1:W2:Y:S02]  /*11be0*/  SYNCS.PHASECHK.TRANS64.TRYWAIT P0, [R3+URZ], R0 ;  /* 0x00000000030075a7 */ /* 0x0022a400080011ff */
[----:B--2---:R-:W-:Y:S05]  /*11bf0*/  @!P0 NANOSLEEP.SYNCS 0x989680 ;  /* 0x009896800000895d */ /* 0x004fea0003900000 */
[----:B------:R-:W2:Y:S02]  /*11c00*/  @!P0 SYNCS.PHASECHK.TRANS64 P0, [R3+URZ], R0 ;  /* 0x00000000030085a7 */ /* 0x000ea400080010ff */
[----:B--2---:R-:W-:Y:S05]  /*11c10*/  @!P0 BRA `(.L_x_33) ;  /* 0xfffffffc00f08947 */ /* 0x004fea000383ffff */
[----:B------:R-:W-:Y:S05]  /*11c20*/  BRA `(.L_x_161) ;  /* 0xffffff6c00487947 */ /* 0x000fea000383ffff */
.L_x_34:
[----:B-1----:R1:W2:Y:S02]  /*11c30*/  SYNCS.PHASECHK.TRANS64.TRYWAIT P0, [R2+URZ], R7 ;  /* 0x00000007020075a7 */ /* 0x0022a400080011ff */
[----:B--2---:R-:W-:Y:S05]  /*11c40*/  @!P0 NANOSLEEP.SYNCS 0x989680 ;  /* 0x009896800000895d */ /* 0x004fea0003900000 */
[----:B------:R-:W2:Y:S02]  /*11c50*/  @!P0 SYNCS.PHASECHK.TRANS64 P0, [R2+URZ], R7 ;  /* 0x00000007020085a7 */ /* 0x000ea400080010ff */
[----:B--2---:R-:W-:Y:S05]  /*11c60*/  @!P0 BRA `(.L_x_34) ;  /* 0xfffffffc00f08947 */ /* 0x004fea000383ffff */
[----:B------:R-:W-:Y:S05]  /*11c70*/  BRA `(.L_x_162) ;  /* 0xffffff6c00507947 */ /* 0x000fea000383ffff */
.L_x_37:
[----:B-1----:R1:W2:Y:S02]  /*11c80*/  SYNCS.PHASECHK.TRANS64.TRYWAIT P1, [R0+URZ+0x88], R7 ;  /* 0x00008807000075a7 */ /* 0x0022a400080211ff */
[----:B--2---:R-:W-:Y:S05]  /*11c90*/  @!P1 NANOSLEEP.SYNCS 0x989680 ;  /* 0x009896800000995d */ /* 0x004fea0003900000 */
[----:B------:R-:W2:Y:S02]  /*11ca0*/  @!P1 SYNCS.PHASECHK.TRANS64 P1, [R0+URZ+0x88], R7 ;  /* 0x00008807000095a7 */ /* 0x000ea400080210ff */
[----:B--2---:R-:W-:Y:S05]  /*11cb0*/  @!P1 BRA `(.L_x_37) ;  /* 0xfffffffc00f09947 */ /* 0x004fea000383ffff */
[----:B------:R-:W-:Y:S05]  /*11cc0*/  BRA `(.L_x_163) ;  /* 0xffffff6c00a87947 */ /* 0x000fea000383ffff */
.L_x_38:
[----:B--2---:R2:W3:Y:S02]  /*11cd0*/  SYNCS.PHASECHK.TRANS64.TRYWAIT P1, [R0+URZ+0x80], R5 ;  /* 0x00008005000075a7 */ /* 0x0044e400080211ff */
[----:B---3--:R-:W-:Y:S05]  /*11ce0*/  @!P1 NANOSLEEP.SYNCS 0x989680 ;  /* 0x009896800000995d */ /* 0x008fea0003900000 */
[----:B------:R-:W3:Y:S02]  /*11cf0*/  @!P1 SYNCS.PHASECHK.TRANS64 P1, [R0+URZ+0x80], R5 ;  /* 0x00008005000095a7 */ /* 0x000ee400080210ff */
[----:B---3--:R-:W-:Y:S05]  /*11d00*/  @!P1 BRA `(.L_x_38) ;  /* 0xfffffffc00f09947 */ /* 0x008fea000383ffff */
[----:B------:R-:W-:Y:S05]  /*11d10*/  BRA `(.L_x_164) ;  /* 0xffffff6c00b47947 */ /* 0x000fea000383ffff */
.L_x_46:
[----:B--2---:R2:W3:Y:S02]  /*11d20*/  SYNCS.PHASECHK.TRANS64.TRYWAIT P0, [R2+URZ+0x80], R5 ;  /* 0x00008005020075a7 */ /* 0x0044e400080011ff */
[----:B---3--:R-:W-:Y:S05]  /*11d30*/  @!P0 NANOSLEEP.SYNCS 0x989680 ;  /* 0x009896800000895d */ /* 0x008fea0003900000 */
[----:B------:R-:W3:Y:S02]  /*11d40*/  @!P0 SYNCS.PHASECHK.TRANS64 P0, [R2+URZ+0x80], R5 ;  /* 0x00008005020085a7 */ /* 0x000ee400080010ff */
[----:B---3--:R-:W-:Y:S05]  /*11d50*/  @!P0 BRA `(.L_x_46) ;  /* 0xfffffffc00f08947 */ /* 0x008fea000383ffff */
[----:B------:R-:W-:Y:S05]  /*11d60*/  BRA `(.L_x_165) ;  /* 0xffffff7400587947 */ /* 0x000fea000383ffff */
.L_x_47:
[----:B-1----:R1:W2:Y:S02]  /*11d70*/  SYNCS.PHASECHK.TRANS64.TRYWAIT P1, [R3+URZ+0xa0], R18 ;  /* 0x0000a012030075a7 */ /* 0x0022a400080211ff */
[----:B--2---:R-:W-:Y:S05]  /*11d80*/  @!P1 NANOSLEEP.SYNCS 0x989680 ;  /* 0x009896800000995d */ /* 0x004fea0003900000 */
[----:B------:R-:W2:Y:S02]  /*11d90*/  @!P1 SYNCS.PHASECHK.TRANS64 P1, [R3+URZ+0xa0], R18 ;  /* 0x0000a012030095a7 */ /* 0x000ea400080210ff */
[----:B--2---:R-:W-:Y:S05]  /*11da0*/  @!P1 BRA `(.L_x_47) ;  /* 0xfffffffc00f09947 */ /* 0x004fea000383ffff */
[----:B------:R-:W-:Y:S05]  /*11db0*/  BRA `(.L_x_166) ;  /* 0xffffff7400787947 */ /* 0x000fea000383ffff */
.L_x_50:
[----:B-1----:R1:W2:Y:S02]  /*11dc0*/  SYNCS.PHASECHK.TRANS64.TRYWAIT P2, [R17+URZ], R20 ;  /* 0x00000014110075a7 */ /* 0x0022a400080411ff */
[----:B--2---:R-:W-:Y:S05]  /*11dd0*/  @!P2 NANOSLEEP.SYNCS 0x989680 ;  /* 0x009896800000a95d */ /* 0x004fea0003900000 */
[----:B------:R-:W2:Y:S02]  /*11de0*/  @!P2 SYNCS.PHASECHK.TRANS64 P2, [R17+URZ], R20 ;  /* 0x000000141100a5a7 */ /* 0x000ea400080410ff */
[----:B--2---:R-:W-:Y:S05]  /*11df0*/  @!P2 BRA `(.L_x_50) ;  /* 0xfffffffc00f0a947 */ /* 0x004fea000383ffff */
[----:B------:R-:W-:Y:S05]  /*11e00*/  BRA `(.L_x_49) ;  /* 0xffffff7400b07947 */ /* 0x000fea000383ffff */
.L_x_53:
[----:B-1----:R1:W3:Y:S02]  /*11e10*/  SYNCS.PHASECHK.TRANS64.TRYWAIT P0, [R2+URZ], R5 ;  /* 0x00000005020075a7 */ /* 0x0022e400080011ff */
[----:B---3--:R-:W-:Y:S05]  /*11e20*/  @!P0 NANOSLEEP.SYNCS 0x989680 ;  /* 0x009896800000895d */ /* 0x008fea0003900000 */
[----:B------:R-:W3:Y:S02]  /*11e30*/  @!P0 SYNCS.PHASECHK.TRANS64 P0, [R2+URZ], R5 ;  /* 0x00000005020085a7 */ /* 0x000ee400080010ff */
[----:B---3--:R-:W-:Y:S05]  /*11e40*/  @!P0 BRA `(.L_x_53) ;  /* 0xfffffffc00f08947 */ /* 0x008fea000383ffff */
[----:B------:R-:W-:Y:S05]  /*11e50*/  BRA `(.L_x_167) ;  /* 0xffffff80002c7947 */ /* 0x000fea000383ffff */
.L_x_54:
[----:B---3--:R3:W4:Y:S02]  /*11e60*/  SYNCS.PHASECHK.TRANS64.TRYWAIT P0, [R9+URZ], R4 ;  /* 0x00000004090075a7 */ /* 0x00872400080011ff */
[----:B----4-:R-:W-:Y:S05]  /*11e70*/  @!P0 NANOSLEEP.SYNCS 0x989680 ;  /* 0x009896800000895d */ /* 0x010fea0003900000 */
[----:B------:R-:W4:Y:S02]  /*11e80*/  @!P0 SYNCS.PHASECHK.TRANS64 P0, [R9+URZ], R4 ;  /* 0x00000004090085a7 */ /* 0x000f2400080010ff */
[----:B----4-:R-:W-:Y:S05]  /*11e90*/  @!P0 BRA `(.L_x_54) ;  /* 0xfffffffc00f08947 */ /* 0x010fea000383ffff */
[----:B------:R-:W-:Y:S05]  /*11ea0*/  BRA `(.L_x_168) ;  /* 0xffffff8000207947 */ /* 0x000fea000383ffff */
.L_x_59:
[----:B--2---:R2:W3:Y:S02]  /*11eb0*/  SYNCS.PHASECHK.TRANS64.TRYWAIT P0, [R18+URZ+0x80], R3 ;  /* 0x00008003120075a7 */ /* 0x0044e400080011ff */
[----:B---3--:R-:W-:Y:S05]  /*11ec0*/  @!P0 NANOSLEEP.SYNCS 0x989680 ;  /* 0x009896800000895d */ /* 0x008fea0003900000 */
[----:B------:R-:W3:Y:S02]  /*11ed0*/  @!P0 SYNCS.PHASECHK.TRANS64 P0, [R18+URZ+0x80], R3 ;  /* 0x00008003120085a7 */ /* 0x000ee400080010ff */
[----:B---3--:R-:W-:Y:S05]  /*11ee0*/  @!P0 BRA `(.L_x_59) ;  /* 0xfffffffc00f08947 */ /* 0x008fea000383ffff */
[----:B------:R-:W-:Y:S05]  /*11ef0*/  BRA `(.L_x_169) ;  /* 0xffffff8400507947 */ /* 0x000fea000383ffff */
.L_x_62:
[----:B---3--:R3:W4:Y:S02]  /*11f00*/  SYNCS.PHASECHK.TRANS64.TRYWAIT P0, [R18+URZ+0x78], R47 ;  /* 0x0000782f120075a7 */ /* 0x00872400080011ff */
[----:B----4-:R-:W-:Y:S05]  /*11f10*/  @!P0 NANOSLEEP.SYNCS 0x989680 ;  /* 0x009896800000895d */ /* 0x010fea0003900000 */
[----:B------:R-:W4:Y:S02]  /*11f20*/  @!P0 SYNCS.PHASECHK.TRANS64 P0, [R18+URZ+0x78], R47 ;  /* 0x0000782f120085a7 */ /* 0x000f2400080010ff */
[----:B----4-:R-:W-:Y:S05]  /*11f30*/  @!P0 BRA `(.L_x_62) ;  /* 0xfffffffc00f08947 */ /* 0x010fea000383ffff */
[----:B------:R-:W-:Y:S05]  /*11f40*/  BRA `(.L_x_61) ;  /* 0xffffff8800307947 */ /* 0x000fea000383ffff */
.L_x_65:
[----:B-1----:R1:W2:Y:S02]  /*11f50*/  SYNCS.PHASECHK.TRANS64.TRYWAIT P0, [R18+URZ+0x50], R51 ;  /* 0x00005033120075a7 */ /* 0x0022a400080011ff */
[----:B--2---:R-:W-:Y:S05]  /*11f60*/  @!P0 NANOSLEEP.SYNCS 0x989680 ;  /* 0x009896800000895d */ /* 0x004fea0003900000 */
[----:B------:R-:W2:Y:S02]  /*11f70*/  @!P0 SYNCS.PHASECHK.TRANS64 P0, [R18+URZ+0x50], R51 ;  /* 0x00005033120085a7 */ /* 0x000ea400080010ff */
[----:B--2---:R-:W-:Y:S05]  /*11f80*/  @!P0 BRA `(.L_x_65) ;  /* 0xfffffffc00f08947 */ /* 0x004fea000383ffff */
[----:B------:R-:W-:Y:S05]  /*11f90*/  BRA `(.L_x_170) ;  /* 0xffffff8c00147947 */ /* 0x000fea000383ffff */
.L_x_66:
[----:B--2---:R2:W4:Y:S02]  /*11fa0*/  SYNCS.PHASECHK.TRANS64.TRYWAIT P0, [R18+URZ+0x58], R51 ;  /* 0x00005833120075a7 */ /* 0x00452400080011ff */
[----:B----4-:R-:W-:Y:S05]  /*11fb0*/  @!P0 NANOSLEEP.SYNCS 0x989680 ;  /* 0x009896800000895d */ /* 0x010fea0003900000 */
[----:B------:R-:W4:Y:S02]  /*11fc0*/  @!P0 SYNCS.PHASECHK.TRANS64 P0, [R18+URZ+0x58], R51 ;  /* 0x00005833120085a7 */ /* 0x000f2400080010ff */
[----:B----4-:R-:W-:Y:S05]  /*11fd0*/  @!P0 BRA `(.L_x_66) ;  /* 0xfffffffc00f08947 */ /* 0x010fea000383ffff */
[----:B------:R-:W-:Y:S05]  /*11fe0*/  BRA `(.L_x_171) ;  /* 0xffffff8c006c7947 */ /* 0x000fea000383ffff */
.L_x_67:
[----:B-1----:R1:W4:Y:S02]  /*11ff0*/  SYNCS.PHASECHK.TRANS64.TRYWAIT P0, [R18+URZ+0x60], R51 ;  /* 0x00006033120075a7 */ /* 0x00232400080011ff */
[----:B----4-:R-:W-:Y:S05]  /*12000*/  @!P0 NANOSLEEP.SYNCS 0x989680 ;  /* 0x009896800000895d */ /* 0x010fea0003900000 */
[----:B------:R-:W4:Y:S02]  /*12010*/  @!P0 SYNCS.PHASECHK.TRANS64 P0, [R18+URZ+0x60], R51 ;  /* 0x00006033120085a7 */ /* 0x000f2400080010ff */
[----:B----4-:R-:W-:Y:S05]  /*12020*/  @!P0 BRA `(.L_x_67) ;  /* 0xfffffffc00f08947 */ /* 0x010fea000383ffff */
[----:B------:R-:W-:Y:S05]  /*12030*/  BRA `(.L_x_172) ;  /* 0xffffff8c00d87947 */ /* 0x000fea000383ffff */
.L_x_68:
[----:B-1----:R1:W4:Y:S02]  /*12040*/  SYNCS.PHASECHK.TRANS64.TRYWAIT P0, [R18+URZ+0x68], R51 ;  /* 0x00006833120075a7 */ /* 0x00232400080011ff */
[----:B----4-:R-:W-:Y:S05]  /*12050*/  @!P0 NANOSLEEP.SYNCS 0x989680 ;  /* 0x009896800000895d */ /* 0x010fea0003900000 */
[----:B------:R-:W4:Y:S02]  /*12060*/  @!P0 SYNCS.PHASECHK.TRANS64 P0, [R18+URZ+0x68], R51 ;  /* 0x00006833120085a7 */ /* 0x000f2400080010ff */
[----:B----4-:R-:W-:Y:S05]  /*12070*/  @!P0 BRA `(.L_x_68) ;  /* 0xfffffffc00f08947 */ /* 0x010fea000383ffff */
[----:B------:R-:W-:Y:S05]  /*12080*/  BRA `(.L_x_173) ;  /* 0xffffff9000447947 */ /* 0x000fea000383ffff */
.L_x_69:
[----:B-1----:R1:W4:Y:S02]  /*12090*/  SYNCS.PHASECHK.TRANS64.TRYWAIT P0, [R18+URZ+0x50], R41 ;  /* 0x00005029120075a7 */ /* 0x00232400080011ff */
[----:B----4-:R-:W-:Y:S05]  /*120a0*/  @!P0 NANOSLEEP.SYNCS 0x989680 ;  /* 0x009896800000895d */ /* 0x010fea0003900000 */
[----:B------:R-:W4:Y:S02]  /*120b0*/  @!P0 SYNCS.PHASECHK.TRANS64 P0, [R18+URZ+0x50], R41 ;  /* 0x00005029120085a7 */ /* 0x000f2400080010ff */
[----:B----4-:R-:W-:Y:S05]  /*120c0*/  @!P0 BRA `(.L_x_69) ;  /* 0xfffffffc00f08947 */ /* 0x010fea000383ffff */
[----:B------:R-:W-:Y:S05]  /*120d0*/  BRA `(.L_x_174) ;  /* 0xffffff9000b47947 */ /* 0x000fea000383ffff */
.L_x_70:
[----:B-1----:R1:W4:Y:S02]  /*120e0*/  SYNCS.PHASECHK.TRANS64.TRYWAIT P0, [R18+URZ+0x58], R41 ;  /* 0x00005829120075a7 */ /* 0x00232400080011ff */
[----:B----4-:R-:W-:Y:S05]  /*120f0*/  @!P0 NANOSLEEP.SYNCS 0x989680 ;  /* 0x009896800000895d */ /* 0x010fea0003900000 */
[----:B------:R-:W4:Y:S02]  /*12100*/  @!P0 SYNCS.PHASECHK.TRANS64 P0, [R18+URZ+0x58], R41 ;  /* 0x00005829120085a7 */ /* 0x000f2400080010ff */
[----:B----4-:R-:W-:Y:S05]  /*12110*/  @!P0 BRA `(.L_x_70) ;  /* 0xfffffffc00f08947 */ /* 0x010fea000383ffff */
[----:B------:R-:W-:Y:S05]  /*12120*/  BRA `(.L_x_175) ;  /* 0xffffff94000c7947 */ /* 0x000fea000383ffff */
.L_x_71:
[----:B----4-:R4:W1:Y:S02]  /*12130*/  SYNCS.PHASECHK.TRANS64.TRYWAIT P0, [R18+URZ+0x60], R41 ;  /* 0x00006029120075a7 */ /* 0x01086400080011ff */
[----:B-1----:R-:W-:Y:S05]  /*12140*/  @!P0 NANOSLEEP.SYNCS 0x989680 ;  /* 0x009896800000895d */ /* 0x002fea0003900000 */
[----:B------:R-:W1:Y:S02]  /*12150*/  @!P0 SYNCS.PHASECHK.TRANS64 P0, [R18+URZ+0x60], R41 ;  /* 0x00006029120085a7 */ /* 0x000e6400080010ff */
[----:B-1----:R-:W-:Y:S05]  /*12160*/  @!P0 BRA `(.L_x_71) ;  /* 0xfffffffc00f08947 */ /* 0x002fea000383ffff */
[----:B------:R-:W-:Y:S05]  /*12170*/  BRA `(.L_x_176) ;  /* 0xffffff9400647947 */ /* 0x000fea000383ffff */
.L_x_72:
[----:B-1----:R1:W2:Y:S02]  /*12180*/  SYNCS.PHASECHK.TRANS64.TRYWAIT P0, [R18+URZ+0x68], R41 ;  /* 0x00006829120075a7 */ /* 0x0022a400080011ff */
[----:B--2---:R-:W-:Y:S05]  /*12190*/  @!P0 NANOSLEEP.SYNCS 0x989680 ;  /* 0x009896800000895d */ /* 0x004fea0003900000 */
[----:B------:R-:W2:Y:S02]  /*121a0*/  @!P0 SYNCS.PHASECHK.TRANS64 P0, [R18+URZ+0x68], R41 ;  /* 0x00006829120085a7 */ /* 0x000ea400080010ff */
[----:B--2---:R-:W-:Y:S05]  /*121b0*/  @!P0 BRA `(.L_x_72) ;  /* 0xfffffffc00f08947 */ /* 0x004fea000383ffff */
[----:B------:R-:W-:Y:S05]  /*121c0*/  BRA `(.L_x_177) ;  /* 0xffffff9400f07947 */ /* 0x000fea000383ffff */
.L_x_74:
[----:B-1----:R1:W2:Y:S02]  /*121d0*/  SYNCS.PHASECHK.TRANS64.TRYWAIT P0, [R18+URZ+0x50], R51 ;  /* 0x00005033120075a7 */ /* 0x0022a400080011ff */
[----:B--2---:R-:W-:Y:S05]  /*121e0*/  @!P0 NANOSLEEP.SYNCS 0x989680 ;  /* 0x009896800000895d */ /* 0x004fea0003900000 */
[----:B------:R-:W2:Y:S02]  /*121f0*/  @!P0 SYNCS.PHASECHK.TRANS64 P0, [R18+URZ+0x50], R51 ;  /* 0x00005033120085a7 */ /* 0x000ea400080010ff */
[----:B--2---:R-:W-:Y:S05]  /*12200*/  @!P0 BRA `(.L_x_74) ;  /* 0xfffffffc00f08947 */ /* 0x004fea000383ffff */
[----:B------:R-:W-:Y:S05]  /*12210*/  BRA `(.L_x_178) ;  /* 0xffffff9800587947 */ /* 0x000fea000383ffff */
.L_x_75:
[----:B--2---:R2:W3:Y:S02]  /*12220*/  SYNCS.PHASECHK.TRANS64.TRYWAIT P0, [R18+URZ+0x58], R51 ;  /* 0x00005833120075a7 */ /* 0x0044e400080011ff */
[----:B---3--:R-:W-:Y:S05]  /*12230*/  @!P0 NANOSLEEP.SYNCS 0x989680 ;  /* 0x009896800000895d */ /* 0x008fea0003900000 */
[----:B------:R-:W3:Y:S02]  /*12240*/  @!P0 SYNCS.PHASECHK.TRANS64 P0, [R18+URZ+0x58], R51 ;  /* 0x00005833120085a7 */ /* 0x000ee400080010ff */
[----:B---3--:R-:W-:Y:S05]  /*12250*/  @!P0 BRA `(.L_x_75) ;  /* 0xfffffffc00f08947 */ /* 0x008fea000383ffff */
[----:B------:R-:W-:Y:S05]  /*12260*/  BRA `(.L_x_179) ;  /* 0xffffff98004c7947 */ /* 0x000fea000383ffff */
.L_x_76:
[----:B---3--:R3:W4:Y:S02]  /*12270*/  SYNCS.PHASECHK.TRANS64.TRYWAIT P0, [R18+URZ+0x60], R51 ;  /* 0x00006033120075a7 */ /* 0x00872400080011ff */
[----:B----4-:R-:W-:Y:S05]  /*12280*/  @!P0 NANOSLEEP.SYNCS 0x989680 ;  /* 0x009896800000895d */ /* 0x010fea0003900000 */
[----:B------:R-:W4:Y:S02]  /*12290*/  @!P0 SYNCS.PHASECHK.TRANS64 P0, [R18+URZ+0x60], R51 ;  /* 0x00006033120085a7 */ /* 0x000f2400080010ff */
[----:B----4-:R-:W-:Y:S05]  /*122a0*/  @!P0 BRA `(.L_x_76) ;  /* 0xfffffffc00f08947 */ /* 0x010fea000383ffff */
[----:B------:R-:W-:Y:S05]  /*122b0*/  BRA `(.L_x_180) ;  /* 0xffffff9800447947 */ /* 0x000fea000383ffff */
.L_x_78:
[----:B-1----:R1:W2:Y:S02]  /*122c0*/  SYNCS.PHASECHK.TRANS64.TRYWAIT P0, [R93+URZ+0x80], R4 ;  /* 0x000080045d0075a7 */ /* 0x0022a400080011ff */
[----:B--2---:R-:W-:Y:S05]  /*122d0*/  @!P0 NANOSLEEP.SYNCS 0x989680 ;  /* 0x009896800000895d */ /* 0x004fea0003900000 */
[----:B------:R-:W2:Y:S02]  /*122e0*/  @!P0 SYNCS.PHASECHK.TRANS64 P0, [R93+URZ+0x80], R4 ;  /* 0x000080045d0085a7 */ /* 0x000ea400080010ff */
[----:B--2---:R-:W-:Y:S05]  /*122f0*/  @!P0 BRA `(.L_x_78) ;  /* 0xfffffffc00f08947 */ /* 0x004fea000383ffff */
[----:B------:R-:W-:Y:S05]  /*12300*/  BRA `(.L_x_181) ;  /* 0xffffff9c00187947 */ /* 0x000fea000383ffff */
.L_x_89:
[----:B-1----:R1:W2:Y:S02]  /*12310*/  SYNCS.PHASECHK.TRANS64.TRYWAIT P1, [R93+URZ+0x30], R2 ;  /* 0x000030025d0075a7 */ /* 0x0022a400080211ff */
[----:B--2---:R-:W-:Y:S05]  /*12320*/  @!P1 NANOSLEEP.SYNCS 0x989680 ;  /* 0x009896800000995d */ /* 0x004fea0003900000 */
[----:B------:R-:W2:Y:S02]  /*12330*/  @!P1 SYNCS.PHASECHK.TRANS64 P1, [R93+URZ+0x30], R2 ;  /* 0x000030025d0095a7 */ /* 0x000ea400080210ff */
[----:B--2---:R-:W-:Y:S05]  /*12340*/  @!P1 BRA `(.L_x_89) ;  /* 0xfffffffc00f09947 */ /* 0x004fea000383ffff */
[----:B------:R-:W-:Y:S05]  /*12350*/  BRA `(.L_x_88) ;  /* 0xffffffa800407947 */ /* 0x000fea000383ffff */
.L_x_91:
[----:B----4-:R4:W1:Y:S02]  /*12360*/  SYNCS.PHASECHK.TRANS64.TRYWAIT P0, [R117+URZ+0x90], R0 ;  /* 0x00009000750075a7 */ /* 0x01086400080011ff */
[----:B-1----:R-:W-:Y:S05]  /*12370*/  @!P0 NANOSLEEP.SYNCS 0x989680 ;  /* 0x009896800000895d */ /* 0x002fea0003900000 */
[----:B------:R-:W1:Y:S02]  /*12380*/  @!P0 SYNCS.PHASECHK.TRANS64 P0, [R117+URZ+0x90], R0 ;  /* 0x00009000750085a7 */ /* 0x000e6400080010ff */
[----:B-1----:R-:W-:Y:S05]  /*12390*/  @!P0 BRA `(.L_x_91) ;  /* 0xfffffffc00f08947 */ /* 0x002fea000383ffff */
[----:B------:R-:W-:Y:S05]  /*123a0*/  BRA `(.L_x_90) ;  /* 0xffffffa800687947 */ /* 0x000fea000383ffff */
.L_x_100:
[----:B-1----:R1:W4:Y:S02]  /*123b0*/  SYNCS.PHASECHK.TRANS64.TRYWAIT P0, [R121+URZ+0x30], R0 ;  /* 0x00003000790075a7 */ /* 0x00232400080011ff */
[----:B----4-:R-:W-:Y:S05]  /*123c0*/  @!P0 NANOSLEEP.SYNCS 0x989680 ;  /* 0x009896800000895d */ /* 0x010fea0003900000 */
[----:B------:R-:W4:Y:S02]  /*123d0*/  @!P0 SYNCS.PHASECHK.TRANS64 P0, [R121+URZ+0x30], R0 ;  /* 0x00003000790085a7 */ /* 0x000f2400080010ff */
[----:B----4-:R-:W-:Y:S05]  /*123e0*/  @!P0 BRA `(.L_x_100) ;  /* 0xfffffffc00f08947 */ /* 0x010fea000383ffff */
[----:B------:R-:W-:Y:S05]  /*123f0*/  BRA `(.L_x_99) ;  /* 0xffffffb000807947 */ /* 0x000fea000383ffff */
.L_x_108:
[----:B-1----:R1:W4:Y:S02]  /*12400*/  SYNCS.PHASECHK.TRANS64.TRYWAIT P0, [R121+URZ+0x30], R6 ;  /* 0x00003006790075a7 */ /* 0x00232400080011ff */
[----:B----4-:R-:W-:Y:S05]  /*12410*/  @!P0 NANOSLEEP.SYNCS 0x989680 ;  /* 0x009896800000895d */ /* 0x010fea0003900000 */
[----:B------:R-:W4:Y:S02]  /*12420*/  @!P0 SYNCS.PHASECHK.TRANS64 P0, [R121+URZ+0x30], R6 ;  /* 0x00003006790085a7 */ /* 0x000f2400080010ff */
[----:B----4-:R-:W-:Y:S05]  /*12430*/  @!P0 BRA `(.L_x_108) ;  /* 0xfffffffc00f08947 */ /* 0x010fea000383ffff */
[----:B------:R-:W-:Y:S05]  /*12440*/  BRA `(.L_x_107) ;  /* 0xffffffb800c47947 */ /* 0x000fea000383ffff */
.L_x_116:
[----:B-1----:R1:W4:Y:S02]  /*12450*/  SYNCS.PHASECHK.TRANS64.TRYWAIT P0, [R123+URZ+0x30], R6 ;  /* 0x000030067b0075a7 */ /* 0x00232400080011ff */
[----:B----4-:R-:W-:Y:S05]  /*12460*/  @!P0 NANOSLEEP.SYNCS 0x989680 ;  /* 0x009896800000895d */ /* 0x010fea0003900000 */
[----:B------:R-:W4:Y:S02]  /*12470*/  @!P0 SYNCS.PHASECHK.TRANS64 P0, [R123+URZ+0x30], R6 ;  /* 0x000030067b0085a7 */ /* 0x000f2400080010ff */
[----:B----4-:R-:W-:Y:S05]  /*12480*/  @!P0 BRA `(.L_x_116) ;  /* 0xfffffffc00f08947 */ /* 0x010fea000383ffff */
[----:B------:R-:W-:Y:S05]  /*12490*/  BRA `(.L_x_115) ;  /* 0xffffffc4000c7947 */ /* 0x000fea000383ffff */
.L_x_124:
[----:B-1----:R1:W4:Y:S02]  /*124a0*/  SYNCS.PHASECHK.TRANS64.TRYWAIT P0, [R123+URZ+0x30], R6 ;  /* 0x000030067b0075a7 */ /* 0x00232400080011ff */
[----:B----4-:R-:W-:Y:S05]  /*124b0*/  @!P0 NANOSLEEP.SYNCS 0x989680 ;  /* 0x009896800000895d */ /* 0x010fea0003900000 */
[----:B------:R-:W4:Y:S02]  /*124c0*/  @!P0 SYNCS.PHASECHK.TRANS64 P0, [R123+URZ+0x30], R6 ;  /* 0x000030067b0085a7 */ /* 0x000f2400080010ff */
[----:B----4-:R-:W-:Y:S05]  /*124d0*/  @!P0 BRA `(.L_x_124) ;  /* 0xfffffffc00f08947 */ /* 0x010fea000383ffff */
[----:B------:R-:W-:Y:S05]  /*124e0*/  BRA `(.L_x_123) ;  /* 0xffffffcc00607947 */ /* 0x000fea000383ffff */
.L_x_132:
[----:B-1----:R1:W3:Y:S02]  /*124f0*/  SYNCS.PHASECHK.TRANS64.TRYWAIT P0, [R123+URZ+0x30], R6 ;  /* 0x000030067b0075a7 */ /* 0x0022e400080011ff */
[----:B---3--:R-:W-:Y:S05]  /*12500*/  @!P0 NANOSLEEP.SYNCS 0x989680 ;  /* 0x009896800000895d */ /* 0x008fea0003900000 */
[----:B------:R-:W3:Y:S02]  /*12510*/  @!P0 SYNCS.PHASECHK.TRANS64 P0, [R123+URZ+0x30], R6 ;  /* 0x000030067b0085a7 */ /* 0x000ee400080010ff */
[----:B---3--:R-:W-:Y:S05]  /*12520*/  @!P0 BRA `(.L_x_132) ;  /* 0xfffffffc00f08947 */ /* 0x008fea000383ffff */
[----:B------:R-:W-:Y:S05]  /*12530*/  BRA `(.L_x_131) ;  /* 0xffffffd400b87947 */ /* 0x000fea000383ffff */
.L_x_140:
[----:B-1----:R1:W3:Y:S02]  /*12540*/  SYNCS.PHASECHK.TRANS64.TRYWAIT P0, [R123+URZ+0x30], R6 ;  /* 0x000030067b0075a7 */ /* 0x0022e400080011ff */
[----:B---3--:R-:W-:Y:S05]  /*12550*/  @!P0 NANOSLEEP.SYNCS 0x989680 ;  /* 0x009896800000895d */ /* 0x008fea0003900000 */
[----:B------:R-:W3:Y:S02]  /*12560*/  @!P0 SYNCS.PHASECHK.TRANS64 P0, [R123+URZ+0x30], R6 ;  /* 0x000030067b0085a7 */ /* 0x000ee400080010ff */
[----:B---3--:R-:W-:Y:S05]  /*12570*/  @!P0 BRA `(.L_x_140) ;  /* 0xfffffffc00f08947 */ /* 0x008fea000383ffff */
[----:B------:R-:W-:Y:S05]  /*12580*/  BRA `(.L_x_139) ;  /* 0xffffffe000107947 */ /* 0x000fea000383ffff */
.L_x_148:
[----:B-1----:R1:W3:Y:S02]  /*12590*/  SYNCS.PHASECHK.TRANS64.TRYWAIT P0, [R123+URZ+0x30], R4 ;  /* 0x000030047b0075a7 */ /* 0x0022e400080011ff */
[----:B---3--:R-:W-:Y:S05]  /*125a0*/  @!P0 NANOSLEEP.SYNCS 0x989680 ;  /* 0x009896800000895d */ /* 0x008fea0003900000 */
[----:B------:R-:W3:Y:S02]  /*125b0*/  @!P0 SYNCS.PHASECHK.TRANS64 P0, [R123+URZ+0x30], R4 ;  /* 0x000030047b0085a7 */ /* 0x000ee400080010ff */
[----:B---3--:R-:W-:Y:S05]  /*125c0*/  @!P0 BRA `(.L_x_148) ;  /* 0xfffffffc00f08947 */ /* 0x008fea000383ffff */
[----:B------:R-:W-:Y:S05]  /*125d0*/  BRA `(.L_x_147) ;  /* 0xffffffe800687947 */ /* 0x000fea000383ffff */
        .weak           $__internal_0_$__cuda_sm10x_tcgen05_guardrail_trap_col_being_dealloced_not_returned_by_alloc
        .type           $__internal_0_$__cuda_sm10x_tcgen05_guardrail_trap_col_being_dealloced_not_returned_by_alloc,@function
        .size           $__internal_0_$__cuda_sm10x_tcgen05_guardrail_trap_col_being_dealloced_not_returned_by_alloc,($__internal_1_$__cuda_sm10x_tcgen05_guardrail_trap_phase_invalid_during_alloc - $__internal_0_$__cuda_sm10x_tcgen05_guardrail_trap_col_being_dealloced_not_returned_by_alloc)
$__internal_0_$__cuda_sm10x_tcgen05_guardrail_trap_col_being_dealloced_not_returned_by_alloc:
[----:B------:R-:W-:Y:S05]  /*125e0*/  BPT.TRAP 0x1 ;  /* 0x000000040000795c */ /* 0x000fea0000300000 */
[----:B------:R-:W-:-:S04]  /*125f0*/  MOV R3, 0x0 ;  /* 0x0000000000037802 */ /* 0x000fc80000000f00 */
[----:B------:R-:W-:Y:S05]  /*12600*/  RET.REL.NODEC R2 `(_ZN7cutlass13device_kernelINS_4conv6kernel13ConvUniversalINS1_16ConvProblemShapeILNS1_8OperatorE1ELi3EEENS1_10collective14CollectiveConvINS1_47MainloopSm100TmaUmmaWarpSpecializedImplicitGemmILS5_1ELi3ELi3ELi1ELi2EN4cute5tupleIJNSA_1CILi1EEESD_SD_EEEEENSB_IJNSC_ILi128EEESG_NSB_IJNSC_ILi64EEEEEEEEENS_10tfloat32_tESK_NSA_8TiledMMAINSA_8MMA_AtomIJNSA_17SM100_MMA_TF32_SSISK_SK_fLi128ELi128ELNSA_4UMMA5MajorE0ELSP_1ELNSO_7ScaleInE0ELSQ_0EEEEEENSA_6LayoutISE_NSB_IJNSC_ILi0EEESU_SU_EEEEENSB_IJNSA_10UnderscoreESX_SX_EEEEENS7_6detail27Sm100ImplicitGemmTileTraitsINSA_20SM90_TMA_LOAD_IM2COLENSA_14ComposedLayoutINSA_7SwizzleILi3ELi4ELi3EEENSA_18smem_ptr_flag_bitsILi32EEENST_INSB_IJNSC_ILi8EEENSC_ILi32EEEEEENSB_IJS19_SD_EEEEEEEvEENS11_INSA_13SM90_TMA_LOADENS13_INS14_ILi2ELi5ELi2EEES17_NST_INSB_IJS19_NSC_ILi4EEEEEENSB_IJSD_S19_EEEEEEEvEEEENS_8epilogue10collective18CollectiveEpilogueINS1O_23Sm100TmaWarpSpecializedILi4ELi2ELi16ELb1ELb0EEEJSJ_NSB_IJNST_ISG_SD_EENST_INSC_ILi16EEESD_EEEEESK_NSB_IJNSB_IJllllEEESD_SU_EEESK_S1Y_NS1O_6fusion15FusionCallbacksIS1S_NS1Z_17LinearCombinationISK_fSK_fLNS_15FloatRoundStyleE2EEESJ_S1W_JEEENSA_5SM1004TMEM4LOAD26SM100_TMEM_LOAD_32dp32b16xES12_NS13_INS14_ILi2ELi4ELi3EEES17_NST_INSB_IJS18_S1U_EEENSB_IJS1U_SD_EEEEEEENSA_39AutoVectorizingCopyWithAssumedAlignmentILi128EEENSA_21SM90_TMA_STORE_IM2COLES2D_S2F_S2F_EEEvvEEEEvNT_6ParamsE) ;  /* 0xfffffed8027c7950 */ /* 0x000fea0003c3ffff */
        .weak           $__internal_1_$__cuda_sm10x_tcgen05_guardrail_trap_phase_invalid_during_alloc
        .type           $__internal_1_$__cuda_sm10x_tcgen05_guardrail_trap_phase_invalid_during_alloc,@function
        .size           $__internal_1_$__cuda_sm10x_tcgen05_guardrail_trap_phase_invalid_during_alloc,($__internal_2_$__cuda_sm10x_tcgen05_guardrail_trap_unallocated_columns_being_dealloced - $__internal_1_$__cuda_sm10x_tcgen05_guardrail_trap_phase_invalid_during_alloc)
$__internal_1_$__cuda_sm10x_tcgen05_guardrail_trap_phase_invalid_during_alloc:
[----:B------:R-:W-:Y:S05]  /*12610*/  BPT.TRAP 0x1 ;  /* 0x000000040000795c */ /* 0x000fea0000300000 */
[----:B------:R-:W-:-:S04]  /*12620*/  HFMA2 R3, -RZ, RZ, 0, 0 ;  /* 0x00000000ff037431 */ /* 0x000fc800000001ff */
[----:B------:R-:W-:Y:S05]  /*12630*/  RET.REL.NODEC R2 `(_ZN7cutlass13device_kernelINS_4conv6kernel13ConvUniversalINS1_16ConvProblemShapeILNS1_8OperatorE1ELi3EEENS1_10collective14CollectiveConvINS1_47MainloopSm100TmaUmmaWarpSpecializedImplicitGemmILS5_1ELi3ELi3ELi1ELi2EN4cute5tupleIJNSA_1CILi1EEESD_SD_EEEEENSB_IJNSC_ILi128EEESG_NSB_IJNSC_ILi64EEEEEEEEENS_10tfloat32_tESK_NSA_8TiledMMAINSA_8MMA_AtomIJNSA_17SM100_MMA_TF32_SSISK_SK_fLi128ELi128ELNSA_4UMMA5MajorE0ELSP_1ELNSO_7ScaleInE0ELSQ_0EEEEEENSA_6LayoutISE_NSB_IJNSC_ILi0EEESU_SU_EEEEENSB_IJNSA_10UnderscoreESX_SX_EEEEENS7_6detail27Sm100ImplicitGemmTileTraitsINSA_20SM90_TMA_LOAD_IM2COLENSA_14ComposedLayoutINSA_7SwizzleILi3ELi4ELi3EEENSA_18smem_ptr_flag_bitsILi32EEENST_INSB_IJNSC_ILi8EEENSC_ILi32EEEEEENSB_IJS19_SD_EEEEEEEvEENS11_INSA_13SM90_TMA_LOADENS13_INS14_ILi2ELi5ELi2EEES17_NST_INSB_IJS19_NSC_ILi4EEEEEENSB_IJSD_S19_EEEEEEEvEEEENS_8epilogue10collective18CollectiveEpilogueINS1O_23Sm100TmaWarpSpecializedILi4ELi2ELi16ELb1ELb0EEEJSJ_NSB_IJNST_ISG_SD_EENST_INSC_ILi16EEESD_EEEEESK_NSB_IJNSB_IJllllEEESD_SU_EEESK_S1Y_NS1O_6fusion15FusionCallbacksIS1S_NS1Z_17LinearCombinationISK_fSK_fLNS_15FloatRoundStyleE2EEESJ_S1W_JEEENSA_5SM1004TMEM4LOAD26SM100_TMEM_LOAD_32dp32b16xES12_NS13_INS14_ILi2ELi4ELi3EEES17_NST_INSB_IJS18_S1U_EEENSB_IJS1U_SD_EEEEEEENSA_39AutoVectorizingCopyWithAssumedAlignmentILi128EEENSA_21SM90_TMA_STORE_IM2COLES2D_S2F_S2F_EEEvvEEEEvNT_6ParamsE) ;  /* 0xfffffed802707950 */ /* 0x000fea0003c3ffff */
        .weak           $__internal_2_$__cuda_sm10x_tcgen05_guardrail_trap_unallocated_columns_being_dealloced
        .type           $__internal_2_$__cuda_sm10x_tcgen05_guardrail_trap_unallocated_columns_being_dealloced,@function
        .size           $__internal_2_$__cuda_sm10x_tcgen05_guardrail_trap_unallocated_columns_being_dealloced,(.L_x_183 - $__internal_2_$__cuda_sm10x_tcgen05_guardrail_trap_unallocated_columns_being_dealloced)
$__internal_2_$__cuda_sm10x_tcgen05_guardrail_trap_unallocated_columns_being_dealloced:
[----:B------:R-:W-:Y:S05]  /*12640*/  BPT.TRAP 0x1 ;  /* 0x000000040000795c */ /* 0x000fea0000300000 */
[----:B------:R-:W-:-:S04]  /*12650*/  MOV R3, 0x0 ;  /* 0x0000000000037802 */ /* 0x000fc80000000f00 */
[----:B------:R-:W-:Y:S05]  /*12660*/  RET.REL.NODEC R2 `(_ZN7cutlass13device_kernelINS_4conv6kernel13ConvUniversalINS1_16ConvProblemShapeILNS1_8OperatorE1ELi3EEENS1_10collective14CollectiveConvINS1_47MainloopSm100TmaUmmaWarpSpecializedImplicitGemmILS5_1ELi3ELi3ELi1ELi2EN4cute5tupleIJNSA_1CILi1EEESD_SD_EEEEENSB_IJNSC_ILi128EEESG_NSB_IJNSC_ILi64EEEEEEEEENS_10tfloat32_tESK_NSA_8TiledMMAINSA_8MMA_AtomIJNSA_17SM100_MMA_TF32_SSISK_SK_fLi128ELi128ELNSA_4UMMA5MajorE0ELSP_1ELNSO_7ScaleInE0ELSQ_0EEEEEENSA_6LayoutISE_NSB_IJNSC_ILi0EEESU_SU_EEEEENSB_IJNSA_10UnderscoreESX_SX_EEEEENS7_6detail27Sm100ImplicitGemmTileTraitsINSA_20SM90_TMA_LOAD_IM2COLENSA_14ComposedLayoutINSA_7SwizzleILi3ELi4ELi3EEENSA_18smem_ptr_flag_bitsILi32EEENST_INSB_IJNSC_ILi8EEENSC_ILi32EEEEEENSB_IJS19_SD_EEEEEEEvEENS11_INSA_13SM90_TMA_LOADENS13_INS14_ILi2ELi5ELi2EEES17_NST_INSB_IJS19_NSC_ILi4EEEEEENSB_IJSD_S19_EEEEEEEvEEEENS_8epilogue10collective18CollectiveEpilogueINS1O_23Sm100TmaWarpSpecializedILi4ELi2ELi16ELb1ELb0EEEJSJ_NSB_IJNST_ISG_SD_EENST_INSC_ILi16EEESD_EEEEESK_NSB_IJNSB_IJllllEEESD_SU_EEESK_S1Y_NS1O_6fusion15FusionCallbacksIS1S_NS1Z_17LinearCombinationISK_fSK_fLNS_15FloatRoundStyleE2EEESJ_S1W_JEEENSA_5SM1004TMEM4LOAD26SM100_TMEM_LOAD_32dp32b16xES12_NS13_INS14_ILi2ELi4ELi3EEES17_NST_INSB_IJS18_S1U_EEENSB_IJS1U_SD_EEEEEEENSA_39AutoVectorizingCopyWithAssumedAlignmentILi128EEENSA_21SM90_TMA_STORE_IM2COLES2D_S2F_S2F_EEEvvEEEEvNT_6ParamsE) ;  /* 0xfffffed802647950 */ /* 0x000fea0003c3ffff */
.L_x_182:
[----:B------:R-:W-:-:S00]  /*12670*/  BRA `(.L_x_182) ;  /* 0xfffffffc00fc7947 */ /* 0x000fc0000383ffff */
[----:B------:R-:W-:-:S00]  /*12680*/  NOP ;  /* 0x0000000000007918 */ /* 0x000fc00000000000 */
[----:B------:R-:W-:-:S00]  /*12690*/  NOP ;  /* 0x0000000000007918 */ /* 0x000fc00000000000 */
[----:B------:R-:W-:-:S00]  /*126a0*/  NOP ;  /* 0x0000000000007918 */ /* 0x000fc00000000000 */
[----:B------:R-:W-:-:S00]  /*126b0*/  NOP ;  /* 0x0000000000007918 */ /* 0x000fc00000000000 */
[----:B------:R-:W-:-:S00]  /*126c0*/  NOP ;  /* 0x0000000000007918 */ /* 0x000fc00000000000 */
[----:B------:R-:W-:-:S00]  /*126d0*/  NOP ;  /* 0x0000000000007918 */ /* 0x000fc00000000000 */
[----:B------:R-:W-:-:S00]  /*126e0*/  NOP ;  /* 0x0000000000007918 */ /* 0x000fc00000000000 */
[----:B------:R-:W-:-:S00]  /*126f0*/  NOP ;  /* 0x0000000000007918 */ /* 0x000fc00000000000 */
.L_x_183:


//--------------------- .nv.global.init           --------------------------
	.section	.nv.global.init,"aw",@progbits
.nv.global.init:
	.type		$str$29,@object
	.size		$str$29,($str$30 - $str$29)
$str$29:
        /*0000*/ 	.byte	0x28, 0x61, 0x64, 0x64, 0x72, 0x65, 0x73, 0x73, 0x20, 0x26, 0x20, 0x6d, 0x61, 0x73, 0x6b, 0x29
        /*0010*/ 	.byte	0x20, 0x3d, 0x3d, 0x20, 0x30, 0x00
	.type		$str$30,@object
	.size		$str$30,($str$28 - $str$30)
$str$30:
        /*0016*/ 	.byte	0x2f, 0x74, 0x6d, 0x70, 0x2f, 0x63, 0x75, 0x74, 0x6c, 0x61, 0x73, 0x73, 0x5f, 0x73, 0x77, 0x65
        /*0026*/ 	.byte	0x65, 0x70, 0x5f, 0x73, 0x72, 0x63, 0x2f, 0x69, 0x6e, 0x63, 0x6c, 0x75, 0x64, 0x65, 0x2f, 0x63
        /*0036*/ 	.byte	0x75, 0x74, 0x65, 0x2f, 0x70, 0x6f, 0x69, 0x6e, 0x74, 0x65, 0x72, 0x5f, 0x66, 0x6c, 0x61, 0x67
        /*0046*/ 	.byte	0x67, 0x65, 0x64, 0x2e, 0x68, 0x70, 0x70, 0x00
	.type		$str$28,@object
	.size		$str$28,($str$27 - $str$28)
$str$28:
        /*004e*/ 	.byte	0x2f, 0x74, 0x6d, 0x70, 0x2f, 0x63, 0x75, 0x74, 0x6c, 0x61, 0x73, 0x73, 0x5f, 0x73, 0x77, 0x65
        /*005e*/ 	.byte	0x65, 0x70, 0x5f, 0x73, 0x72, 0x63, 0x2f, 0x69, 0x6e, 0x63, 0x6c, 0x75, 0x64, 0x65, 0x2f, 0x63
        /*006e*/ 	.byte	0x75, 0x74, 0x65, 0x2f, 0x61, 0x74, 0x6f, 0x6d, 0x2f, 0x63, 0x6f, 0x70, 0x79, 0x5f, 0x74, 0x72
        /*007e*/ 	.byte	0x61, 0x69, 0x74, 0x73, 0x5f, 0x73, 0x6d, 0x31, 0x30, 0x30, 0x2e, 0x68, 0x70, 0x70, 0x00
	.type		$str$27,@object
	.size		$str$27,(__unnamed_1 - $str$27)
$str$27:
        /*008d*/ 	.byte	0x28, 0x28, 0x75, 0x69, 0x6e, 0x74, 0x33, 0x32, 0x5f, 0x74, 0x28, 0x74, 0x68, 0x72, 0x65, 0x61
        /*009d*/ 	.byte	0x64, 0x49, 0x64, 0x78, 0x2e, 0x78, 0x29, 0x20, 0x2f, 0x20, 0x33, 0x32, 0x29, 0x20, 0x25, 0x20
        /*00ad*/ 	.byte	0x34, 0x29, 0x20, 0x3d, 0x3d, 0x20, 0x28, 0x28, 0x28, 0x74, 0x6d, 0x65, 0x6d, 0x5f, 0x61, 0x64
        /*00bd*/ 	.byte	0x64, 0x72, 0x20, 0x3e, 0x3e, 0x20, 0x31, 0x36, 0x29, 0x20, 0x2f, 0x20, 0x33, 0x32, 0x29, 0x20
        /*00cd*/ 	.byte	0x25, 0x20, 0x34, 0x29, 0x00
	.type		__unnamed_1,@object
	.size		__unnamed_1,(__unnamed_2 - __unnamed_1)
__unnamed_1:
        /*00d2*/ 	.byte	0x61, 0x75, 0x74, 0x6f, 0x20, 0x63, 0x75, 0x74, 0x65, 0x3a, 0x3a, 0x61, 0x73, 0x5f, 0x70, 0x6f
        /* <DEDUP_REMOVED lines=24> */
        /*0262*/ 	.byte	0x32, 0x30, 0x34, 0x38, 0x3e, 0x3e, 0x3e, 0x3e, 0x5d, 0x00
	.type		__unnamed_2,@object
	.size		__unnamed_2,(.L_2 - __unnamed_2)
__unnamed_2:
        /* <DEDUP_REMOVED lines=42> */
        /*050c*/ 	.byte	0x3e, 0x5d, 0x00
.L_2:


//--------------------- .nv.shared._ZN7cutlass13device_kernelINS_4conv6kernel13ConvUniversalINS1_16ConvProblemShapeILNS1_8OperatorE1ELi3EEENS1_10collective14CollectiveConvINS1_47MainloopSm100TmaUmmaWarpSpecializedImplicitGemmILS5_1ELi3ELi3ELi1ELi2EN4cute5tupleIJNSA_1CILi1EEESD_SD_EEEEENSB_IJNSC_ILi128EEESG_NSB_IJNSC_ILi64EEEEEEEEENS_10tfloat32_tESK_NSA_8TiledMMAINSA_8MMA_AtomIJNSA_17SM100_MMA_TF32_SSISK_SK_fLi128ELi128ELNSA_4UMMA5MajorE0ELSP_1ELNSO_7ScaleInE0ELSQ_0EEEEEENSA_6LayoutISE_NSB_IJNSC_ILi0EEESU_SU_EEEEENSB_IJNSA_10UnderscoreESX_SX_EEEEENS7_6detail27Sm100ImplicitGemmTileTraitsINSA_20SM90_TMA_LOAD_IM2COLENSA_14ComposedLayoutINSA_7SwizzleILi3ELi4ELi3EEENSA_18smem_ptr_flag_bitsILi32EEENST_INSB_IJNSC_ILi8EEENSC_ILi32EEEEEENSB_IJS19_SD_EEEEEEEvEENS11_INSA_13SM90_TMA_LOADENS13_INS14_ILi2ELi5ELi2EEES17_NST_INSB_IJS19_NSC_ILi4EEEEEENSB_IJSD_S19_EEEEEEEvEEEENS_8epilogue10collective18CollectiveEpilogueINS1O_23Sm100TmaWarpSpecializedILi4ELi2ELi16ELb1ELb0EEEJSJ_NSB_IJNST_ISG_SD_EENST_INSC_ILi16EEESD_EEEEESK_NSB_IJNSB_IJllllEEESD_SU_EEESK_S1Y_NS1O_6fusion15FusionCallbacksIS1S_NS1Z_17LinearCombinationISK_fSK_fLNS_15FloatRoundStyleE2EEESJ_S1W_JEEENSA_5SM1004TMEM4LOAD26SM100_TMEM_LOAD_32dp32b16xES12_NS13_INS14_ILi2ELi4ELi3EEES17_NST_INSB_IJS18_S1U_EEENSB_IJS1U_SD_EEEEEEENSA_39AutoVectorizingCopyWithAssumedAlignmentILi128EEENSA_21SM90_TMA_STORE_IM2COLES2D_S2F_S2F_EEEvvEEEEvNT_6ParamsE --------------------------
	.section	.nv.shared._ZN7cutlass13device_kernelINS_4conv6kernel13ConvUniversalINS1_16ConvProblemShapeILNS1_8OperatorE1ELi3EEENS1_10collective14CollectiveConvINS1_47MainloopSm100TmaUmmaWarpSpecializedImplicitGemmILS5_1ELi3ELi3ELi1ELi2EN4cute5tupleIJNSA_1CILi1EEESD_SD_EEEEENSB_IJNSC_ILi128EEESG_NSB_IJNSC_ILi64EEEEEEEEENS_10tfloat32_tESK_NSA_8TiledMMAINSA_8MMA_AtomIJNSA_17SM100_MMA_TF32_SSISK_SK_fLi128ELi128ELNSA_4UMMA5MajorE0ELSP_1ELNSO_7ScaleInE0ELSQ_0EEEEEENSA_6LayoutISE_NSB_IJNSC_ILi0EEESU_SU_EEEEENSB_IJNSA_10UnderscoreESX_SX_EEEEENS7_6detail27Sm100ImplicitGemmTileTraitsINSA_20SM90_TMA_LOAD_IM2COLENSA_14ComposedLayoutINSA_7SwizzleILi3ELi4ELi3EEENSA_18smem_ptr_flag_bitsILi32EEENST_INSB_IJNSC_ILi8EEENSC_ILi32EEEEEENSB_IJS19_SD_EEEEEEEvEENS11_INSA_13SM90_TMA_LOADENS13_INS14_ILi2ELi5ELi2EEES17_NST_INSB_IJS19_NSC_ILi4EEEEEENSB_IJSD_S19_EEEEEEEvEEEENS_8epilogue10collective18CollectiveEpilogueINS1O_23Sm100TmaWarpSpecializedILi4ELi2ELi16ELb1ELb0EEEJSJ_NSB_IJNST_ISG_SD_EENST_INSC_ILi16EEESD_EEEEESK_NSB_IJNSB_IJllllEEESD_SU_EEESK_S1Y_NS1O_6fusion15FusionCallbacksIS1S_NS1Z_17LinearCombinationISK_fSK_fLNS_15FloatRoundStyleE2EEESJ_S1W_JEEENSA_5SM1004TMEM4LOAD26SM100_TMEM_LOAD_32dp32b16xES12_NS13_INS14_ILi2ELi4ELi3EEES17_NST_INSB_IJS18_S1U_EEENSB_IJS1U_SD_EEEEEEENSA_39AutoVectorizingCopyWithAssumedAlignmentILi128EEENSA_21SM90_TMA_STORE_IM2COLES2D_S2F_S2F_EEEvvEEEEvNT_6ParamsE,"aw",@nobits
	.sectionflags	@""
	.align	16
	.zero		1024


//--------------------- .nv.shared.reserved.0     --------------------------
	.section	.nv.shared.reserved.0,"aw",@nobits
	.weak		__nv_reservedSMEM_offset_0_alias
	.size		__nv_reservedSMEM_offset_0_alias, 0, 64
	.other		__nv_reservedSMEM_offset_0_alias,@"STO_CUDA_RESERVED_SHARED STV_DEFAULT"
__nv_reservedSMEM_offset_0_alias:
	.zero		0
.nv.shared.reserved.0:
	.zero		64
	.weak		__nv_reservedSMEM_tcgen05_partition
	.type		__nv_reservedSMEM_tcgen05_partition,@object
	.size		__nv_reservedSMEM_tcgen05_partition,(.L_0 - __nv_reservedSMEM_tcgen05_partition)
__nv_reservedSMEM_tcgen05_partition:
	.zero		32
.L_0:


//--------------------- .nv.global                --------------------------
	.section	.nv.global,"aw",@nobits
.nv.global:
	.type		_ZN39_INTERNAL_972732a7_4_k_cu_c1215b21_41374cute1_E,@object
	.size		_ZN39_INTERNAL_972732a7_4_k_cu_c1215b21_41374cute1_E,(_ZN39_INTERNAL_972732a7_4_k_cu_c1215b21_41374cuda3std3__45__cpo6cbeginE - _ZN39_INTERNAL_972732a7_4_k_cu_c1215b21_41374cute1_E)
_ZN39_INTERNAL_972732a7_4_k_cu_c1215b21_41374cute1_E:
	.zero		1
	.type		_ZN39_INTERNAL_972732a7_4_k_cu_c1215b21_41374cuda3std3__45__cpo6cbeginE,@object
	.size		_ZN39_INTERNAL_972732a7_4_k_cu_c1215b21_41374cuda3std3__45__cpo6cbeginE,(_ZN39_INTERNAL_972732a7_4_k_cu_c1215b21_41374cuda3std3__48in_placeE - _ZN39_INTERNAL_972732a7_4_k_cu_c1215b21_41374cuda3std3__45__cpo6cbeginE)
_ZN39_INTERNAL_972732a7_4_k_cu_c1215b21_41374cuda3std3__45__cpo6cbeginE:
	.zero		1
	.type		_ZN39_INTERNAL_972732a7_4_k_cu_c1215b21_41374cuda3std3__48in_placeE,@object
	.size		_ZN39_INTERNAL_972732a7_4_k_cu_c1215b21_41374cuda3std3__48in_placeE,(_ZN39_INTERNAL_972732a7_4_k_cu_c1215b21_41374cuda3std6ranges3__45__cpo9iter_moveE - _ZN39_INTERNAL_972732a7_4_k_cu_c1215b21_41374cuda3std3__48in_placeE)
_ZN39_INTERNAL_972732a7_4_k_cu_c1215b21_41374cuda3std3__48in_placeE:
	.zero		1
	.type		_ZN39_INTERNAL_972732a7_4_k_cu_c1215b21_41374cuda3std6ranges3__45__cpo9iter_moveE,@object
	.size		_ZN39_INTERNAL_972732a7_4_k_cu_c1215b21_41374cuda3std6ranges3__45__cpo9iter_moveE,(_ZN39_INTERNAL_972732a7_4_k_cu_c1215b21_41374cuda3std3__45__cpo5beginE - _ZN39_INTERNAL_972732a7_4_k_cu_c1215b21_41374cuda3std6ranges3__45__cpo9iter_moveE)
_ZN39_INTERNAL_972732a7_4_k_cu_c1215b21_41374cuda3std6ranges3__45__cpo9iter_moveE:
	.zero		1
	.type		_ZN39_INTERNAL_972732a7_4_k_cu_c1215b21_41374cuda3std3__45__cpo5beginE,@object
	.size		_ZN39_INTERNAL_972732a7_4_k_cu_c1215b21_41374cuda3std3__45__cpo5beginE,(_ZN39_INTERNAL_972732a7_4_k_cu_c1215b21_41374cuda3std3__441_GLOBAL__N__972732a7_4_k_cu_c1215b21_41376ignoreE - _ZN39_INTERNAL_972732a7_4_k_cu_c1215b21_41374cuda3std3__45__cpo5beginE)
_ZN39_INTERNAL_972732a7_4_k_cu_c1215b21_41374cuda3std3__45__cpo5beginE:
	.zero		1
	.type		_ZN39_INTERNAL_972732a7_4_k_cu_c1215b21_41374cuda3std3__441_GLOBAL__N__972732a7_4_k_cu_c1215b21_41376ignoreE,@object
	.size		_ZN39_INTERNAL_972732a7_4_k_cu_c1215b21_41374cuda3std3__441_GLOBAL__N__972732a7_4_k_cu_c1215b21_41376ignoreE,(_ZN39_INTERNAL_972732a7_4_k_cu_c1215b21_41374cute7productE - _ZN39_INTERNAL_972732a7_4_k_cu_c1215b21_41374cuda3std3__441_GLOBAL__N__972732a7_4_k_cu_c1215b21_41376ignoreE)
_ZN39_INTERNAL_972732a7_4_k_cu_c1215b21_41374cuda3std3__441_GLOBAL__N__972732a7_4_k_cu_c1215b21_41376ignoreE:
	.zero		1
	.type		_ZN39_INTERNAL_972732a7_4_k_cu_c1215b21_41374cute7productE,@object
	.size		_ZN39_INTERNAL_972732a7_4_k_cu_c1215b21_41374cute7productE,(_ZN39_INTERNAL_972732a7_4_k_cu_c1215b21_41374cuda3std3__45__cpo3endE - _ZN39_INTERNAL_972732a7_4_k_cu_c1215b21_41374cute7productE)
_ZN39_INTERNAL_972732a7_4_k_cu_c1215b21_41374cute7productE:
	.zero		1
	.type		_ZN39_INTERNAL_972732a7_4_k_cu_c1215b21_41374cuda3std3__45__cpo3endE,@object
	.size		_ZN39_INTERNAL_972732a7_4_k_cu_c1215b21_41374cuda3std3__45__cpo3endE,(_ZN39_INTERNAL_972732a7_4_k_cu_c1215b21_41374cuda3std3__419piecewise_constructE - _ZN39_INTERNAL_972732a7_4_k_cu_c1215b21_41374cuda3std3__45__cpo3endE)
_ZN39_INTERNAL_972732a7_4_k_cu_c1215b21_41374cuda3std3__45__cpo3endE:
	.zero		1
	.type		_ZN39_INTERNAL_972732a7_4_k_cu_c1215b21_41374cuda3std3__419piecewise_constructE,@object
	.size		_ZN39_INTERNAL_972732a7_4_k_cu_c1215b21_41374cuda3std3__419piecewise_constructE,(_ZN39_INTERNAL_972732a7_4_k_cu_c1215b21_41374cuda3std3__45__cpo4cendE - _ZN39_INTERNAL_972732a7_4_k_cu_c1215b21_41374cuda3std3__419piecewise_constructE)
_ZN39_INTERNAL_972732a7_4_k_cu_c1215b21_41374cuda3std3__419piecewise_constructE:
	.zero		1
	.type		_ZN39_INTERNAL_972732a7_4_k_cu_c1215b21_41374cuda3std3__45__cpo4cendE,@object
	.size		_ZN39_INTERNAL_972732a7_4_k_cu_c1215b21_41374cuda3std3__45__cpo4cendE,(_ZN39_INTERNAL_972732a7_4_k_cu_c1215b21_41374cuda3std6ranges3__45__cpo4swapE - _ZN39_INTERNAL_972732a7_4_k_cu_c1215b21_41374cuda3std3__45__cpo4cendE)
_ZN39_INTERNAL_972732a7_4_k_cu_c1215b21_41374cuda3std3__45__cpo4cendE:
	.zero		1
	.type		_ZN39_INTERNAL_972732a7_4_k_cu_c1215b21_41374cuda3std6ranges3__45__cpo4swapE,@object
	.size		_ZN39_INTERNAL_972732a7_4_k_cu_c1215b21_41374cuda3std6ranges3__45__cpo4swapE,(.L_10 - _ZN39_INTERNAL_972732a7_4_k_cu_c1215b21_41374cuda3std6ranges3__45__cpo4swapE)
_ZN39_INTERNAL_972732a7_4_k_cu_c1215b21_41374cuda3std6ranges3__45__cpo4swapE:
	.zero		1
.L_10:


//--------------------- .nv.constant0._ZN7cutlass13device_kernelINS_4conv6kernel13ConvUniversalINS1_16ConvProblemShapeILNS1_8OperatorE1ELi3EEENS1_10collective14CollectiveConvINS1_47MainloopSm100TmaUmmaWarpSpecializedImplicitGemmILS5_1ELi3ELi3ELi1ELi2EN4cute5tupleIJNSA_1CILi1EEESD_SD_EEEEENSB_IJNSC_ILi128EEESG_NSB_IJNSC_ILi64EEEEEEEEENS_10tfloat32_tESK_NSA_8TiledMMAINSA_8MMA_AtomIJNSA_17SM100_MMA_TF32_SSISK_SK_fLi128ELi128ELNSA_4UMMA5MajorE0ELSP_1ELNSO_7ScaleInE0ELSQ_0EEEEEENSA_6LayoutISE_NSB_IJNSC_ILi0EEESU_SU_EEEEENSB_IJNSA_10UnderscoreESX_SX_EEEEENS7_6detail27Sm100ImplicitGemmTileTraitsINSA_20SM90_TMA_LOAD_IM2COLENSA_14ComposedLayoutINSA_7SwizzleILi3ELi4ELi3EEENSA_18smem_ptr_flag_bitsILi32EEENST_INSB_IJNSC_ILi8EEENSC_ILi32EEEEEENSB_IJS19_SD_EEEEEEEvEENS11_INSA_13SM90_TMA_LOADENS13_INS14_ILi2ELi5ELi2EEES17_NST_INSB_IJS19_NSC_ILi4EEEEEENSB_IJSD_S19_EEEEEEEvEEEENS_8epilogue10collective18CollectiveEpilogueINS1O_23Sm100TmaWarpSpecializedILi4ELi2ELi16ELb1ELb0EEEJSJ_NSB_IJNST_ISG_SD_EENST_INSC_ILi16EEESD_EEEEESK_NSB_IJNSB_IJllllEEESD_SU_EEESK_S1Y_NS1O_6fusion15FusionCallbacksIS1S_NS1Z_17LinearCombinationISK_fSK_fLNS_15FloatRoundStyleE2EEESJ_S1W_JEEENSA_5SM1004TMEM4LOAD26SM100_TMEM_LOAD_32dp32b16xES12_NS13_INS14_ILi2ELi4ELi3EEES17_NST_INSB_IJS18_S1U_EEENSB_IJS1U_SD_EEEEEEENSA_39AutoVectorizingCopyWithAssumedAlignmentILi128EEENSA_21SM90_TMA_STORE_IM2COLES2D_S2F_S2F_EEEvvEEEEvNT_6ParamsE --------------------------
	.section	.nv.constant0._ZN7cutlass13device_kernelINS_4conv6kernel13ConvUniversalINS1_16ConvProblemShapeILNS1_8OperatorE1ELi3EEENS1_10collective14CollectiveConvINS1_47MainloopSm100TmaUmmaWarpSpecializedImplicitGemmILS5_1ELi3ELi3ELi1ELi2EN4cute5tupleIJNSA_1CILi1EEESD_SD_EEEEENSB_IJNSC_ILi128EEESG_NSB_IJNSC_ILi64EEEEEEEEENS_10tfloat32_tESK_NSA_8TiledMMAINSA_8MMA_AtomIJNSA_17SM100_MMA_TF32_SSISK_SK_fLi128ELi128ELNSA_4UMMA5MajorE0ELSP_1ELNSO_7ScaleInE0ELSQ_0EEEEEENSA_6LayoutISE_NSB_IJNSC_ILi0EEESU_SU_EEEEENSB_IJNSA_10UnderscoreESX_SX_EEEEENS7_6detail27Sm100ImplicitGemmTileTraitsINSA_20SM90_TMA_LOAD_IM2COLENSA_14ComposedLayoutINSA_7SwizzleILi3ELi4ELi3EEENSA_18smem_ptr_flag_bitsILi32EEENST_INSB_IJNSC_ILi8EEENSC_ILi32EEEEEENSB_IJS19_SD_EEEEEEEvEENS11_INSA_13SM90_TMA_LOADENS13_INS14_ILi2ELi5ELi2EEES17_NST_INSB_IJS19_NSC_ILi4EEEEEENSB_IJSD_S19_EEEEEEEvEEEENS_8epilogue10collective18CollectiveEpilogueINS1O_23Sm100TmaWarpSpecializedILi4ELi2ELi16ELb1ELb0EEEJSJ_NSB_IJNST_ISG_SD_EENST_INSC_ILi16EEESD_EEEEESK_NSB_IJNSB_IJllllEEESD_SU_EEESK_S1Y_NS1O_6fusion15FusionCallbacksIS1S_NS1Z_17LinearCombinationISK_fSK_fLNS_15FloatRoundStyleE2EEESJ_S1W_JEEENSA_5SM1004TMEM4LOAD26SM100_TMEM_LOAD_32dp32b16xES12_NS13_INS14_ILi2ELi4ELi3EEES17_NST_INSB_IJS18_S1U_EEENSB_IJS1U_SD_EEEEEEENSA_39AutoVectorizingCopyWithAssumedAlignmentILi128EEENSA_21SM90_TMA_STORE_IM2COLES2D_S2F_S2F_EEEvvEEEEvNT_6ParamsE,"a",@progbits
	.sectionflags	@""
	.align	4
.nv.constant0._ZN7cutlass13device_kernelINS_4conv6kernel13ConvUniversalINS1_16ConvProblemShapeILNS1_8OperatorE1ELi3EEENS1_10collective14CollectiveConvINS1_47MainloopSm100TmaUmmaWarpSpecializedImplicitGemmILS5_1ELi3ELi3ELi1ELi2EN4cute5tupleIJNSA_1CILi1EEESD_SD_EEEEENSB_IJNSC_ILi128EEESG_NSB_IJNSC_ILi64EEEEEEEEENS_10tfloat32_tESK_NSA_8TiledMMAINSA_8MMA_AtomIJNSA_17SM100_MMA_TF32_SSISK_SK_fLi128ELi128ELNSA_4UMMA5MajorE0ELSP_1ELNSO_7ScaleInE0ELSQ_0EEEEEENSA_6LayoutISE_NSB_IJNSC_ILi0EEESU_SU_EEEEENSB_IJNSA_10UnderscoreESX_SX_EEEEENS7_6detail27Sm100ImplicitGemmTileTraitsINSA_20SM90_TMA_LOAD_IM2COLENSA_14ComposedLayoutINSA_7SwizzleILi3ELi4ELi3EEENSA_18smem_ptr_flag_bitsILi32EEENST_INSB_IJNSC_ILi8EEENSC_ILi32EEEEEENSB_IJS19_SD_EEEEEEEvEENS11_INSA_13SM90_TMA_LOADENS13_INS14_ILi2ELi5ELi2EEES17_NST_INSB_IJS19_NSC_ILi4EEEEEENSB_IJSD_S19_EEEEEEEvEEEENS_8epilogue10collective18CollectiveEpilogueINS1O_23Sm100TmaWarpSpecializedILi4ELi2ELi16ELb1ELb0EEEJSJ_NSB_IJNST_ISG_SD_EENST_INSC_ILi16EEESD_EEEEESK_NSB_IJNSB_IJllllEEESD_SU_EEESK_S1Y_NS1O_6fusion15FusionCallbacksIS1S_NS1Z_17LinearCombinationISK_fSK_fLNS_15FloatRoundStyleE2EEESJ_S1W_JEEENSA_5SM1004TMEM4LOAD26SM100_TMEM_LOAD_32dp32b16xES12_NS13_INS14_ILi2ELi4ELi3EEES17_NST_INSB_IJS18_S1U_EEENSB_IJS1U_SD_EEEEEEENSA_39AutoVectorizingCopyWithAssumedAlignmentILi128EEENSA_21SM90_TMA_STORE_IM2COLES2D_S2F_S2F_EEEvvEEEEvNT_6ParamsE:
	.zero		3200


//--------------------- SYMBOLS --------------------------

	.type		.nv.reservedSmem.offset0,@object
	.size		.nv.reservedSmem.offset0,0x4
	.type		.nv.reservedSmem.cap,@object
	.size		.nv.reservedSmem.cap,0x4
	.type		__assertfail,@function
